def attn_fwd(
    Q,
    K,
    V,
    Out,
    Lse,
    sm_scale,
    stride_qz,
    stride_qh,
    stride_qm,
    stride_qk,
    stride_kz,
    stride_kh,
    stride_kn,
    stride_kk,
    stride_vz,
    stride_vh,
    stride_vn,
    stride_vk,
    stride_oz,
    stride_oh,
    stride_om,
    stride_ok,
    seqlen_q,
    seqlen_k,
    BLOCK_M: tl.constexpr,
    BLOCK_N: tl.constexpr,
    HEAD_DIM: tl.constexpr,
    CAUSAL: tl.constexpr,
):
    start_m = tl.program_id(0)
    off_hz = tl.program_id(1)
    q_off = off_hz * stride_qh
    k_off = off_hz * stride_kh
    v_off = off_hz * stride_vh
    offs_m = start_m * BLOCK_M + tl.arange(0, BLOCK_M)
    offs_d = tl.arange(0, HEAD_DIM)
    offs_n = tl.arange(0, BLOCK_N)
    q_ptrs = Q + q_off + offs_m[:, None] * stride_qm + offs_d[None, :] * stride_qk
    k_ptrs = K + k_off + offs_d[:, None] * stride_kk + offs_n[None, :] * stride_kn
    v_ptrs = V + v_off + offs_n[:, None] * stride_vn + offs_d[None, :] * stride_vk
    m_i = tl.full([BLOCK_M], float("-inf"), dtype=tl.float32)
    l_i = tl.zeros([BLOCK_M], dtype=tl.float32) + 1.0
    acc = tl.zeros([BLOCK_M, HEAD_DIM], dtype=tl.float32)
    q = tl.load(q_ptrs)
    acc, l_i, m_i = _attn_fwd_inner(
        acc,
        l_i,
        m_i,
        q,
        k_ptrs,
        v_ptrs,
        sm_scale,
        stride_kn,
        stride_vn,
        start_m,
        seqlen_k,
        BLOCK_M,
        BLOCK_N,
        HEAD_DIM,
        CAUSAL,
    )
    acc = acc / l_i[:, None]
    lse = m_i + tl.math.log2(l_i) / 1.4426950408889634
    o_ptrs = (
        Out
        + off_hz * stride_oh
        + offs_m[:, None] * stride_om
        + offs_d[None, :] * stride_ok
    )
    tl.store(o_ptrs, acc.to(Out.dtype.element_ty))
    tl.store(Lse + off_hz * seqlen_q + offs_m, lse)

# config = {"BLOCK_M": 32, "BLOCK_N": 32, "HEAD_DIM": 512, "arch": "sm_90", "causal": true, "dtype": "fp8e4m3", "num_stages": 4, "num_warps": 4}
# arch = sm_90


// ===== COMPILED SASS (sm_90a) =====

	.target	sm_90a

	.elftype	@"ET_EXEC"


//--------------------- .note.nv.tkinfo           --------------------------
	.section	.note.nv.tkinfo,"",@"SHT_NOTE"
	.sectionflags	@"SHF_NOTE_NV_TKINFO"
	.tkinfo
        /*0018*/ 	.word	0x00000002
        /*0030*/ 	.string	""
        /*0030*/ 	.string	"ptxas"
        /*0030*/ 	.string	"Cuda compilation tools, release 13.0, V13.0.88"
        /*0030*/ 	.string	"Build cuda_13.0.r13.0/compiler.36424714_0"
        /*0030*/ 	.string	"-v  -suppress-debug-info  -lineinfo  -arch sm_90a "



//--------------------- .note.nv.cuinfo           --------------------------
	.section	.note.nv.cuinfo,"",@"SHT_NOTE"
	.sectionflags	@"SHF_NOTE_NV_CUINFO"
        /*0018*/ 	.short	0x0002
        /*001a*/ 	.short	0x005a
        /*001c*/ 	.short	0x0082
	.zero		2


//--------------------- .nv.info                  --------------------------
	.section	.nv.info,"",@"SHT_CUDA_INFO"
	.align	4


	//----- nvinfo : EIATTR_REGCOUNT
	.align		4
        /*0000*/ 	.byte	0x04, 0x2f
        /*0002*/ 	.short	(.L_2 - .L_1)
	.align		4
.L_1:
        /*0004*/ 	.word	index@(attn_fwd)
        /*0008*/ 	.word	0x00000020


	//----- nvinfo : EIATTR_FRAME_SIZE
	.align		4
.L_2:
        /*000c*/ 	.byte	0x04, 0x11
        /*000e*/ 	.short	(.L_4 - .L_3)
	.align		4
.L_3:
        /*0010*/ 	.word	index@(attn_fwd)
        /*0014*/ 	.word	0x000011a8


	//----- nvinfo : EIATTR_MIN_STACK_SIZE
	.align		4
.L_4:
        /*0018*/ 	.byte	0x04, 0x12
        /*001a*/ 	.short	(.L_6 - .L_5)
	.align		4
.L_5:
        /*001c*/ 	.word	index@(attn_fwd)
        /*0020*/ 	.word	0x000011a8
.L_6:


//--------------------- .nv.compat                --------------------------
	.section	.nv.compat,"",@"SHT_CUDA_COMPAT_INFO"
	.align	4
        /*0000*/ 	.byte	0x02, 0x09, 0x01, 0x00, 0x02, 0x02, 0x02, 0x00, 0x02, 0x05, 0x05, 0x00, 0x03, 0x07, 0x01, 0x01
        /*0010*/ 	.byte	0x02, 0x03, 0x00, 0x00, 0x02, 0x06, 0x01, 0x00, 0x04, 0x0b, 0x08, 0x00, 0x00, 0x00, 0x00, 0x00
        /*0020*/ 	.byte	0x00, 0x00, 0x00, 0x00


//--------------------- .nv.info.attn_fwd         --------------------------
	.section	.nv.info.attn_fwd,"",@"SHT_CUDA_INFO"
	.sectionflags	@""
	.align	4


	//----- nvinfo : EIATTR_CUDA_API_VERSION
	.align		4
        /*0000*/ 	.byte	0x04, 0x37
        /*0002*/ 	.short	(.L_8 - .L_7)
.L_7:
        /*0004*/ 	.word	0x00000082


	//----- nvinfo : EIATTR_KPARAM_INFO
	.align		4
.L_8:
        /*0008*/ 	.byte	0x04, 0x17
        /*000a*/ 	.short	(.L_10 - .L_9)
.L_9:
        /*000c*/ 	.word	0x00000000
        /*0010*/ 	.short	0x0019
        /*0012*/ 	.short	0x0080
        /*0014*/ 	.byte	0x00, 0xf4, 0x21, 0x00


	//----- nvinfo : EIATTR_KPARAM_INFO
	.align		4
.L_10:
        /*0018*/ 	.byte	0x04, 0x17
        /*001a*/ 	.short	(.L_12 - .L_11)
.L_11:
        /*001c*/ 	.word	0x00000000
        /*0020*/ 	.short	0x0018
        /*0022*/ 	.short	0x0078
        /*0024*/ 	.byte	0x00, 0xf4, 0x21, 0x00


	//----- nvinfo : EIATTR_KPARAM_INFO
	.align		4
.L_12:
        /*0028*/ 	.byte	0x04, 0x17
        /*002a*/ 	.short	(.L_14 - .L_13)
.L_13:
        /*002c*/ 	.word	0x00000000
        /*0030*/ 	.short	0x0017
        /*0032*/ 	.short	0x0070
        /*0034*/ 	.byte	0x00, 0xf0, 0x11, 0x00


	//----- nvinfo : EIATTR_KPARAM_INFO
	.align		4
.L_14:
        /*0038*/ 	.byte	0x04, 0x17
        /*003a*/ 	.short	(.L_16 - .L_15)
.L_15:
        /*003c*/ 	.word	0x00000000
        /*0040*/ 	.short	0x0016
        /*0042*/ 	.short	0x006c
        /*0044*/ 	.byte	0x00, 0xf0, 0x11, 0x00


	//----- nvinfo : EIATTR_KPARAM_INFO
	.align		4
.L_16:
        /*0048*/ 	.byte	0x04, 0x17
        /*004a*/ 	.short	(.L_18 - .L_17)
.L_17:
        /*004c*/ 	.word	0x00000000
        /*0050*/ 	.short	0x0015
        /*0052*/ 	.short	0x0068
        /*0054*/ 	.byte	0x00, 0xf0, 0x11, 0x00


	//----- nvinfo : EIATTR_KPARAM_INFO
	.align		4
.L_18:
        /*0058*/ 	.byte	0x04, 0x17
        /*005a*/ 	.short	(.L_20 - .L_19)
.L_19:
        /*005c*/ 	.word	0x00000000
        /*0060*/ 	.short	0x0014
        /*0062*/ 	.short	0x0064
        /*0064*/ 	.byte	0x00, 0xf0, 0x11, 0x00


	//----- nvinfo : EIATTR_KPARAM_INFO
	.align		4
.L_20:
        /*0068*/ 	.byte	0x04, 0x17
        /*006a*/ 	.short	(.L_22 - .L_21)
.L_21:
        /*006c*/ 	.word	0x00000000
        /*0070*/ 	.short	0x0013
        /*0072*/ 	.short	0x0060
        /*0074*/ 	.byte	0x00, 0xf0, 0x11, 0x00


	//----- nvinfo : EIATTR_KPARAM_INFO
	.align		4
.L_22:
        /*0078*/ 	.byte	0x04, 0x17
        /*007a*/ 	.short	(.L_24 - .L_23)
.L_23:
        /*007c*/ 	.word	0x00000000
        /*0080*/ 	.short	0x0012
        /*0082*/ 	.short	0x005c
        /*0084*/ 	.byte	0x00, 0xf0, 0x11, 0x00


	//----- nvinfo : EIATTR_KPARAM_INFO
	.align		4
.L_24:
        /*0088*/ 	.byte	0x04, 0x17
        /*008a*/ 	.short	(.L_26 - .L_25)
.L_25:
        /*008c*/ 	.word	0x00000000
        /*0090*/ 	.short	0x0011
        /*0092*/ 	.short	0x0058
        /*0094*/ 	.byte	0x00, 0xf0, 0x11, 0x00


	//----- nvinfo : EIATTR_KPARAM_INFO
	.align		4
.L_26:
        /*0098*/ 	.byte	0x04, 0x17
        /*009a*/ 	.short	(.L_28 - .L_27)
.L_27:
        /*009c*/ 	.word	0x00000000
        /*00a0*/ 	.short	0x0010
        /*00a2*/ 	.short	0x0054
        /*00a4*/ 	.byte	0x00, 0xf0, 0x11, 0x00


	//----- nvinfo : EIATTR_KPARAM_INFO
	.align		4
.L_28:
        /*00a8*/ 	.byte	0x04, 0x17
        /*00aa*/ 	.short	(.L_30 - .L_29)
.L_29:
        /*00ac*/ 	.word	0x00000000
        /*00b0*/ 	.short	0x000f
        /*00b2*/ 	.short	0x0050
        /*00b4*/ 	.byte	0x00, 0xf0, 0x11, 0x00


	//----- nvinfo : EIATTR_KPARAM_INFO
	.align		4
.L_30:
        /*00b8*/ 	.byte	0x04, 0x17
        /*00ba*/ 	.short	(.L_32 - .L_31)
.L_31:
        /*00bc*/ 	.word	0x00000000
        /*00c0*/ 	.short	0x000e
        /*00c2*/ 	.short	0x004c
        /*00c4*/ 	.byte	0x00, 0xf0, 0x11, 0x00


	//----- nvinfo : EIATTR_KPARAM_INFO
	.align		4
.L_32:
        /*00c8*/ 	.byte	0x04, 0x17
        /*00ca*/ 	.short	(.L_34 - .L_33)
.L_33:
        /*00cc*/ 	.word	0x00000000
        /*00d0*/ 	.short	0x000d
        /*00d2*/ 	.short	0x0048
        /*00d4*/ 	.byte	0x00, 0xf0, 0x11, 0x00


	//----- nvinfo : EIATTR_KPARAM_INFO
	.align		4
.L_34:
        /*00d8*/ 	.byte	0x04, 0x17
        /*00da*/ 	.short	(.L_36 - .L_35)
.L_35:
        /*00dc*/ 	.word	0x00000000
        /*00e0*/ 	.short	0x000c
        /*00e2*/ 	.short	0x0044
        /*00e4*/ 	.byte	0x00, 0xf0, 0x11, 0x00


	//----- nvinfo : EIATTR_KPARAM_INFO
	.align		4
.L_36:
        /*00e8*/ 	.byte	0x04, 0x17
        /*00ea*/ 	.short	(.L_38 - .L_37)
.L_37:
        /*00ec*/ 	.word	0x00000000
        /*00f0*/ 	.short	0x000b
        /*00f2*/ 	.short	0x0040
        /*00f4*/ 	.byte	0x00, 0xf0, 0x11, 0x00


	//----- nvinfo : EIATTR_KPARAM_INFO
	.align		4
.L_38:
        /*00f8*/ 	.byte	0x04, 0x17
        /*00fa*/ 	.short	(.L_40 - .L_39)
.L_39:
        /*00fc*/ 	.word	0x00000000
        /*0100*/ 	.short	0x000a
        /*0102*/ 	.short	0x003c
        /*0104*/ 	.byte	0x00, 0xf0, 0x11, 0x00


	//----- nvinfo : EIATTR_KPARAM_INFO
	.align		4
.L_40:
        /*0108*/ 	.byte	0x04, 0x17
        /*010a*/ 	.short	(.L_42 - .L_41)
.L_41:
        /*010c*/ 	.word	0x00000000
        /*0110*/ 	.short	0x0009
        /*0112*/ 	.short	0x0038
        /*0114*/ 	.byte	0x00, 0xf0, 0x11, 0x00


	//----- nvinfo : EIATTR_KPARAM_INFO
	.align		4
.L_42:
        /*0118*/ 	.byte	0x04, 0x17
        /*011a*/ 	.short	(.L_44 - .L_43)
.L_43:
        /*011c*/ 	.word	0x00000000
        /*0120*/ 	.short	0x0008
        /*0122*/ 	.short	0x0034
        /*0124*/ 	.byte	0x00, 0xf0, 0x11, 0x00


	//----- nvinfo : EIATTR_KPARAM_INFO
	.align		4
.L_44:
        /*0128*/ 	.byte	0x04, 0x17
        /*012a*/ 	.short	(.L_46 - .L_45)
.L_45:
        /*012c*/ 	.word	0x00000000
        /*0130*/ 	.short	0x0007
        /*0132*/ 	.short	0x0030
        /*0134*/ 	.byte	0x00, 0xf0, 0x11, 0x00


	//----- nvinfo : EIATTR_KPARAM_INFO
	.align		4
.L_46:
        /*0138*/ 	.byte	0x04, 0x17
        /*013a*/ 	.short	(.L_48 - .L_47)
.L_47:
        /*013c*/ 	.word	0x00000000
        /*0140*/ 	.short	0x0006
        /*0142*/ 	.short	0x002c
        /*0144*/ 	.byte	0x00, 0xf0, 0x11, 0x00


	//----- nvinfo : EIATTR_KPARAM_INFO
	.align		4
.L_48:
        /*0148*/ 	.byte	0x04, 0x17
        /*014a*/ 	.short	(.L_50 - .L_49)
.L_49:
        /*014c*/ 	.word	0x00000000
        /*0150*/ 	.short	0x0005
        /*0152*/ 	.short	0x0028
        /*0154*/ 	.byte	0x00, 0xf0, 0x11, 0x00


	//----- nvinfo : EIATTR_KPARAM_INFO
	.align		4
.L_50:
        /*0158*/ 	.byte	0x04, 0x17
        /*015a*/ 	.short	(.L_52 - .L_51)
.L_51:
        /*015c*/ 	.word	0x00000000
        /*0160*/ 	.short	0x0004
        /*0162*/ 	.short	0x0020
        /*0164*/ 	.byte	0x00, 0xf4, 0x21, 0x00


	//----- nvinfo : EIATTR_KPARAM_INFO
	.align		4
.L_52:
        /*0168*/ 	.byte	0x04, 0x17
        /*016a*/ 	.short	(.L_54 - .L_53)
.L_53:
        /*016c*/ 	.word	0x00000000
        /*0170*/ 	.short	0x0003
        /*0172*/ 	.short	0x0018
        /*0174*/ 	.byte	0x00, 0xf4, 0x21, 0x00


	//----- nvinfo : EIATTR_KPARAM_INFO
	.align		4
.L_54:
        /*0178*/ 	.byte	0x04, 0x17
        /*017a*/ 	.short	(.L_56 - .L_55)
.L_55:
        /*017c*/ 	.word	0x00000000
        /*0180*/ 	.short	0x0002
        /*0182*/ 	.short	0x0010
        /*0184*/ 	.byte	0x00, 0xf4, 0x21, 0x00


	//----- nvinfo : EIATTR_KPARAM_INFO
	.align		4
.L_56:
        /*0188*/ 	.byte	0x04, 0x17
        /*018a*/ 	.short	(.L_58 - .L_57)
.L_57:
        /*018c*/ 	.word	0x00000000
        /*0190*/ 	.short	0x0001
        /*0192*/ 	.short	0x0008
        /*0194*/ 	.byte	0x00, 0xf4, 0x21, 0x00


	//----- nvinfo : EIATTR_KPARAM_INFO
	.align		4
.L_58:
        /*0198*/ 	.byte	0x04, 0x17
        /*019a*/ 	.short	(.L_60 - .L_59)
.L_59:
        /*019c*/ 	.word	0x00000000
        /*01a0*/ 	.short	0x0000
        /*01a2*/ 	.short	0x0000
        /*01a4*/ 	.byte	0x00, 0xf4, 0x21, 0x00


	//----- nvinfo : EIATTR_SPARSE_MMA_MASK
	.align		4
.L_60:
        /*01a8*/ 	.byte	0x03, 0x50
        /*01aa*/ 	.short	0x0000


	//----- nvinfo : EIATTR_MAXREG_COUNT
	.align		4
        /*01ac*/ 	.byte	0x03, 0x1b
        /*01ae*/ 	.short	0x00ff


	//----- nvinfo : EIATTR_NUM_BARRIERS
	.align		4
        /*01b0*/ 	.byte	0x02, 0x4c
        /*01b2*/ 	.byte	0x01
	.zero		1


	//----- nvinfo : EIATTR_ANNOTATIONS
	.align		4
        /*01b4*/ 	.byte	0x04, 0x55
        /*01b6*/ 	.short	(.L_62 - .L_61)


	//   ....[0]....
.L_61:
        /*01b8*/ 	.word	0x00000001
        /*01bc*/ 	.byte	0x60, 0x05, 0x00, 0x00, 0x01, 0x00, 0x00, 0x00, 0x10, 0x06, 0x00, 0x00, 0x01, 0x00, 0x00, 0x00
        /* <DEDUP_REMOVED lines=2565> */
        /*a21c*/ 	.byte	0xd0, 0xa4, 0x02, 0x00


	//----- nvinfo : EIATTR_MERCURY_ISA_VERSION
	.align		4
.L_62:
        /*a220*/ 	.byte	0x03, 0x5f
        /*a222*/ 	.short	0x0101


	//----- nvinfo : EIATTR_COOP_GROUP_MASK_REGIDS
	.align		4
        /*a224*/ 	.byte	0x04, 0x29
        /*a226*/ 	.short	(.L_64 - .L_63)


	//   ....[0]....
.L_63:
        /*a228*/ 	.word	0xffffffff


	//   ....[1]....
        /*a22c*/ 	.word	0xffffffff


	//   ....[2]....
        /*a230*/ 	.word	0xffffffff


	//   ....[3]....
        /*a234*/ 	.word	0xffffffff


	//   ....[4]....
        /*a238*/ 	.word	0xffffffff


	//   ....[5]....
        /*a23c*/ 	.word	0xffffffff


	//   ....[6]....
        /*a240*/ 	.word	0xffffffff


	//   ....[7]....
        /*a244*/ 	.word	0xffffffff


	//   ....[8]....
        /*a248*/ 	.word	0xffffffff


	//   ....[9]....
        /*a24c*/ 	.word	0xffffffff


	//   ....[10]....
        /*a250*/ 	.word	0xffffffff


	//   ....[11]....
        /*a254*/ 	.word	0xffffffff


	//   ....[12]....
        /*a258*/ 	.word	0xffffffff


	//   ....[13]....
        /*a25c*/ 	.word	0xffffffff


	//   ....[14]....
        /*a260*/ 	.word	0xffffffff


	//   ....[15]....
        /*a264*/ 	.word	0xffffffff


	//   ....[16]....
        /*a268*/ 	.word	0xffffffff


	//   ....[17]....
        /*a26c*/ 	.word	0xffffffff


	//   ....[18]....
        /*a270*/ 	.word	0xffffffff


	//   ....[19]....
        /*a274*/ 	.word	0xffffffff


	//----- nvinfo : EIATTR_COOP_GROUP_INSTR_OFFSETS
	.align		4
.L_64:
        /*a278*/ 	.byte	0x04, 0x28
        /*a27a*/ 	.short	(.L_66 - .L_65)


	//   ....[0]....
.L_65:
        /*a27c*/ 	.word	0x00013280


	//   ....[1]....
        /*a280*/ 	.word	0x000132b0


	//   ....[2]....
        /*a284*/ 	.word	0x000132c0


	//   ....[3]....
        /*a288*/ 	.word	0x000132d0


	//   ....[4]....
        /*a28c*/ 	.word	0x00013310


	//   ....[5]....
        /*a290*/ 	.word	0x00013330


	//   ....[6]....
        /*a294*/ 	.word	0x00013350


	//   ....[7]....
        /*a298*/ 	.word	0x00013360


	//   ....[8]....
        /*a29c*/ 	.word	0x00013520


	//   ....[9]....
        /*a2a0*/ 	.word	0x00013540


	//   ....[10]....
        /*a2a4*/ 	.word	0x00013790


	//   ....[11]....
        /*a2a8*/ 	.word	0x000137a0


	//   ....[12]....
        /*a2ac*/ 	.word	0x00013800


	//   ....[13]....
        /*a2b0*/ 	.word	0x00013820


	//   ....[14]....
        /*a2b4*/ 	.word	0x00013910


	//   ....[15]....
        /*a2b8*/ 	.word	0x00013930


	//   ....[16]....
        /*a2bc*/ 	.word	0x000139d0


	//   ....[17]....
        /*a2c0*/ 	.word	0x000139f0


	//   ....[18]....
        /*a2c4*/ 	.word	0x00013ab0


	//   ....[19]....
        /*a2c8*/ 	.word	0x00013ad0


	//----- nvinfo : EIATTR_EXIT_INSTR_OFFSETS
	.align		4
.L_66:
        /*a2cc*/ 	.byte	0x04, 0x1c
        /*a2ce*/ 	.short	(.L_68 - .L_67)


	//   ....[0]....
.L_67:
        /*a2d0*/ 	.word	0x0002a4c0


	//   ....[1]....
        /*a2d4*/ 	.word	0x0002a500


	//----- nvinfo : EIATTR_REQNTID
	.align		4
.L_68:
        /*a2d8*/ 	.byte	0x04, 0x10
        /*a2da*/ 	.short	(.L_70 - .L_69)
.L_69:
        /*a2dc*/ 	.word	0x00000080
        /*a2e0*/ 	.word	0x00000001
        /*a2e4*/ 	.word	0x00000001


	//----- nvinfo : EIATTR_CBANK_PARAM_SIZE
	.align		4
.L_70:
        /*a2e8*/ 	.byte	0x03, 0x19
        /*a2ea*/ 	.short	0x0088


	//----- nvinfo : EIATTR_PARAM_CBANK
	.align		4
        /*a2ec*/ 	.byte	0x04, 0x0a
        /*a2ee*/ 	.short	(.L_72 - .L_71)
	.align		4
.L_71:
        /*a2f0*/ 	.word	index@(.nv.constant0.attn_fwd)
        /*a2f4*/ 	.short	0x0210
        /*a2f6*/ 	.short	0x0088


	//----- nvinfo : EIATTR_SW_WAR
	.align		4
.L_72:
        /*a2f8*/ 	.byte	0x04, 0x36
        /*a2fa*/ 	.short	(.L_74 - .L_73)
.L_73:
        /*a2fc*/ 	.word	0x00000008
.L_74:


//--------------------- .nv.callgraph             --------------------------
	.section	.nv.callgraph,"",@"SHT_CUDA_CALLGRAPH"
	.align	4
	.sectionentsize	8
	.align		4
        /*0000*/ 	.word	0x00000000
	.align		4
        /*0004*/ 	.word	0xffffffff
	.align		4
        /*0008*/ 	.word	0x00000000
	.align		4
        /*000c*/ 	.word	0xfffffffe
	.align		4
        /*0010*/ 	.word	0x00000000
	.align		4
        /*0014*/ 	.word	0xfffffffd
	.align		4
        /*0018*/ 	.word	0x00000000
	.align		4
        /*001c*/ 	.word	0xfffffffc


//--------------------- .nv.constant4             --------------------------
	.section	.nv.constant4,"a",@progbits
	.align	8
	.align		8
.nv.constant4:
        /*0000*/ 	.dword	_$_str


//--------------------- .text.attn_fwd            --------------------------
	.section	.text.attn_fwd,"ax",@progbits
	.align	128
        .global         attn_fwd
        .type           attn_fwd,@function
        .size           attn_fwd,(.L_x_3 - attn_fwd)
        .other          attn_fwd,@"STO_CUDA_ENTRY STV_DEFAULT"
attn_fwd:
.text.attn_fwd:
[----:B------:R-:W0:Y:S01]  /*0000*/  LDC R1, c[0x0][0x28] ;  /* 0x00000a00ff017b82 */ /* 0x000e220000000800 */
[----:B------:R-:W1:Y:S07]  /*0010*/  S2R R0, SR_CTAID.X ;  /* 0x0000000000007919 */ /* 0x000e6e0000002500 */
[----:B------:R-:W2:Y:S01]  /*0020*/  S2UR UR10, SR_CTAID.Y ;  /* 0x00000000000a79c3 */ /* 0x000ea20000002600 */
[----:B------:R-:W-:Y:S01]  /*0030*/  ULDC.64 UR4, c[0x0][0x240] ;  /* 0x0000900000047ab9 */ /* 0x000fe20000000a00 */
[----:B------:R-:W-:Y:S01]  /*0040*/  ULDC.64 UR14, c[0x0][0x208] ;  /* 0x00008200000e7ab9 */ /* 0x000fe20000000a00 */
[----:B------:R-:W3:Y:S01]  /*0050*/  S2R R3, SR_TID.X ;  /* 0x0000000000037919 */ /* 0x000ee20000002100 */
[----:B0-----:R-:W-:-:S04]  /*0060*/  VIADD R1, R1, 0xffffee58 ;  /* 0xffffee5801017836 */ /* 0x001fc80000000000 */
[----:B------:R-:W0:Y:S08]  /*0070*/  LDC R17, c[0x0][0x248] ;  /* 0x00009200ff117b82 */ /* 0x000e300000000800 */
[----:B------:R-:W4:Y:S01]  /*0080*/  LDC.64 R14, c[0x0][0x210] ;  /* 0x00008400ff0e7b82 */ /* 0x000f220000000a00 */
[----:B--2---:R-:W-:Y:S01]  /*0090*/  UIMAD UR4, UR10, UR4, URZ ;  /* 0x000000040a0472a4 */ /* 0x004fe2000f8e023f */
[----:B-1----:R-:W-:Y:S01]  /*00a0*/  IMAD.SHL.U32 R2, R0, 0x20, RZ ;  /* 0x0000002000027824 */ /* 0x002fe200078e00ff */
[----:B---3--:R-:W-:-:S04]  /*00b0*/  SHF.R.U32.HI R0, RZ, 0x5, R3 ;  /* 0x00000005ff007819 */ /* 0x008fc80000011603 */
[----:B------:R-:W-:Y:S02]  /*00c0*/  LOP3.LUT R2, R2, 0x1f, R3, 0xf8, !PT ;  /* 0x0000001f02027812 */ /* 0x000fe400078ef803 */
[----:B------:R-:W-:-:S03]  /*00d0*/  SGXT.U32 R0, R0, 0x2 ;  /* 0x000000020000781a */ /* 0x000fc60000000000 */
[----:B------:R-:W-:Y:S01]  /*00e0*/  IMAD R3, R2, UR5, RZ ;  /* 0x0000000502037c24 */ /* 0x000fe2000f8e02ff */
[----:B------:R-:W-:Y:S01]  /*00f0*/  USHF.R.S32.HI UR5, URZ, 0x1f, UR4 ;  /* 0x0000001f3f057899 */ /* 0x000fe20008011404 */
[----:B0-----:R-:W-:-:S03]  /*0100*/  IMAD R0, R0, R17, RZ ;  /* 0x0000001100007224 */ /* 0x001fc600078e02ff */
[----:B----4-:R-:W-:Y:S01]  /*0110*/  IADD3 R16, P0, P1, R3, UR4, R14 ;  /* 0x0000000403107c10 */ /* 0x010fe2000f91e00e */
[----:B------:R-:W-:Y:S01]  /*0120*/  IMAD R2, R17, 0x4, R0 ;  /* 0x0000000411027824 */ /* 0x000fe200078e0200 */
[----:B------:R-:W-:-:S03]  /*0130*/  SHF.R.S32.HI R4, RZ, 0x1f, R3 ;  /* 0x0000001fff047819 */ /* 0x000fc60000011403 */
[C---:B------:R-:W-:Y:S01]  /*0140*/  IMAD R8, R17.reuse, 0x4, R2 ;  /* 0x0000000411087824 */ /* 0x040fe200078e0202 */
[----:B------:R-:W-:Y:S02]  /*0150*/  IADD3.X R15, R4, UR5, R15, P0, P1 ;  /* 0x00000005040f7c10 */ /* 0x000fe400087e240f */
[-C--:B------:R-:W-:Y:S02]  /*0160*/  IADD3 R6, P0, R0, R16.reuse, RZ ;  /* 0x0000001000067210 */ /* 0x080fe40007f1e0ff */
[-C--:B------:R-:W-:Y:S02]  /*0170*/  IADD3 R4, P1, R2, R16.reuse, RZ ;  /* 0x0000001002047210 */ /* 0x080fe40007f3e0ff */
[-C--:B------:R-:W-:Y:S02]  /*0180*/  LEA.HI.X.SX32 R7, R0, R15.reuse, 0x1, P0 ;  /* 0x0000000f00077211 */ /* 0x080fe400000f0eff */
[-C--:B------:R-:W-:Y:S01]  /*0190*/  LEA.HI.X.SX32 R5, R2, R15.reuse, 0x1, P1 ;  /* 0x0000000f02057211 */ /* 0x080fe200008f0eff */
[C---:B------:R-:W-:Y:S01]  /*01a0*/  IMAD R2, R17.reuse, 0x4, R8 ;  /* 0x0000000411027824 */ /* 0x040fe200078e0208 */
[CC--:B------:R-:W-:Y:S01]  /*01b0*/  IADD3 R12, P0, R8.reuse, R16.reuse, RZ ;  /* 0x00000010080c7210 */ /* 0x0c0fe20007f1e0ff */
[----:B------:R0:W2:Y:S03]  /*01c0*/  LDG.E.U8 R3, desc[UR14][R6.64] ;  /* 0x0000000e06037981 */ /* 0x0000a6000c1e1100 */
[-C--:B------:R-:W-:Y:S01]  /*01d0*/  LEA.HI.X.SX32 R13, R8, R15.reuse, 0x1, P0 ;  /* 0x0000000f080d7211 */ /* 0x080fe200000f0eff */
[C---:B------:R-:W-:Y:S01]  /*01e0*/  IMAD R8, R17.reuse, 0x4, R2 ;  /* 0x0000000411087824 */ /* 0x040fe200078e0202 */
[C---:B------:R-:W-:Y:S01]  /*01f0*/  IADD3 R20, P0, R2.reuse, R16, RZ ;  /* 0x0000001002147210 */ /* 0x040fe20007f1e0ff */
[----:B------:R-:W2:Y:S02]  /*0200*/  LDG.E.U8 R0, desc[UR14][R4.64] ;  /* 0x0000000e04007981 */ /* 0x000ea4000c1e1100 */
[----:B------:R-:W-:Y:S01]  /*0210*/  IMAD R22, R17, 0x4, R8 ;  /* 0x0000000411167824 */ /* 0x000fe200078e0208 */
[----:B------:R-:W-:-:S02]  /*0220*/  LEA.HI.X.SX32 R21, R2, R15, 0x1, P0 ;  /* 0x0000000f02157211 */ /* 0x000fc400000f0eff */
[CC--:B------:R-:W-:Y:S01]  /*0230*/  IADD3 R18, P0, R8.reuse, R16.reuse, RZ ;  /* 0x0000001008127210 */ /* 0x0c0fe20007f1e0ff */
[----:B------:R1:W3:Y:S03]  /*0240*/  LDG.E.U8 R2, desc[UR14][R12.64] ;  /* 0x0000000e0c027981 */ /* 0x0002e6000c1e1100 */
[-C--:B------:R-:W-:Y:S01]  /*0250*/  LEA.HI.X.SX32 R19, R8, R15.reuse, 0x1, P0 ;  /* 0x0000000f08137211 */ /* 0x080fe200000f0eff */
[C---:B------:R-:W-:Y:S01]  /*0260*/  IMAD R8, R17.reuse, 0x4, R22 ;  /* 0x0000000411087824 */ /* 0x040fe200078e0216 */
[-C--:B0-----:R-:W-:Y:S01]  /*0270*/  IADD3 R6, P0, R22, R16.reuse, RZ ;  /* 0x0000001016067210 */ /* 0x081fe20007f1e0ff */
[----:B------:R0:W3:Y:S02]  /*0280*/  LDG.E.U8 R14, desc[UR14][R20.64] ;  /* 0x0000000e140e7981 */ /* 0x0000e4000c1e1100 */
[C---:B------:R-:W-:Y:S01]  /*0290*/  IMAD R24, R17.reuse, 0x4, R8 ;  /* 0x0000000411187824 */ /* 0x040fe200078e0208 */
[----:B------:R-:W-:Y:S01]  /*02a0*/  IADD3 R10, P1, R8, R16, RZ ;  /* 0x00000010080a7210 */ /* 0x000fe20007f3e0ff */
[----:B------:R-:W4:Y:S01]  /*02b0*/  LDG.E.U8 R4, desc[UR14][R18.64] ;  /* 0x0000000e12047981 */ /* 0x000f22000c1e1100 */
[-C--:B------:R-:W-:Y:S01]  /*02c0*/  LEA.HI.X.SX32 R7, R22, R15.reuse, 0x1, P0 ;  /* 0x0000000f16077211 */ /* 0x080fe200000f0eff */
[----:B-1----:R-:W-:Y:S01]  /*02d0*/  IMAD R12, R17, 0x4, R24 ;  /* 0x00000004110c7824 */ /* 0x002fe200078e0218 */
[----:B------:R-:W-:-:S02]  /*02e0*/  LEA.HI.X.SX32 R11, R8, R15, 0x1, P1 ;  /* 0x0000000f080b7211 */ /* 0x000fc400008f0eff */
[CC--:B------:R-:W-:Y:S01]  /*02f0*/  IADD3 R8, P0, R24.reuse, R16.reuse, RZ ;  /* 0x0000001018087210 */ /* 0x0c0fe20007f1e0ff */
[----:B------:R1:W4:Y:S03]  /*0300*/  LDG.E.U8 R13, desc[UR14][R6.64] ;  /* 0x0000000e060d7981 */ /* 0x000326000c1e1100 */
[----:B------:R-:W-:Y:S01]  /*0310*/  LEA.HI.X.SX32 R9, R24, R15, 0x1, P0 ;  /* 0x0000000f18097211 */ /* 0x000fe200000f0eff */
[----:B0-----:R-:W-:Y:S01]  /*0320*/  IMAD R20, R17, 0x4, R12 ;  /* 0x0000000411147824 */ /* 0x001fe200078e020c */
[----:B------:R0:W5:Y:S01]  /*0330*/  LDG.E.U8 R5, desc[UR14][R10.64] ;  /* 0x0000000e0a057981 */ /* 0x000162000c1e1100 */
[----:B-1----:R-:W-:-:S04]  /*0340*/  IADD3 R6, P0, R12, R16, RZ ;  /* 0x000000100c067210 */ /* 0x002fc80007f1e0ff */
[-C--:B------:R-:W-:Y:S01]  /*0350*/  LEA.HI.X.SX32 R7, R12, R15.reuse, 0x1, P0 ;  /* 0x0000000f0c077211 */ /* 0x080fe200000f0eff */
[C---:B------:R-:W-:Y:S01]  /*0360*/  IMAD R22, R17.reuse, 0x4, R20 ;  /* 0x0000000411167824 */ /* 0x040fe200078e0214 */
[----:B------:R1:W5:Y:S04]  /*0370*/  LDG.E.U8 R12, desc[UR14][R8.64] ;  /* 0x0000000e080c7981 */ /* 0x000368000c1e1100 */
[----:B------:R1:W2:Y:S01]  /*0380*/  LDG.E.U8 R23, desc[UR14][R6.64] ;  /* 0x0000000e06177981 */ /* 0x0002a2000c1e1100 */
[-C--:B0-----:R-:W-:Y:S01]  /*0390*/  IADD3 R10, P1, R22, R16.reuse, RZ ;  /* 0x00000010160a7210 */ /* 0x081fe20007f3e0ff */
[----:B------:R-:W-:Y:S01]  /*03a0*/  IMAD R18, R17, 0x4, R22 ;  /* 0x0000000411127824 */ /* 0x000fe200078e0216 */
[----:B-1----:R-:W-:Y:S02]  /*03b0*/  IADD3 R8, P0, R20, R16, RZ ;  /* 0x0000001014087210 */ /* 0x002fe40007f1e0ff */
[----:B------:R-:W-:-:S02]  /*03c0*/  LEA.HI.X.SX32 R11, R22, R15, 0x1, P1 ;  /* 0x0000000f160b7211 */ /* 0x000fc400008f0eff */
[-C--:B------:R-:W-:Y:S01]  /*03d0*/  LEA.HI.X.SX32 R9, R20, R15.reuse, 0x1, P0 ;  /* 0x0000000f14097211 */ /* 0x080fe200000f0eff */
[C---:B------:R-:W-:Y:S01]  /*03e0*/  IMAD R20, R17.reuse, 0x4, R18 ;  /* 0x0000000411147824 */ /* 0x040fe200078e0212 */
[C---:B------:R-:W-:Y:S01]  /*03f0*/  IADD3 R6, P0, R18.reuse, R16, RZ ;  /* 0x0000001012067210 */ /* 0x040fe20007f1e0ff */
[----:B------:R0:W3:Y:S03]  /*0400*/  LDG.E.U8 R22, desc[UR14][R10.64] ;  /* 0x0000000e0a167981 */ /* 0x0000e6000c1e1100 */
[----:B------:R-:W-:Y:S01]  /*0410*/  LEA.HI.X.SX32 R7, R18, R15, 0x1, P0 ;  /* 0x0000000f12077211 */ /* 0x000fe200000f0eff */
[----:B------:R1:W4:Y:S01]  /*0420*/  LDG.E.U8 R26, desc[UR14][R8.64] ;  /* 0x0000000e081a7981 */ /* 0x000322000c1e1100 */
[----:B------:R-:W-:-:S03]  /*0430*/  IMAD R18, R17, 0x4, R20 ;  /* 0x0000000411127824 */ /* 0x000fc600078e0214 */
[----:B------:R1:W5:Y:S01]  /*0440*/  LDG.E.U8 R28, desc[UR14][R6.64] ;  /* 0x0000000e061c7981 */ /* 0x000362000c1e1100 */
[----:B0-----:R-:W-:Y:S01]  /*0450*/  IMAD R11, R17, 0x4, R18 ;  /* 0x00000004110b7824 */ /* 0x001fe200078e0212 */
[----:B-1----:R-:W-:-:S03]  /*0460*/  IADD3 R8, P0, R20, R16, RZ ;  /* 0x0000001014087210 */ /* 0x002fc60007f1e0ff */
[----:B------:R-:W-:Y:S01]  /*0470*/  IMAD R19, R17, 0x4, R11 ;  /* 0x0000000411137824 */ /* 0x000fe200078e020b */
[CC--:B------:R-:W-:Y:S02]  /*0480*/  IADD3 R10, P1, R11.reuse, R16.reuse, RZ ;  /* 0x000000100b0a7210 */ /* 0x0c0fe40007f3e0ff */
[-C--:B------:R-:W-:Y:S02]  /*0490*/  LEA.HI.X.SX32 R9, R20, R15.reuse, 0x1, P0 ;  /* 0x0000000f14097211 */ /* 0x080fe400000f0eff */
[C---:B------:R-:W-:Y:S02]  /*04a0*/  IADD3 R6, P0, R18.reuse, R16, RZ ;  /* 0x0000001012067210 */ /* 0x040fe40007f1e0ff */
[-C--:B------:R-:W-:Y:S01]  /*04b0*/  LEA.HI.X.SX32 R11, R11, R15.reuse, 0x1, P1 ;  /* 0x0000000f0b0b7211 */ /* 0x080fe200008f0eff */
[----:B------:R0:W5:Y:S01]  /*04c0*/  LDG.E.U8 R25, desc[UR14][R8.64] ;  /* 0x0000000e08197981 */ /* 0x000162000c1e1100 */
[----:B------:R-:W-:Y:S01]  /*04d0*/  LEA.HI.X.SX32 R7, R18, R15, 0x1, P0 ;  /* 0x0000000f12077211 */ /* 0x000fe200000f0eff */
[----:B------:R-:W-:-:S02]  /*04e0*/  IMAD R18, R17, 0x4, R19 ;  /* 0x0000000411127824 */ /* 0x000fc400078e0213 */
[----:B------:R-:W5:Y:S04]  /*04f0*/  LDG.E.U8 R21, desc[UR14][R10.64] ;  /* 0x0000000e0a157981 */ /* 0x000f68000c1e1100 */
[----:B------:R1:W5:Y:S01]  /*0500*/  LDG.E.U8 R24, desc[UR14][R6.64] ;  /* 0x0000000e06187981 */ /* 0x000362000c1e1100 */
[----:B0-----:R-:W-:-:S04]  /*0510*/  IADD3 R8, P0, R19, R16, RZ ;  /* 0x0000001013087210 */ /* 0x001fc80007f1e0ff */
[----:B------:R-:W-:Y:S02]  /*0520*/  LEA.HI.X.SX32 R9, R19, R15, 0x1, P0 ;  /* 0x0000000f13097211 */ /* 0x000fe400000f0eff */
[----:B-1----:R-:W-:-:S03]  /*0530*/  IADD3 R6, P0, R18, R16, RZ ;  /* 0x0000001012067210 */ /* 0x002fc60007f1e0ff */
[----:B------:R0:W5:Y:S01]  /*0540*/  LDG.E.U8 R27, desc[UR14][R8.64] ;  /* 0x0000000e081b7981 */ /* 0x000162000c1e1100 */
[----:B------:R-:W-:-:S03]  /*0550*/  LEA.HI.X.SX32 R7, R18, R15, 0x1, P0 ;  /* 0x0000000f12077211 */ /* 0x000fc600000f0eff */
[----:B--2---:R1:W-:Y:S04]  /*0560*/  STL [R1+0x1c8], R23 ;  /* 0x0001c81701007387 */ /* 0x0043e80000100800 */
[----:B-1----:R1:W2:Y:S01]  /*0570*/  LDG.E.U8 R23, desc[UR14][R6.64] ;  /* 0x0000000e06177981 */ /* 0x0022a2000c1e1100 */
[----:B------:R-:W-:-:S04]  /*0580*/  IMAD R19, R17, 0x4, R18 ;  /* 0x0000000411137824 */ /* 0x000fc800078e0212 */
[----:B------:R-:W-:Y:S01]  /*0590*/  IMAD R20, R17, 0x4, R19 ;  /* 0x0000000411147824 */ /* 0x000fe200078e0213 */
[----:B------:R-:W-:-:S03]  /*05a0*/  IADD3 R10, P0, R19, R16, RZ ;  /* 0x00000010130a7210 */ /* 0x000fc60007f1e0ff */
[----:B------:R-:W-:Y:S01]  /*05b0*/  IMAD R18, R17, 0x4, R20 ;  /* 0x0000000411127824 */ /* 0x000fe200078e0214 */
[CC--:B0-----:R-:W-:Y:S02]  /*05c0*/  IADD3 R8, P1, R20.reuse, R16.reuse, RZ ;  /* 0x0000001014087210 */ /* 0x0c1fe40007f3e0ff */
[-C--:B------:R-:W-:Y:S02]  /*05d0*/  LEA.HI.X.SX32 R11, R19, R15.reuse, 0x1, P0 ;  /* 0x0000000f130b7211 */ /* 0x080fe400000f0eff */
[-C--:B------:R-:W-:Y:S01]  /*05e0*/  LEA.HI.X.SX32 R9, R20, R15.reuse, 0x1, P1 ;  /* 0x0000000f14097211 */ /* 0x080fe200008f0eff */
[C---:B------:R-:W-:Y:S01]  /*05f0*/  IMAD R19, R17.reuse, 0x4, R18 ;  /* 0x0000000411137824 */ /* 0x040fe200078e0212 */
[C---:B-1----:R-:W-:Y:S01]  /*0600*/  IADD3 R6, P0, R18.reuse, R16, RZ ;  /* 0x0000001012067210 */ /* 0x042fe20007f1e0ff */
[----:B----4-:R0:W-:Y:S03]  /*0610*/  STL [R1+0x1c4], R26 ;  /* 0x0001c41a01007387 */ /* 0x0101e60000100800 */
[----:B------:R-:W-:Y:S01]  /*0620*/  LEA.HI.X.SX32 R7, R18, R15, 0x1, P0 ;  /* 0x0000000f12077211 */ /* 0x000fe200000f0eff */
[----:B---3--:R1:W-:Y:S01]  /*0630*/  STL [R1+0x1c0], R22 ;  /* 0x0001c01601007387 */ /* 0x0083e20000100800 */
[----:B------:R-:W-:-:S03]  /*0640*/  IMAD R18, R17, 0x4, R19 ;  /* 0x0000000411127824 */ /* 0x000fc600078e0213 */
[----:B------:R-:W3:Y:S04]  /*0650*/  LDG.E.U8 R20, desc[UR14][R6.64] ;  /* 0x0000000e06147981 */ /* 0x000ee8000c1e1100 */
[----:B0-----:R0:W4:Y:S04]  /*0660*/  LDG.E.U8 R26, desc[UR14][R10.64] ;  /* 0x0000000e0a1a7981 */ /* 0x001128000c1e1100 */
[----:B-1----:R1:W3:Y:S01]  /*0670*/  LDG.E.U8 R22, desc[UR14][R8.64] ;  /* 0x0000000e08167981 */ /* 0x0022e2000c1e1100 */
[----:B0-----:R-:W-:Y:S01]  /*0680*/  IADD3 R10, P0, R19, R16, RZ ;  /* 0x00000010130a7210 */ /* 0x001fe20007f1e0ff */
[----:B-1----:R-:W-:-:S03]  /*0690*/  IMAD R9, R17, 0x4, R18 ;  /* 0x0000000411097824 */ /* 0x002fc600078e0212 */
[-C--:B------:R-:W-:Y:S02]  /*06a0*/  LEA.HI.X.SX32 R11, R19, R15.reuse, 0x1, P0 ;  /* 0x0000000f130b7211 */ /* 0x080fe400000f0eff */
[CC--:B------:R-:W-:Y:S01]  /*06b0*/  IADD3 R6, P0, R18.reuse, R16.reuse, RZ ;  /* 0x0000001012067210 */ /* 0x0c0fe20007f1e0ff */
[----:B------:R-:W-:Y:S01]  /*06c0*/  IMAD R19, R17, 0x4, R9 ;  /* 0x0000000411137824 */ /* 0x000fe200078e0209 */
[----:B------:R-:W-:Y:S01]  /*06d0*/  IADD3 R8, P1, R9, R16, RZ ;  /* 0x0000001009087210 */ /* 0x000fe20007f3e0ff */
[----:B-----5:R-:W-:Y:S01]  /*06e0*/  STL [R1+0x1bc], R28 ;  /* 0x0001bc1c01007387 */ /* 0x020fe20000100800 */
[-C--:B------:R-:W-:Y:S01]  /*06f0*/  LEA.HI.X.SX32 R7, R18, R15.reuse, 0x1, P0 ;  /* 0x0000000f12077211 */ /* 0x080fe200000f0eff */
[----:B------:R-:W-:Y:S02]  /*0700*/  IMAD R18, R17, 0x4, R19 ;  /* 0x0000000411127824 */ /* 0x000fe400078e0213 */
[----:B------:R0:W-:Y:S01]  /*0710*/  STL [R1+0x1b4], R25 ;  /* 0x0001b41901007387 */ /* 0x0001e20000100800 */
[----:B------:R-:W-:-:S03]  /*0720*/  LEA.HI.X.SX32 R9, R9, R15, 0x1, P1 ;  /* 0x0000000f09097211 */ /* 0x000fc600008f0eff */
[----:B------:R1:W-:Y:S04]  /*0730*/  STL [R1+0x80], R24 ;  /* 0x0000801801007387 */ /* 0x0003e80000100800 */
[----:B0-----:R0:W5:Y:S04]  /*0740*/  LDG.E.U8 R25, desc[UR14][R10.64] ;  /* 0x0000000e0a197981 */ /* 0x001168000c1e1100 */
[----:B-1----:R1:W5:Y:S01]  /*0750*/  LDG.E.U8 R24, desc[UR14][R6.64] ;  /* 0x0000000e06187981 */ /* 0x002362000c1e1100 */
[----:B0-----:R-:W-:-:S03]  /*0760*/  IADD3 R10, P0, R19, R16, RZ ;  /* 0x00000010130a7210 */ /* 0x001fc60007f1e0ff */
[----:B------:R0:W-:Y:S01]  /*0770*/  STL [R1+0x7c], R21 ;  /* 0x00007c1501007387 */ /* 0x0001e20000100800 */
[-C--:B------:R-:W-:Y:S02]  /*0780*/  LEA.HI.X.SX32 R11, R19, R15.reuse, 0x1, P0 ;  /* 0x0000000f130b7211 */ /* 0x080fe400000f0eff */
[C---:B-1----:R-:W-:Y:S01]  /*0790*/  IADD3 R6, P0, R18.reuse, R16, RZ ;  /* 0x0000001012067210 */ /* 0x042fe20007f1e0ff */
[----:B0-----:R0:W5:Y:S03]  /*07a0*/  LDG.E.U8 R21, desc[UR14][R8.64] ;  /* 0x0000000e08157981 */ /* 0x001166000c1e1100 */
[----:B------:R-:W-:Y:S01]  /*07b0*/  LEA.HI.X.SX32 R7, R18, R15, 0x1, P0 ;  /* 0x0000000f12077211 */ /* 0x000fe200000f0eff */
[----:B------:R-:W-:Y:S04]  /*07c0*/  STL [R1+0x78], R27 ;  /* 0x0000781b01007387 */ /* 0x000fe80000100800 */
[----:B------:R1:W5:Y:S04]  /*07d0*/  LDG.E.U8 R28, desc[UR14][R10.64] ;  /* 0x0000000e0a1c7981 */ /* 0x000368000c1e1100 */
[----:B--2---:R2:W-:Y:S04]  /*07e0*/  STL [R1+0x74], R23 ;  /* 0x0000741701007387 */ /* 0x0045e80000100800 */
[----:B--2---:R2:W5:Y:S01]  /*07f0*/  LDG.E.U8 R23, desc[UR14][R6.64] ;  /* 0x0000000e06177981 */ /* 0x004562000c1e1100 */
[----:B------:R-:W-:-:S04]  /*0800*/  IMAD R19, R17, 0x4, R18 ;  /* 0x0000000411137824 */ /* 0x000fc800078e0212 */
[----:B0-----:R-:W-:Y:S01]  /*0810*/  IMAD R9, R17, 0x4, R19 ;  /* 0x0000000411097824 */ /* 0x001fe200078e0213 */
[----:B-1----:R-:W-:-:S03]  /*0820*/  IADD3 R10, P0, R19, R16, RZ ;  /* 0x00000010130a7210 */ /* 0x002fc60007f1e0ff */
[----:B------:R-:W-:Y:S01]  /*0830*/  IMAD R18, R17, 0x4, R9 ;  /* 0x0000000411127824 */ /* 0x000fe200078e0209 */
[-C--:B------:R-:W-:Y:S02]  /*0840*/  IADD3 R8, P1, R9, R16.reuse, RZ ;  /* 0x0000001009087210 */ /* 0x080fe40007f3e0ff */
[-C--:B------:R-:W-:Y:S02]  /*0850*/  LEA.HI.X.SX32 R11, R19, R15.reuse, 0x1, P0 ;  /* 0x0000000f130b7211 */ /* 0x080fe400000f0eff */
[-C--:B------:R-:W-:Y:S01]  /*0860*/  LEA.HI.X.SX32 R9, R9, R15.reuse, 0x1, P1 ;  /* 0x0000000f09097211 */ /* 0x080fe200008f0eff */
[C---:B------:R-:W-:Y:S01]  /*0870*/  IMAD R19, R17.reuse, 0x4, R18 ;  /* 0x0000000411137824 */ /* 0x040fe200078e0212 */
[C---:B--2---:R-:W-:Y:S01]  /*0880*/  IADD3 R6, P0, R18.reuse, R16, RZ ;  /* 0x0000001012067210 */ /* 0x044fe20007f1e0ff */
[----:B------:R0:W2:Y:S04]  /*0890*/  LDG.E.U8 R27, desc[UR14][R10.64] ;  /* 0x0000000e0a1b7981 */ /* 0x0000a8000c1e1100 */
[----:B----4-:R1:W-:Y:S01]  /*08a0*/  STL [R1+0x70], R26 ;  /* 0x0000701a01007387 */ /* 0x0103e20000100800 */
[----:B------:R-:W-:Y:S01]  /*08b0*/  LEA.HI.X.SX32 R7, R18, R15, 0x1, P0 ;  /* 0x0000000f12077211 */ /* 0x000fe200000f0eff */
[----:B------:R-:W-:-:S02]  /*08c0*/  IMAD R18, R17, 0x4, R19 ;  /* 0x0000000411127824 */ /* 0x000fc400078e0213 */
[----:B---3--:R3:W-:Y:S01]  /*08d0*/  STL [R1+0x1b8], R22 ;  /* 0x0001b81601007387 */ /* 0x0087e20000100800 */
[----:B0-----:R-:W-:-:S03]  /*08e0*/  IADD3 R10, P0, R19, R16, RZ ;  /* 0x00000010130a7210 */ /* 0x001fc60007f1e0ff */
[----:B------:R0:W-:Y:S04]  /*08f0*/  STL [R1+0x1b0], R20 ;  /* 0x0001b01401007387 */ /* 0x0001e80000100800 */
[----:B-1----:R1:W4:Y:S04]  /*0900*/  LDG.E.U8 R26, desc[UR14][R6.64] ;  /* 0x0000000e061a7981 */ /* 0x002328000c1e1100 */
[----:B---3--:R3:W4:Y:S01]  /*0910*/  LDG.E.U8 R22, desc[UR14][R8.64] ;  /* 0x0000000e08167981 */ /* 0x008722000c1e1100 */
[----:B0-----:R-:W-:Y:S01]  /*0920*/  IMAD R20, R17, 0x4, R18 ;  /* 0x0000000411147824 */ /* 0x001fe200078e0212 */
[----:B------:R-:W-:-:S03]  /*0930*/  LEA.HI.X.SX32 R11, R19, R15, 0x1, P0 ;  /* 0x0000000f130b7211 */ /* 0x000fc600000f0eff */
[C---:B------:R-:W-:Y:S01]  /*0940*/  IMAD R19, R17.reuse, 0x4, R20 ;  /* 0x0000000411137824 */ /* 0x040fe200078e0214 */
[-C--:B-1----:R-:W-:Y:S02]  /*0950*/  IADD3 R6, P1, R20, R16.reuse, RZ ;  /* 0x0000001014067210 */ /* 0x082fe40007f3e0ff */
[----:B---3--:R-:W-:Y:S02]  /*0960*/  IADD3 R8, P0, R18, R16, RZ ;  /* 0x0000001012087210 */ /* 0x008fe40007f1e0ff */
[-C--:B------:R-:W-:Y:S02]  /*0970*/  LEA.HI.X.SX32 R7, R20, R15.reuse, 0x1, P1 ;  /* 0x0000000f14077211 */ /* 0x080fe400008f0eff */
[----:B------:R-:W-:Y:S01]  /*0980*/  LEA.HI.X.SX32 R9, R18, R15, 0x1, P0 ;  /* 0x0000000f12097211 */ /* 0x000fe200000f0eff */
[----:B-----5:R0:W-:Y:S01]  /*0990*/  STL [R1+0x1ac], R25 ;  /* 0x0001ac1901007387 */ /* 0x0201e20000100800 */
[----:B------:R-:W-:-:S03]  /*09a0*/  IMAD R18, R17, 0x4, R19 ;  /* 0x0000000411127824 */ /* 0x000fc600078e0213 */
[----:B------:R1:W-:Y:S04]  /*09b0*/  STL [R1+0x1a8], R24 ;  /* 0x0001a81801007387 */ /* 0x0003e80000100800 */
[----:B0-----:R0:W3:Y:S04]  /*09c0*/  LDG.E.U8 R25, desc[UR14][R10.64] ;  /* 0x0000000e0a197981 */ /* 0x0010e8000c1e1100 */
[----:B-1----:R1:W5:Y:S01]  /*09d0*/  LDG.E.U8 R24, desc[UR14][R8.64] ;  /* 0x0000000e08187981 */ /* 0x002362000c1e1100 */
[----:B0-----:R-:W-:-:S03]  /*09e0*/  IADD3 R10, P0, R19, R16, RZ ;  /* 0x00000010130a7210 */ /* 0x001fc60007f1e0ff */
[----:B------:R0:W-:Y:S01]  /*09f0*/  STL [R1+0x1a4], R21 ;  /* 0x0001a41501007387 */ /* 0x0001e20000100800 */
[-C--:B------:R-:W-:Y:S02]  /*0a00*/  LEA.HI.X.SX32 R11, R19, R15.reuse, 0x1, P0 ;  /* 0x0000000f130b7211 */ /* 0x080fe400000f0eff */
[C---:B-1----:R-:W-:Y:S01]  /*0a10*/  IADD3 R8, P0, R18.reuse, R16, RZ ;  /* 0x0000001012087210 */ /* 0x042fe20007f1e0ff */
[----:B0-----:R0:W5:Y:S03]  /*0a20*/  LDG.E.U8 R21, desc[UR14][R6.64] ;  /* 0x0000000e06157981 */ /* 0x001166000c1e1100 */
[----:B------:R-:W-:Y:S01]  /*0a30*/  LEA.HI.X.SX32 R9, R18, R15, 0x1, P0 ;  /* 0x0000000f12097211 */ /* 0x000fe200000f0eff */
[----:B------:R1:W-:Y:S04]  /*0a40*/  STL [R1+0x6c], R28 ;  /* 0x00006c1c01007387 */ /* 0x0003e80000100800 */
[----:B-1----:R1:W5:Y:S04]  /*0a50*/  LDG.E.U8 R28, desc[UR14][R10.64] ;  /* 0x0000000e0a1c7981 */ /* 0x002368000c1e1100 */
[----:B------:R0:W-:Y:S04]  /*0a60*/  STL [R1+0x68], R23 ;  /* 0x0000681701007387 */ /* 0x0001e80000100800 */
[----:B0-----:R0:W5:Y:S01]  /*0a70*/  LDG.E.U8 R23, desc[UR14][R8.64] ;  /* 0x0000000e08177981 */ /* 0x001162000c1e1100 */
[----:B------:R-:W-:-:S04]  /*0a80*/  IMAD R19, R17, 0x4, R18 ;  /* 0x0000000411137824 */ /* 0x000fc800078e0212 */
[----:B------:R-:W-:Y:S01]  /*0a90*/  IMAD R20, R17, 0x4, R19 ;  /* 0x0000000411147824 */ /* 0x000fe200078e0213 */
[----:B------:R-:W-:-:S03]  /*0aa0*/  IADD3 R6, P0, R19, R16, RZ ;  /* 0x0000001013067210 */ /* 0x000fc60007f1e0ff */
[----:B------:R-:W-:Y:S01]  /*0ab0*/  IMAD R18, R17, 0x4, R20 ;  /* 0x0000000411127824 */ /* 0x000fe200078e0214 */
[CC--:B-1----:R-:W-:Y:S02]  /*0ac0*/  IADD3 R10, P1, R20.reuse, R16.reuse, RZ ;  /* 0x00000010140a7210 */ /* 0x0c2fe40007f3e0ff */
[-C--:B------:R-:W-:Y:S02]  /*0ad0*/  LEA.HI.X.SX32 R7, R19, R15.reuse, 0x1, P0 ;  /* 0x0000000f13077211 */ /* 0x080fe400000f0eff */
[-C--:B------:R-:W-:Y:S01]  /*0ae0*/  LEA.HI.X.SX32 R11, R20, R15.reuse, 0x1, P1 ;  /* 0x0000000f140b7211 */ /* 0x080fe200008f0eff */
[C---:B------:R-:W-:Y:S01]  /*0af0*/  IMAD R19, R17.reuse, 0x4, R18 ;  /* 0x0000000411137824 */ /* 0x040fe200078e0212 */
[C---:B0-----:R-:W-:Y:S01]  /*0b00*/  IADD3 R8, P0, R18.reuse, R16, RZ ;  /* 0x0000001012087210 */ /* 0x041fe20007f1e0ff */
[----:B--2---:R0:W-:Y:S03]  /*0b10*/  STL [R1+0x64], R27 ;  /* 0x0000641b01007387 */ /* 0x0041e60000100800 */
[----:B------:R-:W-:Y:S01]  /*0b20*/  LEA.HI.X.SX32 R9, R18, R15, 0x1, P0 ;  /* 0x0000000f12097211 */ /* 0x000fe200000f0eff */
[C---:B------:R-:W-:Y:S01]  /*0b30*/  IMAD R18, R17.reuse, 0x4, R19 ;  /* 0x0000000411127824 */ /* 0x040fe200078e0213 */
[----:B0-----:R0:W2:Y:S04]  /*0b40*/  LDG.E.U8 R27, desc[UR14][R6.64] ;  /* 0x0000000e061b7981 */ /* 0x0010a8000c1e1100 */
[----:B----4-:R1:W-:Y:S01]  /*0b50*/  STL [R1+0x60], R22 ;  /* 0x0000601601007387 */ /* 0x0103e20000100800 */
[----:B------:R-:W-:-:S03]  /*0b60*/  IMAD R20, R17, 0x4, R18 ;  /* 0x0000000411147824 */ /* 0x000fc600078e0212 */
[----:B------:R4:W-:Y:S01]  /*0b70*/  STL [R1+0x5c], R26 ;  /* 0x00005c1a01007387 */ /* 0x0009e20000100800 */
[----:B0-----:R-:W-:-:S03]  /*0b80*/  IADD3 R6, P0, R19, R16, RZ ;  /* 0x0000001013067210 */ /* 0x001fc60007f1e0ff */
[----:B-1----:R0:W2:Y:S01]  /*0b90*/  LDG.E.U8 R22, desc[UR14][R10.64] ;  /* 0x0000000e0a167981 */ /* 0x0020a2000c1e1100 */
[----:B------:R-:W-:-:S03]  /*0ba0*/  LEA.HI.X.SX32 R7, R19, R15, 0x1, P0 ;  /* 0x0000000f13077211 */ /* 0x000fc600000f0eff */
[----:B----4-:R1:W4:Y:S01]  /*0bb0*/  LDG.E.U8 R26, desc[UR14][R8.64] ;  /* 0x0000000e081a7981 */ /* 0x010322000c1e1100 */
[C---:B------:R-:W-:Y:S01]  /*0bc0*/  IMAD R19, R17.reuse, 0x4, R20 ;  /* 0x0000000411137824 */ /* 0x040fe200078e0214 */
[-C--:B0-----:R-:W-:Y:S02]  /*0bd0*/  IADD3 R10, P0, R18, R16.reuse, RZ ;  /* 0x00000010120a7210 */ /* 0x081fe40007f1e0ff */
[----:B---3--:R0:W-:Y:S01]  /*0be0*/  STL [R1+0x1a0], R25 ;  /* 0x0001a01901007387 */ /* 0x0081e20000100800 */
[-C--:B-1----:R-:W-:Y:S02]  /*0bf0*/  IADD3 R8, P1, R20, R16.reuse, RZ ;  /* 0x0000001014087210 */ /* 0x082fe40007f3e0ff */
[-C--:B------:R-:W-:Y:S01]  /*0c00*/  LEA.HI.X.SX32 R11, R18, R15.reuse, 0x1, P0 ;  /* 0x0000000f120b7211 */ /* 0x080fe200000f0eff */
[----:B------:R-:W-:Y:S01]  /*0c10*/  IMAD R18, R17, 0x4, R19 ;  /* 0x0000000411127824 */ /* 0x000fe200078e0213 */
[----:B------:R-:W-:Y:S01]  /*0c20*/  LEA.HI.X.SX32 R9, R20, R15, 0x1, P1 ;  /* 0x0000000f14097211 */ /* 0x000fe200008f0eff */
[----:B0-----:R0:W3:Y:S04]  /*0c30*/  LDG.E.U8 R25, desc[UR14][R6.64] ;  /* 0x0000000e06197981 */ /* 0x0010e8000c1e1100 */
[----:B-----5:R1:W-:Y:S01]  /*0c40*/  STL [R1+0x19c], R24 ;  /* 0x00019c1801007387 */ /* 0x0203e20000100800 */
[----:B0-----:R-:W-:-:S03]  /*0c50*/  IADD3 R6, P0, R19, R16, RZ ;  /* 0x0000001013067210 */ /* 0x001fc60007f1e0ff */
[----:B------:R0:W-:Y:S01]  /*0c60*/  STL [R1+0x198], R21 ;  /* 0x0001981501007387 */ /* 0x0001e20000100800 */
[----:B------:R-:W-:-:S03]  /*0c70*/  LEA.HI.X.SX32 R7, R19, R15, 0x1, P0 ;  /* 0x0000000f13077211 */ /* 0x000fc600000f0eff */
[----:B-1----:R1:W5:Y:S04]  /*0c80*/  LDG.E.U8 R24, desc[UR14][R10.64] ;  /* 0x0000000e0a187981 */ /* 0x002368000c1e1100 */
[----:B------:R-:W5:Y:S04]  /*0c90*/  LDG.E.U8 R20, desc[UR14][R6.64] ;  /* 0x0000000e06147981 */ /* 0x000f68000c1e1100 */
[----:B0-----:R0:W5:Y:S01]  /*0ca0*/  LDG.E.U8 R21, desc[UR14][R8.64] ;  /* 0x0000000e08157981 */ /* 0x001162000c1e1100 */
[----:B-1----:R-:W-:-:S04]  /*0cb0*/  IADD3 R10, P0, R18, R16, RZ ;  /* 0x00000010120a7210 */ /* 0x002fc80007f1e0ff */
[----:B------:R-:W-:Y:S01]  /*0cc0*/  LEA.HI.X.SX32 R11, R18, R15, 0x1, P0 ;  /* 0x0000000f120b7211 */ /* 0x000fe200000f0eff */
[----:B------:R-:W-:Y:S04]  /*0cd0*/  STL [R1+0x194], R28 ;  /* 0x0001941c01007387 */ /* 0x000fe80000100800 */
[----:B------:R1:W-:Y:S04]  /*0ce0*/  STL [R1+0x18c], R23 ;  /* 0x00018c1701007387 */ /* 0x0003e80000100800 */
[----:B-1----:R1:W5:Y:S01]  /*0cf0*/  LDG.E.U8 R23, desc[UR14][R10.64] ;  /* 0x0000000e0a177981 */ /* 0x002362000c1e1100 */
[----:B------:R-:W-:-:S04]  /*0d00*/  IMAD R19, R17, 0x4, R18 ;  /* 0x0000000411137824 */ /* 0x000fc800078e0212 */
[----:B0-----:R-:W-:Y:S01]  /*0d10*/  IMAD R9, R17, 0x4, R19 ;  /* 0x0000000411097824 */ /* 0x001fe200078e0213 */
[----:B------:R-:W-:-:S03]  /*0d20*/  IADD3 R6, P0, R19, R16, RZ ;  /* 0x0000001013067210 */ /* 0x000fc60007f1e0ff */
[----:B------:R-:W-:Y:S01]  /*0d30*/  IMAD R18, R17, 0x4, R9 ;  /* 0x0000000411127824 */ /* 0x000fe200078e0209 */
[-C--:B------:R-:W-:Y:S02]  /*0d40*/  IADD3 R8, P1, R9, R16.reuse, RZ ;  /* 0x0000001009087210 */ /* 0x080fe40007f3e0ff */
[-C--:B------:R-:W-:Y:S01]  /*0d50*/  LEA.HI.X.SX32 R7, R19, R15.reuse, 0x1, P0 ;  /* 0x0000000f13077211 */ /* 0x080fe200000f0eff */
[----:B------:R-:W-:Y:S01]  /*0d60*/  IMAD R19, R17, 0x4, R18 ;  /* 0x0000000411137824 */ /* 0x000fe200078e0212 */
[C---:B-1----:R-:W-:Y:S02]  /*0d70*/  IADD3 R10, P0, R18.reuse, R16, RZ ;  /* 0x00000010120a7210 */ /* 0x042fe40007f1e0ff */
[-C--:B------:R-:W-:Y:S01]  /*0d80*/  LEA.HI.X.SX32 R9, R9, R15.reuse, 0x1, P1 ;  /* 0x0000000f09097211 */ /* 0x080fe200008f0eff */
[----:B------:R0:W5:Y:S01]  /*0d90*/  LDG.E.U8 R28, desc[UR14][R6.64] ;  /* 0x0000000e061c7981 */ /* 0x000162000c1e1100 */
[----:B------:R-:W-:Y:S01]  /*0da0*/  LEA.HI.X.SX32 R11, R18, R15, 0x1, P0 ;  /* 0x0000000f120b7211 */ /* 0x000fe200000f0eff */
[----:B------:R-:W-:-:S02]  /*0db0*/  IMAD R18, R17, 0x4, R19 ;  /* 0x0000000411127824 */ /* 0x000fc400078e0213 */
[----:B--2---:R1:W-:Y:S01]  /*0dc0*/  STL [R1+0x58], R27 ;  /* 0x0000581b01007387 */ /* 0x0043e20000100800 */
[----:B0-----:R-:W-:-:S03]  /*0dd0*/  IADD3 R6, P0, R19, R16, RZ ;  /* 0x0000001013067210 */ /* 0x001fc60007f1e0ff */
[----:B------:R0:W-:Y:S01]  /*0de0*/  STL [R1+0x54], R22 ;  /* 0x0000541601007387 */ /* 0x0001e20000100800 */
[----:B------:R-:W-:-:S03]  /*0df0*/  LEA.HI.X.SX32 R7, R19, R15, 0x1, P0 ;  /* 0x0000000f13077211 */ /* 0x000fc600000f0eff */
[----:B-1----:R1:W2:Y:S04]  /*0e00*/  LDG.E.U8 R27, desc[UR14][R10.64] ;  /* 0x0000000e0a1b7981 */ /* 0x0022a8000c1e1100 */
[----:B0-----:R0:W2:Y:S04]  /*0e10*/  LDG.E.U8 R22, desc[UR14][R8.64] ;  /* 0x0000000e08167981 */ /* 0x0010a8000c1e1100 */
[----:B----4-:R4:W-:Y:S01]  /*0e20*/  STL [R1+0x50], R26 ;  /* 0x0000501a01007387 */ /* 0x0109e20000100800 */
[----:B-1----:R-:W-:Y:S01]  /*0e30*/  IADD3 R10, P0, R18, R16, RZ ;  /* 0x00000010120a7210 */ /* 0x002fe20007f1e0ff */
[----:B0-----:R-:W-:-:S03]  /*0e40*/  IMAD R9, R17, 0x4, R18 ;  /* 0x0000000411097824 */ /* 0x001fc600078e0212 */
[-C--:B------:R-:W-:Y:S01]  /*0e50*/  LEA.HI.X.SX32 R11, R18, R15.reuse, 0x1, P0 ;  /* 0x0000000f120b7211 */ /* 0x080fe200000f0eff */
[----:B----4-:R0:W4:Y:S01]  /*0e60*/  LDG.E.U8 R26, desc[UR14][R6.64] ;  /* 0x0000000e061a7981 */ /* 0x010122000c1e1100 */
[----:B------:R-:W-:Y:S01]  /*0e70*/  IMAD R19, R17, 0x4, R9 ;  /* 0x0000000411137824 */ /* 0x000fe200078e0209 */
[-C--:B------:R-:W-:Y:S02]  /*0e80*/  IADD3 R8, P1, R9, R16.reuse, RZ ;  /* 0x0000001009087210 */ /* 0x080fe40007f3e0ff */
[----:B---3--:R1:W-:Y:S01]  /*0e90*/  STL [R1+0x4c], R25 ;  /* 0x00004c1901007387 */ /* 0x0083e20000100800 */
[----:B------:R-:W-:Y:S01]  /*0ea0*/  IMAD R18, R17, 0x4, R19 ;  /* 0x0000000411127824 */ /* 0x000fe200078e0213 */
[-C--:B------:R-:W-:Y:S02]  /*0eb0*/  LEA.HI.X.SX32 R9, R9, R15.reuse, 0x1, P1 ;  /* 0x0000000f09097211 */ /* 0x080fe400008f0eff */
[CC--:B0-----:R-:W-:Y:S01]  /*0ec0*/  IADD3 R6, P0, R19.reuse, R16.reuse, RZ ;  /* 0x0000001013067210 */ /* 0x0c1fe20007f1e0ff */
[----:B-1----:R0:W3:Y:S03]  /*0ed0*/  LDG.E.U8 R25, desc[UR14][R10.64] ;  /* 0x0000000e0a197981 */ /* 0x0020e6000c1e1100 */
[----:B------:R-:W-:Y:S01]  /*0ee0*/  LEA.HI.X.SX32 R7, R19, R15, 0x1, P0 ;  /* 0x0000000f13077211 */ /* 0x000fe200000f0eff */
[----:B-----5:R1:W-:Y:S04]  /*0ef0*/  STL [R1+0x48], R24 ;  /* 0x0000481801007387 */ /* 0x0203e80000100800 */
[----:B------:R5:W-:Y:S01]  /*0f00*/  STL [R1+0x190], R21 ;  /* 0x0001901501007387 */ /* 0x000be20000100800 */
[----:B0-----:R-:W-:-:S04]  /*0f10*/  IADD3 R10, P0, R18, R16, RZ ;  /* 0x00000010120a7210 */ /* 0x001fc80007f1e0ff */
[----:B------:R-:W-:Y:S01]  /*0f20*/  LEA.HI.X.SX32 R11, R18, R15, 0x1, P0 ;  /* 0x0000000f120b7211 */ /* 0x000fe200000f0eff */
[----:B-1----:R-:W3:Y:S04]  /*0f30*/  LDG.E.U8 R24, desc[UR14][R6.64] ;  /* 0x0000000e06187981 */ /* 0x002ee8000c1e1100 */
[----:B-----5:R0:W5:Y:S04]  /*0f40*/  LDG.E.U8 R21, desc[UR14][R8.64] ;  /* 0x0000000e08157981 */ /* 0x020168000c1e1100 */
[----:B------:R-:W-:Y:S04]  /*0f50*/  STL [R1+0x188], R20 ;  /* 0x0001881401007387 */ /* 0x000fe80000100800 */
[----:B------:R1:W-:Y:S04]  /*0f60*/  STL [R1+0x184], R23 ;  /* 0x0001841701007387 */ /* 0x0003e80000100800 */
[----:B-1----:R1:W5:Y:S01]  /*0f70*/  LDG.E.U8 R23, desc[UR14][R10.64] ;  /* 0x0000000e0a177981 */ /* 0x002362000c1e1100 */
[----:B------:R-:W-:-:S04]  /*0f80*/  IMAD R19, R17, 0x4, R18 ;  /* 0x0000000411137824 */ /* 0x000fc800078e0212 */
[----:B------:R-:W-:Y:S01]  /*0f90*/  IMAD R20, R17, 0x4, R19 ;  /* 0x0000000411147824 */ /* 0x000fe200078e0213 */
[----:B0-----:R-:W-:-:S03]  /*0fa0*/  IADD3 R8, P0, R19, R16, RZ ;  /* 0x0000001013087210 */ /* 0x001fc60007f1e0ff */
[----:B------:R-:W-:Y:S01]  /*0fb0*/  IMAD R18, R17, 0x4, R20 ;  /* 0x0000000411127824 */ /* 0x000fe200078e0214 */
[-C--:B------:R-:W-:Y:S02]  /*0fc0*/  IADD3 R6, P1, R20, R16.reuse, RZ ;  /* 0x0000001014067210 */ /* 0x080fe40007f3e0ff */
[-C--:B------:R-:W-:Y:S01]  /*0fd0*/  LEA.HI.X.SX32 R9, R19, R15.reuse, 0x1, P0 ;  /* 0x0000000f13097211 */ /* 0x080fe200000f0eff */
[C---:B------:R-:W-:Y:S01]  /*0fe0*/  IMAD R19, R17.reuse, 0x4, R18 ;  /* 0x0000000411137824 */ /* 0x040fe200078e0212 */
[-C--:B-1----:R-:W-:Y:S01]  /*0ff0*/  IADD3 R10, P0, R18, R16.reuse, RZ ;  /* 0x00000010120a7210 */ /* 0x082fe20007f1e0ff */
[----:B------:R0:W-:Y:S01]  /*1000*/  STL [R1+0x180], R28 ;  /* 0x0001801c01007387 */ /* 0x0001e20000100800 */
[-C--:B------:R-:W-:Y:S02]  /*1010*/  LEA.HI.X.SX32 R7, R20, R15.reuse, 0x1, P1 ;  /* 0x0000000f14077211 */ /* 0x080fe400008f0eff */
[----:B------:R-:W-:Y:S01]  /*1020*/  LEA.HI.X.SX32 R11, R18, R15, 0x1, P0 ;  /* 0x0000000f120b7211 */ /* 0x000fe200000f0eff */
[----:B------:R-:W-:Y:S01]  /*1030*/  IMAD R18, R17, 0x4, R19 ;  /* 0x0000000411127824 */ /* 0x000fe200078e0213 */
[----:B0-----:R0:W5:Y:S04]  /*1040*/  LDG.E.U8 R28, desc[UR14][R8.64] ;  /* 0x0000000e081c7981 */ /* 0x001168000c1e1100 */
[----:B--2---:R1:W-:Y:S01]  /*1050*/  STL [R1+0x17c], R22 ;  /* 0x00017c1601007387 */ /* 0x0043e20000100800 */
[----:B0-----:R-:W-:-:S03]  /*1060*/  IADD3 R8, P0, R19, R16, RZ ;  /* 0x0000001013087210 */ /* 0x001fc60007f1e0ff */
[----:B------:R0:W-:Y:S01]  /*1070*/  STL [R1+0x44], R27 ;  /* 0x0000441b01007387 */ /* 0x0001e20000100800 */
[----:B------:R-:W-:-:S03]  /*1080*/  LEA.HI.X.SX32 R9, R19, R15, 0x1, P0 ;  /* 0x0000000f13097211 */ /* 0x000fc600000f0eff */
[----:B-1----:R1:W2:Y:S01]  /*1090*/  LDG.E.U8 R22, desc[UR14][R6.64] ;  /* 0x0000000e06167981 */ /* 0x0022a2000c1e1100 */
[----:B------:R-:W-:-:S03]  /*10a0*/  IMAD R20, R17, 0x4, R18 ;  /* 0x0000000411147824 */ /* 0x000fc600078e0212 */
[----:B----4-:R4:W-:Y:S04]  /*10b0*/  STL [R1+0x40], R26 ;  /* 0x0000401a01007387 */ /* 0x0109e80000100800 */
[----:B0-----:R0:W2:Y:S01]  /*10c0*/  LDG.E.U8 R27, desc[UR14][R10.64] ;  /* 0x0000000e0a1b7981 */ /* 0x0010a2000c1e1100 */
[CC--:B-1----:R-:W-:Y:S01]  /*10d0*/  IADD3 R6, P0, R18.reuse, R16.reuse, RZ ;  /* 0x0000001012067210 */ /* 0x0c2fe20007f1e0ff */
[C---:B------:R-:W-:Y:S02]  /*10e0*/  IMAD R19, R17.reuse, 0x4, R20 ;  /* 0x0000000411137824 */ /* 0x040fe400078e0214 */
[----:B----4-:R1:W4:Y:S01]  /*10f0*/  LDG.E.U8 R26, desc[UR14][R8.64] ;  /* 0x0000000e081a7981 */ /* 0x010322000c1e1100 */
[----:B------:R-:W-:Y:S02]  /*1100*/  LEA.HI.X.SX32 R7, R18, R15, 0x1, P0 ;  /* 0x0000000f12077211 */ /* 0x000fe400000f0eff */
[----:B0-----:R-:W-:Y:S01]  /*1110*/  IADD3 R10, P1, R20, R16, RZ ;  /* 0x00000010140a7210 */ /* 0x001fe20007f3e0ff */
[----:B---3--:R0:W-:Y:S01]  /*1120*/  STL [R1+0x3c], R25 ;  /* 0x00003c1901007387 */ /* 0x0081e20000100800 */
[----:B------:R-:W-:-:S02]  /*1130*/  IMAD R18, R17, 0x4, R19 ;  /* 0x0000000411127824 */ /* 0x000fc400078e0213 */
[-C--:B------:R-:W-:Y:S02]  /*1140*/  LEA.HI.X.SX32 R11, R20, R15.reuse, 0x1, P1 ;  /* 0x0000000f140b7211 */ /* 0x080fe400008f0eff */
[CC--:B-1----:R-:W-:Y:S01]  /*1150*/  IADD3 R8, P0, R19.reuse, R16.reuse, RZ ;  /* 0x0000001013087210 */ /* 0x0c2fe20007f1e0ff */
[----:B0-----:R0:W3:Y:S03]  /*1160*/  LDG.E.U8 R25, desc[UR14][R6.64] ;  /* 0x0000000e06197981 */ /* 0x0010e6000c1e1100 */
[----:B------:R-:W-:Y:S01]  /*1170*/  LEA.HI.X.SX32 R9, R19, R15, 0x1, P0 ;  /* 0x0000000f13097211 */ /* 0x000fe200000f0eff */
[----:B-----5:R1:W-:Y:S01]  /*1180*/  STL [R1+0x38], R21 ;  /* 0x0000381501007387 */ /* 0x0203e20000100800 */
[----:B0-----:R-:W-:-:S04]  /*1190*/  IADD3 R6, P0, R18, R16, RZ ;  /* 0x0000001012067210 */ /* 0x001fc80007f1e0ff */
[----:B------:R-:W-:Y:S01]  /*11a0*/  LEA.HI.X.SX32 R7, R18, R15, 0x1, P0 ;  /* 0x0000000f12077211 */ /* 0x000fe200000f0eff */
[----:B-1----:R0:W5:Y:S04]  /*11b0*/  LDG.E.U8 R21, desc[UR14][R10.64] ;  /* 0x0000000e0a157981 */ /* 0x002168000c1e1100 */
        /* <DEDUP_REMOVED lines=8> */
[-C--:B-1----:R-:W-:Y:S02]  /*1240*/  IADD3 R8, P1, R20, R16.reuse, RZ ;  /* 0x0000001014087210 */ /* 0x082fe40007f3e0ff */
[-C--:B------:R-:W-:Y:S01]  /*1250*/  LEA.HI.X.SX32 R11, R19, R15.reuse, 0x1, P0 ;  /* 0x0000000f130b7211 */ /* 0x080fe200000f0eff */
[C---:B------:R-:W-:Y:S01]  /*1260*/  IMAD R19, R17.reuse, 0x4, R18 ;  /* 0x0000000411137824 */ /* 0x040fe200078e0212 */
[-C--:B0-----:R-:W-:Y:S01]  /*1270*/  IADD3 R6, P0, R18, R16.reuse, RZ ;  /* 0x0000001012067210 */ /* 0x081fe20007f1e0ff */
[----:B------:R0:W-:Y:S01]  /*1280*/  STL [R1+0x174], R28 ;  /* 0x0001741c01007387 */ /* 0x0001e20000100800 */
[-C--:B------:R-:W-:Y:S02]  /*1290*/  LEA.HI.X.SX32 R9, R20, R15.reuse, 0x1, P1 ;  /* 0x0000000f14097211 */ /* 0x080fe400008f0eff */
[----:B------:R-:W-:Y:S01]  /*12a0*/  LEA.HI.X.SX32 R7, R18, R15, 0x1, P0 ;  /* 0x0000000f12077211 */ /* 0x000fe200000f0eff */
[----:B------:R-:W-:Y:S01]  /*12b0*/  IMAD R18, R17, 0x4, R19 ;  /* 0x0000000411127824 */ /* 0x000fe200078e0213 */
[----:B0-----:R0:W5:Y:S04]  /*12c0*/  LDG.E.U8 R28, desc[UR14][R10.64] ;  /* 0x0000000e0a1c7981 */ /* 0x001168000c1e1100 */
[----:B--2---:R1:W-:Y:S01]  /*12d0*/  STL [R1+0x170], R22 ;  /* 0x0001701601007387 */ /* 0x0043e20000100800 */
[----:B0-----:R-:W-:-:S04]  /*12e0*/  IADD3 R10, P0, R19, R16, RZ ;  /* 0x00000010130a7210 */ /* 0x001fc80007f1e0ff */
[----:B------:R-:W-:Y:S01]  /*12f0*/  LEA.HI.X.SX32 R11, R19, R15, 0x1, P0 ;  /* 0x0000000f130b7211 */ /* 0x000fe200000f0eff */
[----:B-1----:R0:W2:Y:S04]  /*1300*/  LDG.E.U8 R22, desc[UR14][R8.64] ;  /* 0x0000000e08167981 */ /* 0x0020a8000c1e1100 */
[----:B------:R1:W-:Y:S01]  /*1310*/  STL [R1+0x16c], R27 ;  /* 0x00016c1b01007387 */ /* 0x0003e20000100800 */
[----:B0-----:R-:W-:-:S03]  /*1320*/  IMAD R9, R17, 0x4, R18 ;  /* 0x0000000411097824 */ /* 0x001fc600078e0212 */
[----:B----4-:R0:W-:Y:S01]  /*1330*/  STL [R1+0x164], R26 ;  /* 0x0001641a01007387 */ /* 0x0101e20000100800 */
[----:B------:R-:W-:-:S03]  /*1340*/  IMAD R19, R17, 0x4, R9 ;  /* 0x0000000411137824 */ /* 0x000fc600078e0209 */
[----:B-1----:R1:W4:Y:S01]  /*1350*/  LDG.E.U8 R27, desc[UR14][R6.64] ;  /* 0x0000000e061b7981 */ /* 0x002322000c1e1100 */
[----:B------:R-:W-:-:S03]  /*1360*/  IADD3 R8, P1, R9, R16, RZ ;  /* 0x0000001009087210 */ /* 0x000fc60007f3e0ff */
[----:B0-----:R0:W4:Y:S01]  /*1370*/  LDG.E.U8 R26, desc[UR14][R10.64] ;  /* 0x0000000e0a1a7981 */ /* 0x001122000c1e1100 */
[----:B-1----:R-:W-:-:S04]  /*1380*/  IADD3 R6, P0, R18, R16, RZ ;  /* 0x0000001012067210 */ /* 0x002fc80007f1e0ff */
[-C--:B------:R-:W-:Y:S01]  /*1390*/  LEA.HI.X.SX32 R7, R18, R15.reuse, 0x1, P0 ;  /* 0x0000000f12077211 */ /* 0x080fe200000f0eff */
[----:B------:R-:W-:Y:S01]  /*13a0*/  IMAD R18, R17, 0x4, R19 ;  /* 0x0000000411127824 */ /* 0x000fe200078e0213 */
[-C--:B0-----:R-:W-:Y:S01]  /*13b0*/  IADD3 R10, P0, R19, R16.reuse, RZ ;  /* 0x00000010130a7210 */ /* 0x081fe20007f1e0ff */
[----:B---3--:R0:W-:Y:S01]  /*13c0*/  STL [R1+0x30], R25 ;  /* 0x0000301901007387 */ /* 0x0081e20000100800 */
[-C--:B------:R-:W-:Y:S02]  /*13d0*/  LEA.HI.X.SX32 R9, R9, R15.reuse, 0x1, P1 ;  /* 0x0000000f09097211 */ /* 0x080fe400008f0eff */
[----:B------:R-:W-:Y:S01]  /*13e0*/  LEA.HI.X.SX32 R11, R19, R15, 0x1, P0 ;  /* 0x0000000f130b7211 */ /* 0x000fe200000f0eff */
[----:B------:R-:W-:Y:S01]  /*13f0*/  IMAD R19, R17, 0x4, R18 ;  /* 0x0000000411137824 */ /* 0x000fe200078e0212 */
[----:B-----5:R1:W-:Y:S04]  /*1400*/  STL [R1+0x2c], R21 ;  /* 0x00002c1501007387 */ /* 0x0203e80000100800 */
[----:B0-----:R0:W3:Y:S04]  /*1410*/  LDG.E.U8 R25, desc[UR14][R6.64] ;  /* 0x0000000e06197981 */ /* 0x0010e8000c1e1100 */
[----:B-1----:R1:W5:Y:S01]  /*1420*/  LDG.E.U8 R21, desc[UR14][R8.64] ;  /* 0x0000000e08157981 */ /* 0x002362000c1e1100 */
[----:B0-----:R-:W-:-:S04]  /*1430*/  IADD3 R6, P0, R18, R16, RZ ;  /* 0x0000001012067210 */ /* 0x001fc80007f1e0ff */
[-C--:B------:R-:W-:Y:S02]  /*1440*/  LEA.HI.X.SX32 R7, R18, R15.reuse, 0x1, P0 ;  /* 0x0000000f12077211 */ /* 0x080fe400000f0eff */
[C---:B-1----:R-:W-:Y:S01]  /*1450*/  IADD3 R8, P0, R19.reuse, R16, RZ ;  /* 0x0000001013087210 */ /* 0x042fe20007f1e0ff */
[----:B------:R0:W-:Y:S03]  /*1460*/  STL [R1+0x28], R24 ;  /* 0x0000281801007387 */ /* 0x0001e60000100800 */
[----:B------:R-:W-:-:S05]  /*1470*/  LEA.HI.X.SX32 R9, R19, R15, 0x1, P0 ;  /* 0x0000000f13097211 */ /* 0x000fca00000f0eff */
[----:B------:R-:W5:Y:S04]  /*1480*/  LDG.E.U8 R29, desc[UR14][R8.64] ;  /* 0x0000000e081d7981 */ /* 0x000f68000c1e1100 */
[----:B0-----:R0:W5:Y:S04]  /*1490*/  LDG.E.U8 R24, desc[UR14][R10.64] ;  /* 0x0000000e0a187981 */ /* 0x001168000c1e1100 */
[----:B------:R1:W-:Y:S04]  /*14a0*/  STL [R1+0x24], R23 ;  /* 0x0000241701007387 */ /* 0x0003e80000100800 */
[----:B-1----:R1:W5:Y:S01]  /*14b0*/  LDG.E.U8 R23, desc[UR14][R6.64] ;  /* 0x0000000e06177981 */ /* 0x002362000c1e1100 */
[----:B------:R-:W-:-:S04]  /*14c0*/  IMAD R20, R17, 0x4, R19 ;  /* 0x0000000411147824 */ /* 0x000fc800078e0213 */
[----:B------:R-:W-:Y:S01]  /*14d0*/  IMAD R18, R17, 0x4, R20 ;  /* 0x0000000411127824 */ /* 0x000fe200078e0214 */
[----:B0-----:R-:W-:-:S03]  /*14e0*/  IADD3 R10, P1, R20, R16, RZ ;  /* 0x00000010140a7210 */ /* 0x001fc60007f3e0ff */
[C---:B------:R-:W-:Y:S01]  /*14f0*/  IMAD R19, R17.reuse, 0x4, R18 ;  /* 0x0000000411137824 */ /* 0x040fe200078e0212 */
[-C--:B-1----:R-:W-:Y:S02]  /*1500*/  IADD3 R6, P0, R18, R16.reuse, RZ ;  /* 0x0000001012067210 */ /* 0x082fe40007f1e0ff */
[-C--:B------:R-:W-:Y:S02]  /*1510*/  LEA.HI.X.SX32 R11, R20, R15.reuse, 0x1, P1 ;  /* 0x0000000f140b7211 */ /* 0x080fe400008f0eff */
[-C--:B------:R-:W-:Y:S01]  /*1520*/  LEA.HI.X.SX32 R7, R18, R15.reuse, 0x1, P0 ;  /* 0x0000000f12077211 */ /* 0x080fe200000f0eff */
[----:B------:R-:W-:Y:S01]  /*1530*/  IMAD R18, R17, 0x4, R19 ;  /* 0x0000000411127824 */ /* 0x000fe200078e0213 */
[----:B------:R-:W-:Y:S01]  /*1540*/  IADD3 R8, P0, R19, R16, RZ ;  /* 0x0000001013087210 */ /* 0x000fe20007f1e0ff */
[----:B------:R-:W-:Y:S02]  /*1550*/  STL [R1+0x20], R28 ;  /* 0x0000201c01007387 */ /* 0x000fe40000100800 */
[----:B------:R-:W-:Y:S01]  /*1560*/  IMAD R20, R17, 0x4, R18 ;  /* 0x0000000411147824 */ /* 0x000fe200078e0212 */
[----:B------:R-:W-:-:S03]  /*1570*/  LEA.HI.X.SX32 R9, R19, R15, 0x1, P0 ;  /* 0x0000000f13097211 */ /* 0x000fc600000f0eff */
[----:B------:R-:W-:Y:S01]  /*1580*/  IMAD R19, R17, 0x4, R20 ;  /* 0x0000000411137824 */ /* 0x000fe200078e0214 */
[----:B--2---:R0:W-:Y:S04]  /*1590*/  STL [R1+0x168], R22 ;  /* 0x0001681601007387 */ /* 0x0041e80000100800 */
[----:B0-----:R0:W2:Y:S04]  /*15a0*/  LDG.E.U8 R22, desc[UR14][R10.64] ;  /* 0x0000000e0a167981 */ /* 0x0010a8000c1e1100 */
[----:B----4-:R1:W-:Y:S01]  /*15b0*/  STL [R1+0x160], R27 ;  /* 0x0001601b01007387 */ /* 0x0103e20000100800 */
[----:B0-----:R-:W-:-:S03]  /*15c0*/  IADD3 R10, P0, R18, R16, RZ ;  /* 0x00000010120a7210 */ /* 0x001fc60007f1e0ff */
[----:B------:R0:W-:Y:S01]  /*15d0*/  STL [R1+0x15c], R26 ;  /* 0x00015c1a01007387 */ /* 0x0001e20000100800 */
[-C--:B------:R-:W-:Y:S01]  /*15e0*/  LEA.HI.X.SX32 R11, R18, R15.reuse, 0x1, P0 ;  /* 0x0000000f120b7211 */ /* 0x080fe200000f0eff */
[----:B------:R-:W-:Y:S02]  /*15f0*/  IMAD R18, R17, 0x4, R19 ;  /* 0x0000000411127824 */ /* 0x000fe400078e0213 */
[----:B-1----:R1:W4:Y:S04]  /*1600*/  LDG.E.U8 R27, desc[UR14][R6.64] ;  /* 0x0000000e061b7981 */ /* 0x002328000c1e1100 */
[----:B0-----:R0:W4:Y:S01]  /*1610*/  LDG.E.U8 R26, desc[UR14][R8.64] ;  /* 0x0000000e081a7981 */ /* 0x001122000c1e1100 */
[CC--:B-1----:R-:W-:Y:S02]  /*1620*/  IADD3 R6, P1, R20.reuse, R16.reuse, RZ ;  /* 0x0000001014067210 */ /* 0x0c2fe40007f3e0ff */
[C---:B0-----:R-:W-:Y:S01]  /*1630*/  IADD3 R8, P0, R19.reuse, R16, RZ ;  /* 0x0000001013087210 */ /* 0x041fe20007f1e0ff */
[----:B---3--:R0:W-:Y:S03]  /*1640*/  STL [R1+0x158], R25 ;  /* 0x0001581901007387 */ /* 0x0081e60000100800 */
[-C--:B------:R-:W-:Y:S01]  /*1650*/  LEA.HI.X.SX32 R9, R19, R15.reuse, 0x1, P0 ;  /* 0x0000000f13097211 */ /* 0x080fe200000f0eff */
[C---:B------:R-:W-:Y:S01]  /*1660*/  IMAD R19, R17.reuse, 0x4, R18 ;  /* 0x0000000411137824 */ /* 0x040fe200078e0212 */
[----:B------:R-:W-:Y:S01]  /*1670*/  LEA.HI.X.SX32 R7, R20, R15, 0x1, P1 ;  /* 0x0000000f14077211 */ /* 0x000fe200008f0eff */
[----:B-----5:R1:W-:Y:S02]  /*1680*/  STL [R1+0x154], R21 ;  /* 0x0001541501007387 */ /* 0x0203e40000100800 */
[----:B------:R-:W-:-:S02]  /*1690*/  IMAD R20, R17, 0x4, R19 ;  /* 0x0000000411147824 */ /* 0x000fc400078e0213 */
[----:B0-----:R0:W3:Y:S04]  /*16a0*/  LDG.E.U8 R25, desc[UR14][R10.64] ;  /* 0x0000000e0a197981 */ /* 0x0010e8000c1e1100 */
[----:B-1----:R1:W5:Y:S01]  /*16b0*/  LDG.E.U8 R21, desc[UR14][R6.64] ;  /* 0x0000000e06157981 */ /* 0x002362000c1e1100 */
[----:B0-----:R-:W-:-:S04]  /*16c0*/  IADD3 R10, P0, R18, R16, RZ ;  /* 0x00000010120a7210 */ /* 0x001fc80007f1e0ff */
[----:B------:R-:W-:Y:S01]  /*16d0*/  LEA.HI.X.SX32 R11, R18, R15, 0x1, P0 ;  /* 0x0000000f120b7211 */ /* 0x000fe200000f0eff */
[----:B------:R-:W-:Y:S01]  /*16e0*/  IMAD R18, R17, 0x4, R20 ;  /* 0x0000000411127824 */ /* 0x000fe200078e0214 */
[----:B-1----:R-:W-:-:S04]  /*16f0*/  IADD3 R6, P0, R19, R16, RZ ;  /* 0x0000001013067210 */ /* 0x002fc80007f1e0ff */
[----:B------:R-:W-:Y:S01]  /*1700*/  LEA.HI.X.SX32 R7, R19, R15, 0x1, P0 ;  /* 0x0000000f13077211 */ /* 0x000fe200000f0eff */
[----:B------:R0:W-:Y:S01]  /*1710*/  STL [R1+0x1c], R24 ;  /* 0x00001c1801007387 */ /* 0x0001e20000100800 */
[----:B------:R-:W-:-:S03]  /*1720*/  IADD3 R28, P0, R18, R16, RZ ;  /* 0x00000010121c7210 */ /* 0x000fc60007f1e0ff */
[----:B0-----:R0:W5:Y:S04]  /*1730*/  LDG.E.U8 R24, desc[UR14][R8.64] ;  /* 0x0000000e08187981 */ /* 0x001168000c1e1100 */
[----:B------:R1:W-:Y:S04]  /*1740*/  STL [R1+0x18], R23 ;  /* 0x0000181701007387 */ /* 0x0003e80000100800 */
[----:B------:R1:W-:Y:S01]  /*1750*/  STL [R1+0x14], R29 ;  /* 0x0000141d01007387 */ /* 0x0003e20000100800 */
[----:B0-----:R-:W-:-:S03]  /*1760*/  IADD3 R8, P1, R20, R16, RZ ;  /* 0x0000001014087210 */ /* 0x001fc60007f3e0ff */
[----:B-1----:R0:W5:Y:S01]  /*1770*/  LDG.E.U8 R23, desc[UR14][R10.64] ;  /* 0x0000000e0a177981 */ /* 0x002162000c1e1100 */
[----:B------:R-:W-:-:S05]  /*1780*/  LEA.HI.X.SX32 R29, R18, R15, 0x1, P0 ;  /* 0x0000000f121d7211 */ /* 0x000fca00000f0eff */
[----:B------:R-:W3:Y:S01]  /*1790*/  LDG.E.U8 R28, desc[UR14][R28.64] ;  /* 0x0000000e1c1c7981 */ /* 0x000ee2000c1e1100 */
[----:B0-----:R-:W-:Y:S01]  /*17a0*/  IMAD R10, R17, 0x4, R18 ;  /* 0x00000004110a7824 */ /* 0x001fe200078e0212 */
[----:B------:R-:W-:-:S03]  /*17b0*/  LEA.HI.X.SX32 R9, R20, R15, 0x1, P1 ;  /* 0x0000000f14097211 */ /* 0x000fc600008f0eff */
[C---:B------:R-:W-:Y:S02]  /*17c0*/  IMAD R11, R17.reuse, 0x4, R10 ;  /* 0x00000004110b7824 */ /* 0x040fe400078e020a */
[----:B------:R0:W5:Y:S04]  /*17d0*/  LDG.E.U8 R20, desc[UR14][R8.64] ;  /* 0x0000000e08147981 */ /* 0x000168000c1e1100 */
[----:B--2---:R1:W-:Y:S01]  /*17e0*/  STL [R1+0x10], R22 ;  /* 0x0000101601007387 */ /* 0x0043e20000100800 */
[----:B0-----:R-:W-:-:S03]  /*17f0*/  IMAD R9, R17, 0x4, R11 ;  /* 0x0000000411097824 */ /* 0x001fc600078e020b */
[----:B-1----:R0:W2:Y:S02]  /*1800*/  LDG.E.U8 R22, desc[UR14][R6.64] ;  /* 0x0000000e06167981 */ /* 0x0020a4000c1e1100 */
[----:B0-----:R-:W-:-:S04]  /*1810*/  IADD3 R6, P0, R10, R16, RZ ;  /* 0x000000100a067210 */ /* 0x001fc80007f1e0ff */
[----:B------:R-:W-:Y:S02]  /*1820*/  LEA.HI.X.SX32 R7, R10, R15, 0x1, P0 ;  /* 0x0000000f0a077211 */ /* 0x000fe400000f0eff */
[----:B------:R-:W-:-:S04]  /*1830*/  IADD3 R10, P0, R11, R16, RZ ;  /* 0x000000100b0a7210 */ /* 0x000fc80007f1e0ff */
[----:B------:R-:W-:-:S05]  /*1840*/  LEA.HI.X.SX32 R11, R11, R15, 0x1, P0 ;  /* 0x0000000f0b0b7211 */ /* 0x000fca00000f0eff */
[----:B------:R-:W2:Y:S04]  /*1850*/  LDG.E.U8 R29, desc[UR14][R10.64] ;  /* 0x0000000e0a1d7981 */ /* 0x000ea8000c1e1100 */
[----:B----4-:R-:W-:Y:S04]  /*1860*/  STL [R1+0xc], R27 ;  /* 0x00000c1b01007387 */ /* 0x010fe80000100800 */
[----:B---3--:R-:W-:Y:S04]  /*1870*/  STL [R1+0xc88], R28 ;  /* 0x000c881c01007387 */ /* 0x008fe80000100800 */
[----:B------:R-:W-:Y:S04]  /*1880*/  STL [R1+0xc8c], R28 ;  /* 0x000c8c1c01007387 */ /* 0x000fe80000100800 */
        /* <DEDUP_REMOVED lines=9> */
[----:B-----5:R0:W-:Y:S04]  /*1920*/  STL [R1+0x148], R21 ;  /* 0x0001481501007387 */ /* 0x0201e80000100800 */
[----:B0-----:R0:W3:Y:S01]  /*1930*/  LDG.E.U8 R21, desc[UR14][R6.64] ;  /* 0x0000000e06157981 */ /* 0x0010e2000c1e1100 */
[----:B------:R-:W-:Y:S01]  /*1940*/  IMAD R19, R17, 0x4, R9 ;  /* 0x0000000411137824 */ /* 0x000fe200078e0209 */
[----:B------:R-:W-:-:S02]  /*1950*/  IADD3 R8, P1, R9, R16, RZ ;  /* 0x0000001009087210 */ /* 0x000fc40007f3e0ff */
[----:B------:R1:W-:Y:S01]  /*1960*/  STL [R1+0x144], R24 ;  /* 0x0001441801007387 */ /* 0x0003e20000100800 */
[----:B------:R-:W-:Y:S01]  /*1970*/  IMAD R18, R17, 0x4, R19 ;  /* 0x0000000411127824 */ /* 0x000fe200078e0213 */
[----:B------:R-:W-:Y:S02]  /*1980*/  LEA.HI.X.SX32 R9, R9, R15, 0x1, P1 ;  /* 0x0000000f09097211 */ /* 0x000fe400008f0eff */
[----:B--2---:R-:W-:Y:S01]  /*1990*/  STL [R1+0xc94], R29 ;  /* 0x000c941d01007387 */ /* 0x004fe20000100800 */
[----:B0-----:R-:W-:-:S03]  /*19a0*/  IADD3 R6, P0, R19, R16, RZ ;  /* 0x0000001013067210 */ /* 0x001fc60007f1e0ff */
[----:B------:R-:W-:Y:S01]  /*19b0*/  STL [R1+0x13c], R23 ;  /* 0x00013c1701007387 */ /* 0x000fe20000100800 */
[----:B------:R-:W-:-:S03]  /*19c0*/  LEA.HI.X.SX32 R7, R19, R15, 0x1, P0 ;  /* 0x0000000f13077211 */ /* 0x000fc600000f0eff */
[----:B------:R-:W-:Y:S01]  /*19d0*/  STL [R1+0xc98], R29 ;  /* 0x000c981d01007387 */ /* 0x000fe20000100800 */
[----:B------:R-:W-:-:S03]  /*19e0*/  IMAD R19, R17, 0x4, R18 ;  /* 0x0000000411137824 */ /* 0x000fc600078e0212 */
[----:B------:R-:W-:Y:S01]  /*19f0*/  STL [R1+0xd14], R29 ;  /* 0x000d141d01007387 */ /* 0x000fe20000100800 */
[----:B------:R-:W-:-:S03]  /*1a00*/  IADD3 R10, P0, R18, R16, RZ ;  /* 0x00000010120a7210 */ /* 0x000fc60007f1e0ff */
[----:B------:R-:W-:Y:S04]  /*1a10*/  STL [R1+0xd1c], R29 ;  /* 0x000d1c1d01007387 */ /* 0x000fe80000100800 */
[----:B------:R-:W-:Y:S04]  /*1a20*/  STL [R1+0xd20], R29 ;  /* 0x000d201d01007387 */ /* 0x000fe80000100800 */
[----:B------:R0:W-:Y:S04]  /*1a30*/  STL [R1+0x8], R22 ;  /* 0x0000081601007387 */ /* 0x0001e80000100800 */
[----:B-1----:R1:W2:Y:S04]  /*1a40*/  LDG.E.U8 R24, desc[UR14][R8.64] ;  /* 0x0000000e08187981 */ /* 0x0022a8000c1e1100 */
[----:B------:R4:W-:Y:S01]  /*1a50*/  STL [R1+0x4], R20 ;  /* 0x0000041401007387 */ /* 0x0009e20000100800 */
[----:B------:R-:W-:Y:S01]  /*1a60*/  LEA.HI.X.SX32 R11, R18, R15, 0x1, P0 ;  /* 0x0000000f120b7211 */ /* 0x000fe200000f0eff */
[----:B-1----:R-:W-:-:S04]  /*1a70*/  IMAD R9, R17, 0x4, R19 ;  /* 0x0000000411097824 */ /* 0x002fc800078e0213 */
[----:B0-----:R-:W5:Y:S04]  /*1a80*/  LDG.E.U8 R22, desc[UR14][R10.64] ;  /* 0x0000000e0a167981 */ /* 0x001f68000c1e1100 */
[----:B----4-:R0:W4:Y:S01]  /*1a90*/  LDG.E.U8 R20, desc[UR14][R6.64] ;  /* 0x0000000e06147981 */ /* 0x010122000c1e1100 */
[----:B------:R-:W-:Y:S01]  /*1aa0*/  IMAD R18, R17, 0x4, R9 ;  /* 0x0000000411127824 */ /* 0x000fe200078e0209 */
[-C--:B------:R-:W-:Y:S02]  /*1ab0*/  IADD3 R8, P1, R9, R16.reuse, RZ ;  /* 0x0000001009087210 */ /* 0x080fe40007f3e0ff */
[----:B0-----:R-:W-:-:S04]  /*1ac0*/  IADD3 R6, P0, R19, R16, RZ ;  /* 0x0000001013067210 */ /* 0x001fc80007f1e0ff */
[-C--:B------:R-:W-:Y:S01]  /*1ad0*/  LEA.HI.X.SX32 R7, R19, R15.reuse, 0x1, P0 ;  /* 0x0000000f13077211 */ /* 0x080fe200000f0eff */
[----:B------:R-:W-:Y:S01]  /*1ae0*/  IMAD R19, R17, 0x4, R18 ;  /* 0x0000000411137824 */ /* 0x000fe200078e0212 */
[CC--:B------:R-:W-:Y:S02]  /*1af0*/  IADD3 R10, P0, R18.reuse, R16.reuse, RZ ;  /* 0x00000010120a7210 */ /* 0x0c0fe40007f1e0ff */
[-C--:B------:R-:W-:Y:S01]  /*1b00*/  LEA.HI.X.SX32 R9, R9, R15.reuse, 0x1, P1 ;  /* 0x0000000f09097211 */ /* 0x080fe200008f0eff */
[----:B------:R0:W5:Y:S01]  /*1b10*/  LDG.E.U8 R26, desc[UR14][R6.64] ;  /* 0x0000000e061a7981 */ /* 0x000162000c1e1100 */
[----:B------:R-:W-:Y:S01]  /*1b20*/  LEA.HI.X.SX32 R11, R18, R15, 0x1, P0 ;  /* 0x0000000f120b7211 */ /* 0x000fe200000f0eff */
[----:B------:R-:W-:Y:S02]  /*1b30*/  IMAD R18, R17, 0x4, R19 ;  /* 0x0000000411127824 */ /* 0x000fe400078e0213 */
[----:B------:R-:W5:Y:S04]  /*1b40*/  LDG.E.U8 R23, desc[UR14][R8.64] ;  /* 0x0000000e08177981 */ /* 0x000f68000c1e1100 */
[----:B------:R1:W5:Y:S01]  /*1b50*/  LDG.E.U8 R29, desc[UR14][R10.64] ;  /* 0x0000000e0a1d7981 */ /* 0x000362000c1e1100 */
[----:B0-----:R-:W-:-:S04]  /*1b60*/  IADD3 R6, P0, R19, R16, RZ ;  /* 0x0000001013067210 */ /* 0x001fc80007f1e0ff */
[----:B------:R-:W-:Y:S02]  /*1b70*/  LEA.HI.X.SX32 R7, R19, R15, 0x1, P0 ;  /* 0x0000000f13077211 */ /* 0x000fe400000f0eff */
[----:B-1----:R-:W-:-:S04]  /*1b80*/  IADD3 R10, P0, R18, R16, RZ ;  /* 0x00000010120a7210 */ /* 0x002fc80007f1e0ff */
[----:B------:R-:W-:-:S05]  /*1b90*/  LEA.HI.X.SX32 R11, R18, R15, 0x1, P0 ;  /* 0x0000000f120b7211 */ /* 0x000fca00000f0eff */
[----:B------:R-:W5:Y:S04]  /*1ba0*/  LDG.E.U8 R25, desc[UR14][R10.64] ;  /* 0x0000000e0a197981 */ /* 0x000f68000c1e1100 */
[----:B---3--:R0:W-:Y:S04]  /*1bb0*/  STL [R1], R21 ;  /* 0x0000001501007387 */ /* 0x0081e80000100800 */
[----:B0-----:R0:W3:Y:S01]  /*1bc0*/  LDG.E.U8 R21, desc[UR14][R6.64] ;  /* 0x0000000e06157981 */ /* 0x0010e2000c1e1100 */
[----:B------:R-:W-:-:S04]  /*1bd0*/  IMAD R9, R17, 0x4, R18 ;  /* 0x0000000411097824 */ /* 0x000fc800078e0212 */
[----:B------:R-:W-:Y:S01]  /*1be0*/  IMAD R19, R17, 0x4, R9 ;  /* 0x0000000411137824 */ /* 0x000fe200078e0209 */
[----:B------:R-:W-:-:S03]  /*1bf0*/  IADD3 R8, P1, R9, R16, RZ ;  /* 0x0000001009087210 */ /* 0x000fc60007f3e0ff */
[----:B------:R-:W-:Y:S01]  /*1c00*/  IMAD R18, R17, 0x4, R19 ;  /* 0x0000000411127824 */ /* 0x000fe200078e0213 */
[-C--:B0-----:R-:W-:Y:S02]  /*1c10*/  IADD3 R6, P0, R19, R16.reuse, RZ ;  /* 0x0000001013067210 */ /* 0x081fe40007f1e0ff */
[-C--:B------:R-:W-:Y:S02]  /*1c20*/  LEA.HI.X.SX32 R9, R9, R15.reuse, 0x1, P1 ;  /* 0x0000000f09097211 */ /* 0x080fe400008f0eff */
[-C--:B------:R-:W-:Y:S01]  /*1c30*/  LEA.HI.X.SX32 R7, R19, R15.reuse, 0x1, P0 ;  /* 0x0000000f13077211 */ /* 0x080fe200000f0eff */
[----:B------:R-:W-:Y:S01]  /*1c40*/  IMAD R19, R17, 0x4, R18 ;  /* 0x0000000411137824 */ /* 0x000fe200078e0212 */
[CC--:B------:R-:W-:Y:S01]  /*1c50*/  IADD3 R10, P0, R18.reuse, R16.reuse, RZ ;  /* 0x00000010120a7210 */ /* 0x0c0fe20007f1e0ff */
[----:B------:R0:W3:Y:S03]  /*1c60*/  LDG.E.U8 R27, desc[UR14][R8.64] ;  /* 0x0000000e081b7981 */ /* 0x0000e6000c1e1100 */
[----:B------:R-:W-:Y:S01]  /*1c70*/  LEA.HI.X.SX32 R11, R18, R15, 0x1, P0 ;  /* 0x0000000f120b7211 */ /* 0x000fe200000f0eff */
[----:B--2---:R1:W-:Y:S01]  /*1c80*/  STL [R1+0x140], R24 ;  /* 0x0001401801007387 */ /* 0x0043e20000100800 */
[----:B0-----:R-:W-:-:S04]  /*1c90*/  IADD3 R8, P0, R19, R16, RZ ;  /* 0x0000001013087210 */ /* 0x001fc80007f1e0ff */
[----:B------:R-:W-:Y:S01]  /*1ca0*/  LEA.HI.X.SX32 R9, R19, R15, 0x1, P0 ;  /* 0x0000000f13097211 */ /* 0x000fe200000f0eff */
[----:B-1----:R0:W2:Y:S04]  /*1cb0*/  LDG.E.U8 R24, desc[UR14][R6.64] ;  /* 0x0000000e06187981 */ /* 0x0020a8000c1e1100 */
[----:B----4-:R1:W-:Y:S02]  /*1cc0*/  STL [R1+0x138], R20 ;  /* 0x0001381401007387 */ /* 0x0103e40000100800 */
[C---:B-1----:R-:W-:Y:S02]  /*1cd0*/  IMAD R20, R17.reuse, 0x4, R19 ;  /* 0x0000000411147824 */ /* 0x042fe400078e0213 */
[----:B-----5:R1:W-:Y:S02]  /*1ce0*/  STL [R1+0x134], R22 ;  /* 0x0001341601007387 */ /* 0x0203e40000100800 */
[----:B------:R-:W-:Y:S01]  /*1cf0*/  IMAD R18, R17, 0x4, R20 ;  /* 0x0000000411127824 */ /* 0x000fe200078e0214 */
[----:B0-----:R-:W-:-:S03]  /*1d00*/  IADD3 R6, P1, R20, R16, RZ ;  /* 0x0000001014067210 */ /* 0x001fc60007f3e0ff */
[----:B------:R-:W-:Y:S01]  /*1d10*/  IMAD R19, R17, 0x4, R18 ;  /* 0x0000000411137824 */ /* 0x000fe200078e0212 */
[----:B-1----:R0:W4:Y:S01]  /*1d20*/  LDG.E.U8 R22, desc[UR14][R10.64] ;  /* 0x0000000e0a167981 */ /* 0x002122000c1e1100 */
[----:B------:R-:W-:-:S03]  /*1d30*/  LEA.HI.X.SX32 R7, R20, R15, 0x1, P1 ;  /* 0x0000000f14077211 */ /* 0x000fc600008f0eff */
[----:B------:R1:W-:Y:S01]  /*1d40*/  STL [R1+0x130], R26 ;  /* 0x0001301a01007387 */ /* 0x0003e20000100800 */
[----:B0-----:R-:W-:-:S03]  /*1d50*/  IADD3 R10, P0, R18, R16, RZ ;  /* 0x00000010120a7210 */ /* 0x001fc60007f1e0ff */
[----:B-1----:R0:W5:Y:S01]  /*1d60*/  LDG.E.U8 R26, desc[UR14][R8.64] ;  /* 0x0000000e081a7981 */ /* 0x002162000c1e1100 */
[----:B------:R-:W-:Y:S01]  /*1d70*/  LEA.HI.X.SX32 R11, R18, R15, 0x1, P0 ;  /* 0x0000000f120b7211 */ /* 0x000fe200000f0eff */
[----:B------:R-:W-:Y:S02]  /*1d80*/  IMAD R18, R17, 0x4, R19 ;  /* 0x0000000411127824 */ /* 0x000fe400078e0213 */
[----:B------:R1:W-:Y:S01]  /*1d90*/  STL [R1+0x12c], R23 ;  /* 0x00012c1701007387 */ /* 0x0003e20000100800 */
[----:B0-----:R-:W-:-:S03]  /*1da0*/  IADD3 R8, P0, R19, R16, RZ ;  /* 0x0000001013087210 */ /* 0x001fc60007f1e0ff */
[----:B------:R0:W-:Y:S01]  /*1db0*/  STL [R1+0x120], R29 ;  /* 0x0001201d01007387 */ /* 0x0001e20000100800 */
[----:B------:R-:W-:-:S03]  /*1dc0*/  LEA.HI.X.SX32 R9, R19, R15, 0x1, P0 ;  /* 0x0000000f13097211 */ /* 0x000fc600000f0eff */
[----:B-1----:R1:W5:Y:S04]  /*1dd0*/  LDG.E.U8 R23, desc[UR14][R6.64] ;  /* 0x0000000e06177981 */ /* 0x002368000c1e1100 */
[----:B0-----:R0:W5:Y:S01]  /*1de0*/  LDG.E.U8 R29, desc[UR14][R10.64] ;  /* 0x0000000e0a1d7981 */ /* 0x001162000c1e1100 */
[----:B-1----:R-:W-:-:S04]  /*1df0*/  IADD3 R6, P0, R18, R16, RZ ;  /* 0x0000001012067210 */ /* 0x002fc80007f1e0ff */
[----:B------:R-:W-:Y:S01]  /*1e00*/  LEA.HI.X.SX32 R7, R18, R15, 0x1, P0 ;  /* 0x0000000f12077211 */ /* 0x000fe200000f0eff */
[----:B---3--:R1:W-:Y:S04]  /*1e10*/  STL [R1+0x11c], R21 ;  /* 0x00011c1501007387 */ /* 0x0083e80000100800 */
[----:B------:R3:W-:Y:S04]  /*1e20*/  STL [R1+0x114], R25 ;  /* 0x0001141901007387 */ /* 0x0007e80000100800 */
[----:B-1----:R1:W5:Y:S04]  /*1e30*/  LDG.E.U8 R21, desc[UR14][R8.64] ;  /* 0x0000000e08157981 */ /* 0x002368000c1e1100 */
[----:B---3--:R3:W5:Y:S01]  /*1e40*/  LDG.E.U8 R25, desc[UR14][R6.64] ;  /* 0x0000000e06197981 */ /* 0x008762000c1e1100 */
[----:B------:R-:W-:-:S04]  /*1e50*/  IMAD R20, R17, 0x4, R18 ;  /* 0x0000000411147824 */ /* 0x000fc800078e0212 */
[----:B------:R-:W-:Y:S01]  /*1e60*/  IMAD R19, R17, 0x4, R20 ;  /* 0x0000000411137824 */ /* 0x000fe200078e0214 */
[----:B0-----:R-:W-:-:S03]  /*1e70*/  IADD3 R10, P1, R20, R16, RZ ;  /* 0x00000010140a7210 */ /* 0x001fc60007f3e0ff */
[----:B------:R-:W-:Y:S01]  /*1e80*/  IMAD R18, R17, 0x4, R19 ;  /* 0x0000000411127824 */ /* 0x000fe200078e0213 */
[CC--:B-1----:R-:W-:Y:S02]  /*1e90*/  IADD3 R8, P0, R19.reuse, R16.reuse, RZ ;  /* 0x0000001013087210 */ /* 0x0c2fe40007f1e0ff */
[-C--:B------:R-:W-:Y:S02]  /*1ea0*/  LEA.HI.X.SX32 R11, R20, R15.reuse, 0x1, P1 ;  /* 0x0000000f140b7211 */ /* 0x080fe400008f0eff */
[-C--:B------:R-:W-:Y:S01]  /*1eb0*/  LEA.HI.X.SX32 R9, R19, R15.reuse, 0x1, P0 ;  /* 0x0000000f13097211 */ /* 0x080fe200000f0eff */
[C---:B------:R-:W-:Y:S01]  /*1ec0*/  IMAD R19, R17.reuse, 0x4, R18 ;  /* 0x0000000411137824 */ /* 0x040fe200078e0212 */
[C---:B---3--:R-:W-:Y:S01]  /*1ed0*/  IADD3 R6, P0, R18.reuse, R16, RZ ;  /* 0x0000001012067210 */ /* 0x048fe20007f1e0ff */
[----:B------:R0:W-:Y:S02]  /*1ee0*/  STL [R1+0x100], R27 ;  /* 0x0001001b01007387 */ /* 0x0001e40000100800 */
[C---:B------:R-:W-:Y:S01]  /*1ef0*/  IMAD R20, R17.reuse, 0x4, R19 ;  /* 0x0000000411147824 */ /* 0x040fe200078e0213 */
[----:B------:R-:W-:Y:S01]  /*1f00*/  LEA.HI.X.SX32 R7, R18, R15, 0x1, P0 ;  /* 0x0000000f12077211 */ /* 0x000fe200000f0eff */
[----:B--2---:R1:W-:Y:S02]  /*1f10*/  STL [R1+0xfc], R24 ;  /* 0x0000fc1801007387 */ /* 0x0043e40000100800 */
[----:B------:R-:W-:-:S02]  /*1f20*/  IMAD R18, R17, 0x4, R20 ;  /* 0x0000000411127824 */ /* 0x000fc400078e0214 */
[----:B0-----:R0:W2:Y:S04]  /*1f30*/  LDG.E.U8 R27, desc[UR14][R10.64] ;  /* 0x0000000e0a1b7981 */ /* 0x0010a8000c1e1100 */
[----:B-1----:R1:W3:Y:S01]  /*1f40*/  LDG.E.U8 R24, desc[UR14][R8.64] ;  /* 0x0000000e08187981 */ /* 0x0022e2000c1e1100 */
[----:B0-----:R-:W-:-:S04]  /*1f50*/  IADD3 R10, P0, R19, R16, RZ ;  /* 0x00000010130a7210 */ /* 0x001fc80007f1e0ff */
[-C--:B------:R-:W-:Y:S01]  /*1f60*/  LEA.HI.X.SX32 R11, R19, R15.reuse, 0x1, P0 ;  /* 0x0000000f130b7211 */ /* 0x080fe200000f0eff */
[----:B------:R-:W-:Y:S01]  /*1f70*/  IMAD R19, R17, 0x4, R18 ;  /* 0x0000000411137824 */ /* 0x000fe200078e0212 */
[CC--:B-1----:R-:W-:Y:S01]  /*1f80*/  IADD3 R8, P1, R20.reuse, R16.reuse, RZ ;  /* 0x0000001014087210 */ /* 0x0c2fe20007f3e0ff */
[----:B----4-:R0:W-:Y:S03]  /*1f90*/  STL [R1+0x128], R22 ;  /* 0x0001281601007387 */ /* 0x0101e60000100800 */
[----:B------:R-:W-:Y:S01]  /*1fa0*/  LEA.HI.X.SX32 R9, R20, R15, 0x1, P1 ;  /* 0x0000000f14097211 */ /* 0x000fe200008f0eff */
[----:B0-----:R0:W4:Y:S04]  /*1fb0*/  LDG.E.U8 R22, desc[UR14][R6.64] ;  /* 0x0000000e06167981 */ /* 0x001128000c1e1100 */
[----:B-----5:R1:W-:Y:S01]  /*1fc0*/  STL [R1+0x124], R26 ;  /* 0x0001241a01007387 */ /* 0x0203e20000100800 */
        /* <DEDUP_REMOVED lines=12> */
[----:B------:R1:W-:Y:S04]  /*2090*/  STL [R1+0x108], R21 ;  /* 0x0001081501007387 */ /* 0x0003e80000100800 */
[----:B------:R0:W-:Y:S04]  /*20a0*/  STL [R1+0xf8], R25 ;  /* 0x0000f81901007387 */ /* 0x0001e80000100800 */
[----:B-1----:R1:W5:Y:S04]  /*20b0*/  LDG.E.U8 R21, desc[UR14][R10.64] ;  /* 0x0000000e0a157981 */ /* 0x002368000c1e1100 */
        /* <DEDUP_REMOVED lines=10> */
[----:B--2---:R0:W-:Y:S02]  /*2160*/  STL [R1+0xf0], R27 ;  /* 0x0000f01b01007387 */ /* 0x0041e40000100800 */
[C---:B------:R-:W-:Y:S01]  /*2170*/  IMAD R20, R17.reuse, 0x4, R19 ;  /* 0x0000000411147824 */ /* 0x040fe200078e0213 */
[----:B------:R-:W-:Y:S01]  /*2180*/  LEA.HI.X.SX32 R9, R18, R15, 0x1, P0 ;  /* 0x0000000f12097211 */ /* 0x000fe200000f0eff */
[----:B---3--:R1:W-:Y:S02]  /*2190*/  STL [R1+0xec], R24 ;  /* 0x0000ec1801007387 */ /* 0x0083e40000100800 */
        /* <DEDUP_REMOVED lines=15> */
[----:B------:R1:W-:Y:S04]  /*2290*/  STL [R1+0x10c], R23 ;  /* 0x00010c1701007387 */ /* 0x0003e80000100800 */
[----:B------:R1:W5:Y:S01]  /*22a0*/  LDG.E.U8 R20, desc[UR14][R8.64] ;  /* 0x0000000e08147981 */ /* 0x000362000c1e1100 */
[----:B0-----:R-:W-:-:S04]  /*22b0*/  IADD3 R6, P0, R19, R16, RZ ;  /* 0x0000001013067210 */ /* 0x001fc80007f1e0ff */
[----:B------:R-:W-:Y:S01]  /*22c0*/  LEA.HI.X.SX32 R7, R19, R15, 0x1, P0 ;  /* 0x0000000f13077211 */ /* 0x000fe200000f0eff */
[----:B-1----:R0:W5:Y:S01]  /*22d0*/  LDG.E.U8 R23, desc[UR14][R10.64] ;  /* 0x0000000e0a177981 */ /* 0x002162000c1e1100 */
[----:B------:R-:W-:-:S03]  /*22e0*/  IADD3 R8, P0, R18, R16, RZ ;  /* 0x0000001012087210 */ /* 0x000fc60007f1e0ff */
[----:B------:R-:W-:Y:S01]  /*22f0*/  STL [R1+0x104], R29 ;  /* 0x0001041d01007387 */ /* 0x000fe20000100800 */
[----:B------:R-:W-:-:S03]  /*2300*/  LEA.HI.X.SX32 R9, R18, R15, 0x1, P0 ;  /* 0x0000000f12097211 */ /* 0x000fc600000f0eff */
        /* <DEDUP_REMOVED lines=8> */
[-C--:B-1----:R-:W-:Y:S02]  /*2390*/  IADD3 R6, P0, R19, R16.reuse, RZ ;  /* 0x0000001013067210 */ /* 0x082fe40007f1e0ff */
[-C--:B------:R-:W-:Y:S02]  /*23a0*/  LEA.HI.X.SX32 R11, R11, R15.reuse, 0x1, P1 ;  /* 0x0000000f0b0b7211 */ /* 0x080fe400008f0eff */
[-C--:B------:R-:W-:Y:S01]  /*23b0*/  LEA.HI.X.SX32 R7, R19, R15.reuse, 0x1, P0 ;  /* 0x0000000f13077211 */ /* 0x080fe200000f0eff */
[----:B------:R-:W-:Y:S01]  /*23c0*/  IMAD R19, R17, 0x4, R18 ;  /* 0x0000000411137824 */ /* 0x000fe200078e0212 */
[C---:B0-----:R-:W-:Y:S01]  /*23d0*/  IADD3 R8, P0, R18.reuse, R16, RZ ;  /* 0x0000001012087210 */ /* 0x041fe20007f1e0ff */
[----:B------:R0:W5:Y:S04]  /*23e0*/  LDG.E.U8 R29, desc[UR14][R10.64] ;  /* 0x0000000e0a1d7981 */ /* 0x000168000c1e1100 */
[----:B--2---:R-:W-:Y:S01]  /*23f0*/  STL [R1+0xe0], R27 ;  /* 0x0000e01b01007387 */ /* 0x004fe20000100800 */
[----:B------:R-:W-:-:S03]  /*2400*/  LEA.HI.X.SX32 R9, R18, R15, 0x1, P0 ;  /* 0x0000000f12097211 */ /* 0x000fc600000f0eff */
[----:B---3--:R1:W-:Y:S01]  /*2410*/  STL [R1+0xd8], R24 ;  /* 0x0000d81801007387 */ /* 0x0083e20000100800 */
[----:B0-----:R-:W-:-:S04]  /*2420*/  IMAD R11, R17, 0x4, R19 ;  /* 0x00000004110b7824 */ /* 0x001fc800078e0213 */
[----:B------:R-:W-:Y:S01]  /*2430*/  IMAD R18, R17, 0x4, R11 ;  /* 0x0000000411127824 */ /* 0x000fe200078e020b */
[----:B-1----:R0:W2:Y:S01]  /*2440*/  LDG.E.U8 R24, desc[UR14][R6.64] ;  /* 0x0000000e06187981 */ /* 0x0020a2000c1e1100 */
[-C--:B------:R-:W-:Y:S02]  /*2450*/  IADD3 R10, P1, R11, R16.reuse, RZ ;  /* 0x000000100b0a7210 */ /* 0x080fe40007f3e0ff */
[C---:B0-----:R-:W-:Y:S01]  /*2460*/  IADD3 R6, P0, R19.reuse, R16, RZ ;  /* 0x0000001013067210 */ /* 0x041fe20007f1e0ff */
[----:B----4-:R0:W-:Y:S03]  /*2470*/  STL [R1+0xd4], R22 ;  /* 0x0000d41601007387 */ /* 0x0101e60000100800 */
[-C--:B------:R-:W-:Y:S01]  /*2480*/  LEA.HI.X.SX32 R7, R19, R15.reuse, 0x1, P0 ;  /* 0x0000000f13077211 */ /* 0x080fe200000f0eff */
[----:B------:R-:W-:Y:S01]  /*2490*/  IMAD R19, R17, 0x4, R18 ;  /* 0x0000000411137824 */ /* 0x000fe200078e0212 */
[----:B------:R-:W-:-:S03]  /*24a0*/  LEA.HI.X.SX32 R11, R11, R15, 0x1, P1 ;  /* 0x0000000f0b0b7211 */ /* 0x000fc600008f0eff */
[----:B------:R-:W3:Y:S04]  /*24b0*/  LDG.E.U8 R27, desc[UR14][R6.64] ;  /* 0x0000000e061b7981 */ /* 0x000ee8000c1e1100 */
[----:B0-----:R0:W4:Y:S02]  /*24c0*/  LDG.E.U8 R22, desc[UR14][R8.64] ;  /* 0x0000000e08167981 */ /* 0x001124000c1e1100 */
[CC--:B0-----:R-:W-:Y:S02]  /*24d0*/  IADD3 R8, P0, R18.reuse, R16.reuse, RZ ;  /* 0x0000001012087210 */ /* 0x0c1fe40007f1e0ff */
[----:B-----5:R0:W-:Y:S02]  /*24e0*/  STL [R1+0xd0], R26 ;  /* 0x0000d01a01007387 */ /* 0x0201e40000100800 */
[-C--:B------:R-:W-:Y:S01]  /*24f0*/  LEA.HI.X.SX32 R9, R18, R15.reuse, 0x1, P0 ;  /* 0x0000000f12097211 */ /* 0x080fe200000f0eff */
[----:B------:R-:W-:Y:S01]  /*2500*/  IMAD R18, R17, 0x4, R19 ;  /* 0x0000000411127824 */ /* 0x000fe200078e0213 */
[CC--:B------:R-:W-:Y:S01]  /*2510*/  IADD3 R6, P0, R19.reuse, R16.reuse, RZ ;  /* 0x0000001013067210 */ /* 0x0c0fe20007f1e0ff */
[----:B------:R1:W-:Y:S03]  /*2520*/  STL [R1+0xc4], R23 ;  /* 0x0000c41701007387 */ /* 0x0003e60000100800 */
[----:B------:R-:W-:Y:S01]  /*2530*/  LEA.HI.X.SX32 R7, R19, R15, 0x1, P0 ;  /* 0x0000000f13077211 */ /* 0x000fe200000f0eff */
[----:B0-----:R0:W5:Y:S04]  /*2540*/  LDG.E.U8 R26, desc[UR14][R10.64] ;  /* 0x0000000e0a1a7981 */ /* 0x001168000c1e1100 */
[----:B------:R0:W-:Y:S04]  /*2550*/  STL [R1+0xc0], R20 ;  /* 0x0000c01401007387 */ /* 0x0001e80000100800 */
[----:B-1----:R1:W5:Y:S01]  /*2560*/  LDG.E.U8 R23, desc[UR14][R8.64] ;  /* 0x0000000e08177981 */ /* 0x002362000c1e1100 */
[----:B0-----:R-:W-:Y:S01]  /*2570*/  IMAD R11, R17, 0x4, R18 ;  /* 0x00000004110b7824 */ /* 0x001fe200078e0212 */
[----:B------:R-:W-:-:S03]  /*2580*/  IADD3 R20, P0, R18, R16, RZ ;  /* 0x0000001012147210 */ /* 0x000fc60007f1e0ff */
[----:B-1----:R-:W-:Y:S01]  /*2590*/  IMAD R9, R17, 0x4, R11 ;  /* 0x0000000411097824 */ /* 0x002fe200078e020b */
[----:B------:R0:W-:Y:S04]  /*25a0*/  STL [R1+0xcc], R21 ;  /* 0x0000cc1501007387 */ /* 0x0001e80000100800 */
[----:B------:R1:W-:Y:S01]  /*25b0*/  STL [R1+0xc8], R25 ;  /* 0x0000c81901007387 */ /* 0x0003e20000100800 */
[-C--:B0-----:R-:W-:Y:S02]  /*25c0*/  LEA.HI.X.SX32 R21, R18, R15.reuse, 0x1, P0 ;  /* 0x0000000f12157211 */ /* 0x081fe400000f0eff */
[----:B------:R-:W-:Y:S01]  /*25d0*/  IADD3 R8, P0, R9, R16, RZ ;  /* 0x0000001009087210 */ /* 0x000fe20007f1e0ff */
[----:B-1----:R0:W5:Y:S04]  /*25e0*/  LDG.E.U8 R25, desc[UR14][R6.64] ;  /* 0x0000000e06197981 */ /* 0x002168000c1e1100 */
[----:B------:R-:W2:Y:S01]  /*25f0*/  LDG.E.U8 R20, desc[UR14][R20.64] ;  /* 0x0000000e14147981 */ /* 0x000ea2000c1e1100 */
[----:B0-----:R-:W-:Y:S01]  /*2600*/  IMAD R7, R17, 0x4, R9 ;  /* 0x0000000411077824 */ /* 0x001fe200078e0209 */
[----:B------:R-:W-:-:S05]  /*2610*/  LEA.HI.X.SX32 R9, R9, R15, 0x1, P0 ;  /* 0x0000000f09097211 */ /* 0x000fca00000f0eff */
[----:B------:R-:W3:Y:S01]  /*2620*/  LDG.E.U8 R21, desc[UR14][R8.64] ;  /* 0x0000000e08157981 */ /* 0x000ee2000c1e1100 */
[----:B------:R-:W-:Y:S01]  /*2630*/  IADD3 R6, P0, R7, R16, RZ ;  /* 0x0000001007067210 */ /* 0x000fe20007f1e0ff */
[----:B------:R-:W-:-:S03]  /*2640*/  IMAD R18, R17, 0x4, R7 ;  /* 0x0000000411127824 */ /* 0x000fc600078e0207 */
[----:B------:R-:W-:Y:S01]  /*2650*/  LEA.HI.X.SX32 R7, R7, R15, 0x1, P0 ;  /* 0x0000000f07077211 */ /* 0x000fe200000f0eff */
[----:B--2---:R-:W-:Y:S04]  /*2660*/  STL [R1+0xc7c], R20 ;  /* 0x000c7c1401007387 */ /* 0x004fe80000100800 */
[----:B------:R-:W-:Y:S04]  /*2670*/  STL [R1+0xcf0], R20 ;  /* 0x000cf01401007387 */ /* 0x000fe80000100800 */
[----:B------:R-:W-:Y:S04]  /*2680*/  STL [R1+0xbc], R29 ;  /* 0x0000bc1d01007387 */ /* 0x000fe80000100800 */
[----:B------:R-:W-:Y:S04]  /*2690*/  STL [R1+0xcf8], R20 ;  /* 0x000cf81401007387 */ /* 0x000fe80000100800 */
[----:B------:R-:W-:Y:S04]  /*26a0*/  STL [R1+0xcfc], R20 ;  /* 0x000cfc1401007387 */ /* 0x000fe80000100800 */
[----:B------:R-:W-:Y:S04]  /*26b0*/  STL [R1+0xd50], R20 ;  /* 0x000d501401007387 */ /* 0x000fe80000100800 */
[----:B------:R-:W-:Y:S04]  /*26c0*/  STL [R1+0xb8], R24 ;  /* 0x0000b81801007387 */ /* 0x000fe80000100800 */
        /* <DEDUP_REMOVED lines=8> */
[----:B-----5:R-:W-:Y:S04]  /*2750*/  STL [R1+0xac], R26 ;  /* 0x0000ac1a01007387 */ /* 0x020fe80000100800 */
[----:B------:R0:W-:Y:S04]  /*2760*/  STL [R1+0xa8], R23 ;  /* 0x0000a81701007387 */ /* 0x0001e80000100800 */
[----:B0-----:R-:W2:Y:S01]  /*2770*/  LDG.E.U8 R23, desc[UR14][R6.64] ;  /* 0x0000000e06177981 */ /* 0x001ea2000c1e1100 */
[----:B------:R-:W-:-:S04]  /*2780*/  IADD3 R10, P1, R11, R16, RZ ;  /* 0x000000100b0a7210 */ /* 0x000fc80007f3e0ff */
[----:B------:R-:W-:Y:S01]  /*2790*/  LEA.HI.X.SX32 R11, R11, R15, 0x1, P1 ;  /* 0x0000000f0b0b7211 */ /* 0x000fe200008f0eff */
[----:B------:R-:W-:-:S04]  /*27a0*/  IMAD R22, R17, 0x4, R18 ;  /* 0x0000000411167824 */ /* 0x000fc800078e0212 */
[----:B------:R0:W3:Y:S01]  /*27b0*/  LDG.E.U8 R24, desc[UR14][R10.64] ;  /* 0x0000000e0a187981 */ /* 0x0000e2000c1e1100 */
[-C--:B------:R-:W-:Y:S01]  /*27c0*/  IADD3 R8, P1, R22, R16.reuse, RZ ;  /* 0x0000001016087210 */ /* 0x080fe20007f3e0ff */
[----:B------:R-:W-:Y:S01]  /*27d0*/  IMAD R19, R17, 0x4, R22 ;  /* 0x0000000411137824 */ /* 0x000fe200078e0216 */
[----:B0-----:R-:W-:-:S04]  /*27e0*/  IADD3 R10, P0, R18, R16, RZ ;  /* 0x00000010120a7210 */ /* 0x001fc80007f1e0ff */
[-C--:B------:R-:W-:Y:S02]  /*27f0*/  LEA.HI.X.SX32 R11, R18, R15.reuse, 0x1, P0 ;  /* 0x0000000f120b7211 */ /* 0x080fe400000f0eff */
[----:B------:R-:W-:-:S03]  /*2800*/  LEA.HI.X.SX32 R9, R22, R15, 0x1, P1 ;  /* 0x0000000f16097211 */ /* 0x000fc600008f0eff */
[----:B------:R-:W4:Y:S04]  /*2810*/  LDG.E.U8 R22, desc[UR14][R10.64] ;  /* 0x0000000e0a167981 */ /* 0x000f28000c1e1100 */
[----:B--2---:R-:W-:Y:S04]  /*2820*/  STL [R1+0xc84], R23 ;  /* 0x000c841701007387 */ /* 0x004fe80000100800 */
[----:B------:R-:W-:Y:S04]  /*2830*/  STL [R1+0xca8], R23 ;  /* 0x000ca81701007387 */ /* 0x000fe80000100800 */
[----:B------:R-:W-:Y:S04]  /*2840*/  STL [R1+0xcb4], R23 ;  /* 0x000cb41701007387 */ /* 0x000fe80000100800 */
[----:B------:R0:W-:Y:S04]  /*2850*/  STL [R1+0xa4], R25 ;  /* 0x0000a41901007387 */ /* 0x0001e80000100800 */
[----:B0-----:R0:W2:Y:S01]  /*2860*/  LDG.E.U8 R25, desc[UR14][R8.64] ;  /* 0x0000000e08197981 */ /* 0x0010a2000c1e1100 */
[----:B------:R-:W-:Y:S01]  /*2870*/  IADD3 R6, P0, R19, R16, RZ ;  /* 0x0000001013067210 */ /* 0x000fe20007f1e0ff */
[----:B------:R-:W-:-:S02]  /*2880*/  IMAD R18, R17, 0x4, R19 ;  /* 0x0000000411127824 */ /* 0x000fc400078e0213 */
[----:B------:R-:W-:Y:S01]  /*2890*/  STL [R1+0xd0c], R23 ;  /* 0x000d0c1701007387 */ /* 0x000fe20000100800 */
[----:B------:R-:W-:Y:S01]  /*28a0*/  LEA.HI.X.SX32 R7, R19, R15, 0x1, P0 ;  /* 0x0000000f13077211 */ /* 0x000fe200000f0eff */
[C---:B------:R-:W-:Y:S02]  /*28b0*/  IMAD R19, R17.reuse, 0x4, R18 ;  /* 0x0000000411137824 */ /* 0x040fe400078e0212 */
[----:B------:R-:W-:Y:S04]  /*28c0*/  STL [R1+0xd24], R23 ;  /* 0x000d241701007387 */ /* 0x000fe80000100800 */
[----:B----4-:R-:W-:Y:S01]  /*28d0*/  STL [R1+0xc9c], R22 ;  /* 0x000c9c1601007387 */ /* 0x010fe20000100800 */
[----:B0-----:R-:W-:-:S03]  /*28e0*/  IMAD R9, R17, 0x4, R19 ;  /* 0x0000000411097824 */ /* 0x001fc600078e0213 */
[----:B------:R-:W-:Y:S04]  /*28f0*/  STL [R1+0xce8], R22 ;  /* 0x000ce81601007387 */ /* 0x000fe80000100800 */
[----:B------:R-:W-:Y:S01]  /*2900*/  STL [R1+0xd00], R22 ;  /* 0x000d001601007387 */ /* 0x000fe20000100800 */
[----:B------:R-:W-:-:S03]  /*2910*/  IADD3 R10, P0, R18, R16, RZ ;  /* 0x00000010120a7210 */ /* 0x000fc60007f1e0ff */
[----:B------:R-:W-:Y:S01]  /*2920*/  STL [R1+0xd58], R22 ;  /* 0x000d581601007387 */ /* 0x000fe20000100800 */
[----:B------:R-:W-:-:S03]  /*2930*/  IADD3 R26, P1, R19, R16, RZ ;  /* 0x00000010131a7210 */ /* 0x000fc60007f3e0ff */
[----:B---3--:R0:W-:Y:S01]  /*2940*/  STL [R1+0xa0], R24 ;  /* 0x0000a01801007387 */ /* 0x0081e20000100800 */
[----:B------:R-:W-:Y:S01]  /*2950*/  IMAD R17, R17, 0x4, R9 ;  /* 0x0000000411117824 */ /* 0x000fe200078e0209 */
[-C--:B------:R-:W-:Y:S02]  /*2960*/  LEA.HI.X.SX32 R11, R18, R15.reuse, 0x1, P0 ;  /* 0x0000000f120b7211 */ /* 0x080fe400000f0eff */
[----:B------:R-:W-:Y:S01]  /*2970*/  LEA.HI.X.SX32 R27, R19, R15, 0x1, P1 ;  /* 0x0000000f131b7211 */ /* 0x000fe200008f0eff */
[----:B0-----:R0:W3:Y:S01]  /*2980*/  LDG.E.U8 R24, desc[UR14][R6.64] ;  /* 0x0000000e06187981 */ /* 0x0010e2000c1e1100 */
[----:B------:R-:W-:-:S03]  /*2990*/  IADD3 R8, P0, R9, R16, RZ ;  /* 0x0000001009087210 */ /* 0x000fc60007f1e0ff */
[----:B------:R-:W4:Y:S01]  /*29a0*/  LDG.E.U8 R29, desc[UR14][R10.64] ;  /* 0x0000000e0a1d7981 */ /* 0x000f22000c1e1100 */
[----:B------:R-:W-:-:S03]  /*29b0*/  LEA.HI.X.SX32 R9, R9, R15, 0x1, P0 ;  /* 0x0000000f09097211 */ /* 0x000fc600000f0eff */
[----:B------:R-:W5:Y:S01]  /*29c0*/  LDG.E.U8 R26, desc[UR14][R26.64] ;  /* 0x0000000e1a1a7981 */ /* 0x000f62000c1e1100 */
[----:B0-----:R-:W-:-:S04]  /*29d0*/  IADD3 R6, P1, R17, R16, RZ ;  /* 0x0000001011067210 */ /* 0x001fc80007f3e0ff */
[----:B------:R-:W-:Y:S01]  /*29e0*/  LEA.HI.X.SX32 R7, R17, R15, 0x1, P1 ;  /* 0x0000000f11077211 */ /* 0x000fe200008f0eff */
[----:B------:R-:W5:Y:S04]  /*29f0*/  LDG.E.U8 R27, desc[UR14][R8.64] ;  /* 0x0000000e081b7981 */ /* 0x000f68000c1e1100 */
[----:B--2---:R-:W-:Y:S04]  /*2a00*/  STL [R1+0xca4], R25 ;  /* 0x000ca41901007387 */ /* 0x004fe80000100800 */
        /* <DEDUP_REMOVED lines=10> */
[----:B------:R0:W-:Y:S04]  /*2ab0*/  STL [R1+0xd44], R18 ;  /* 0x000d441201007387 */ /* 0x0001e80000100800 */
[----:B0-----:R0:W2:Y:S01]  /*2ac0*/  LDG.E.U8 R18, desc[UR14][R6.64] ;  /* 0x0000000e06127981 */ /* 0x0010a2000c1e1100 */
[----:B------:R-:W0:Y:S03]  /*2ad0*/  S2R R25, SR_TID.X ;  /* 0x0000000000197919 */ /* 0x000e260000002100 */
[----:B---3--:R-:W-:Y:S04]  /*2ae0*/  STL [R1+0xcbc], R24 ;  /* 0x000cbc1801007387 */ /* 0x008fe80000100800 */
[----:B------:R-:W-:Y:S04]  /*2af0*/  STL [R1+0xcd4], R24 ;  /* 0x000cd41801007387 */ /* 0x000fe80000100800 */
[----:B------:R-:W-:Y:S04]  /*2b00*/  STL [R1+0xcdc], R24 ;  /* 0x000cdc1801007387 */ /* 0x000fe80000100800 */
[----:B------:R-:W-:Y:S04]  /*2b10*/  STL [R1+0xd4c], R24 ;  /* 0x000d4c1801007387 */ /* 0x000fe80000100800 */
[----:B------:R-:W-:Y:S04]  /*2b20*/  STL [R1+0xd54], R24 ;  /* 0x000d541801007387 */ /* 0x000fe80000100800 */
[----:B------:R-:W-:Y:S01]  /*2b30*/  STL [R1+0xcc0], R19 ;  /* 0x000cc01301007387 */ /* 0x000fe20000100800 */
[----:B------:R-:W-:-:S03]  /*2b40*/  IMAD R0, R0, 0x100, R3 ;  /* 0x0000010000007824 */ /* 0x000fc600078e0203 */
[----:B------:R-:W-:Y:S04]  /*2b50*/  STL [R1+0xcc8], R19 ;  /* 0x000cc81301007387 */ /* 0x000fe80000100800 */
[----:B------:R-:W-:Y:S04]  /*2b60*/  STL [R1+0xce4], R19 ;  /* 0x000ce41301007387 */ /* 0x000fe80000100800 */
[----:B------:R-:W-:Y:S04]  /*2b70*/  STL [R1+0xcec], R19 ;  /* 0x000cec1301007387 */ /* 0x000fe80000100800 */
[----:B------:R-:W-:Y:S04]  /*2b80*/  STL [R1+0xd08], R19 ;  /* 0x000d081301007387 */ /* 0x000fe80000100800 */
[----:B------:R-:W-:Y:S01]  /*2b90*/  STL [R1+0xd10], R19 ;  /* 0x000d101301007387 */ /* 0x000fe20000100800 */
[----:B------:R-:W-:-:S03]  /*2ba0*/  F2FP.F16.E4M3.UNPACK_B R28, R0 ;  /* 0x00000000ff1c723e */ /* 0x000fc600020006ff */
[----:B------:R-:W3:Y:S04]  /*2bb0*/  LDL.LU R21, [R1+0x1c8] ;  /* 0x0001c80001157983 */ /* 0x000ee80000300800 */
[----:B------:R-:W3:Y:S04]  /*2bc0*/  LDL.LU R23, [R1+0x1b4] ;  /* 0x0001b40001177983 */ /* 0x000ee80000300800 */
[----:B----4-:R1:W-:Y:S01]  /*2bd0*/  STL [R1+0x94], R29 ;  /* 0x0000941d01007387 */ /* 0x0103e20000100800 */
[----:B0-----:R-:W-:Y:S02]  /*2be0*/  LOP3.LUT R6, R25, 0x3f, RZ, 0xc0, !PT ;  /* 0x0000003f19067812 */ /* 0x001fe400078ec0ff */
[----:B------:R-:W-:Y:S01]  /*2bf0*/  PRMT R20, R28, 0x7610, R20 ;  /* 0x000076101c147816 */ /* 0x000fe20000000014 */
[----:B-1----:R-:W4:Y:S04]  /*2c00*/  LDL.LU R29, [R1+0x80] ;  /* 0x00008000011d7983 */ /* 0x002f280000300800 */
[----:B-----5:R0:W-:Y:S02]  /*2c10*/  STL [R1+0x9c], R27 ;  /* 0x00009c1b01007387 */ /* 0x0201e40000100800 */
[----:B0-----:R-:W-:-:S02]  /*2c20*/  SHF.R.S32.HI R27, RZ, 0x6, R25 ;  /* 0x00000006ff1b7819 */ /* 0x001fc40000011419 */
[----:B--2---:R0:W-:Y:S04]  /*2c30*/  STL [R1+0x98], R18 ;  /* 0x0000981201007387 */ /* 0x0041e80000100800 */
[----:B0-----:R-:W2:Y:S04]  /*2c40*/  LDL.LU R18, [R1+0x7c] ;  /* 0x00007c0001127983 */ /* 0x001ea80000300800 */
[----:B------:R-:W5:Y:S04]  /*2c50*/  LDL.LU R25, [R1+0x74] ;  /* 0x0000740001197983 */ /* 0x000f680000300800 */
[----:B------:R0:W-:Y:S04]  /*2c60*/  STL [R1+0x90], R28 ;  /* 0x0000901c01007387 */ /* 0x0001e80000100800 */
[----:B0-----:R-:W3:Y:S01]  /*2c70*/  LDL.LU R28, [R1+0xd5c] ;  /* 0x000d5c00011c7983 */ /* 0x001ee20000300800 */
[----:B------:R-:W-:-:S05]  /*2c80*/  IMAD R2, R14, 0x100, R2 ;  /* 0x000001000e027824 */ /* 0x000fca00078e0202 */
[----:B------:R-:W-:-:S05]  /*2c90*/  F2FP.F16.E4M3.UNPACK_B R22, R2 ;  /* 0x00000002ff16723e */ /* 0x000fca00020006ff */
[----:B------:R0:W-:Y:S01]  /*2ca0*/  STL [R1+0x8c], R22 ;  /* 0x00008c1601007387 */ /* 0x0001e20000100800 */
[----:B---3--:R-:W-:-:S03]  /*2cb0*/  PRMT R28, R22, 0x7610, R28 ;  /* 0x00007610161c7816 */ /* 0x008fc6000000001c */
[----:B0-----:R-:W3:Y:S01]  /*2cc0*/  LDL.LU R22, [R1+0xd58] ;  /* 0x000d580001167983 */ /* 0x001ee20000300800 */
[----:B------:R-:W-:-:S05]  /*2cd0*/  IMAD R4, R13, 0x100, R4 ;  /* 0x000001000d047824 */ /* 0x000fca00078e0204 */
[----:B------:R-:W-:-:S05]  /*2ce0*/  F2FP.F16.E4M3.UNPACK_B R24, R4 ;  /* 0x00000004ff18723e */ /* 0x000fca00020006ff */
[----:B------:R0:W-:Y:S01]  /*2cf0*/  STL [R1+0x88], R24 ;  /* 0x0000881801007387 */ /* 0x0001e20000100800 */
[----:B------:R-:W-:Y:S01]  /*2d00*/  PRMT R0, R20, 0x7610, R0 ;  /* 0x0000761014007816 */ /* 0x000fe20000000000 */
[----:B------:R-:W1:Y:S01]  /*2d10*/  S2UR UR4, SR_CgaCtaId ;  /* 0x00000000000479c3 */ /* 0x000e620000008800 */
[----:B---3--:R-:W-:Y:S02]  /*2d20*/  PRMT R22, R24, 0x7610, R22 ;  /* 0x0000761018167816 */ /* 0x008fe40000000016 */
[----:B0-----:R0:W3:Y:S04]  /*2d30*/  LDL.LU R24, [R1+0xd54] ;  /* 0x000d540001187983 */ /* 0x0010e80000300800 */
[----:B------:R-:W4:Y:S01]  /*2d40*/  LDL.LU R20, [R1+0xd50] ;  /* 0x000d500001147983 */ /* 0x000f220000300800 */
[----:B------:R-:W-:Y:S01]  /*2d50*/  IMAD R5, R12, 0x100, R5 ;  /* 0x000001000c057824 */ /* 0x000fe200078e0205 */
[----:B------:R-:W-:Y:S01]  /*2d60*/  UMOV UR11, 0x400 ;  /* 0x00000400000b7882 */ /* 0x000fe20000000000 */
[----:B------:R-:W-:Y:S01]  /*2d70*/  IMAD.SHL.U32 R6, R6, 0x2, RZ ;  /* 0x0000000206067824 */ /* 0x000fe200078e00ff */
[----:B------:R-:W-:Y:S01]  /*2d80*/  SGXT R27, R27, 0x1 ;  /* 0x000000011b1b781a */ /* 0x000fe20000000200 */
[----:B-1----:R-:W-:Y:S01]  /*2d90*/  ULEA UR11, UR4, UR11, 0x18 ;  /* 0x0000000b040b7291 */ /* 0x002fe2000f8ec03f */
[----:B------:R-:W-:-:S02]  /*2da0*/  PRMT R2, R28, 0x7610, R2 ;  /* 0x000076101c027816 */ /* 0x000fc40000000002 */
[----:B------:R-:W-:Y:S02]  /*2db0*/  LOP3.LUT R27, R6, 0x90, R27, 0x78, !PT ;  /* 0x00000090061b7812 */ /* 0x000fe400078e781b */
[----:B------:R-:W-:-:S04]  /*2dc0*/  PRMT R3, R22, 0x7610, R3 ;  /* 0x0000761016037816 */ /* 0x000fc80000000003 */
[----:B------:R-:W-:Y:S01]  /*2dd0*/  STS.U16 [R27+UR11], R0 ;  /* 0x000000001b007988 */ /* 0x000fe2000800040b */
[----:B---3--:R-:W-:-:S04]  /*2de0*/  F2FP.F16.E4M3.UNPACK_B R24, R5 ;  /* 0x00000005ff18723e */ /* 0x008fc800020006ff */
[----:B----4-:R-:W-:Y:S01]  /*2df0*/  PRMT R20, R24, 0x7610, R20 ;  /* 0x0000761018147816 */ /* 0x010fe20000000014 */
[----:B------:R1:W-:Y:S03]  /*2e00*/  STL [R1+0x84], R24 ;  /* 0x0000841801007387 */ /* 0x0003e60000100800 */
[----:B------:R-:W-:Y:S01]  /*2e10*/  PRMT R4, R20, 0x7610, R4 ;  /* 0x0000761014047816 */ /* 0x000fe20000000004 */
[----:B-1----:R-:W3:Y:S04]  /*2e20*/  LDL.LU R24, [R1+0xd4c] ;  /* 0x000d4c0001187983 */ /* 0x002ee80000300800 */
[----:B------:R-:W4:Y:S04]  /*2e30*/  LDL.LU R28, [R1+0x1b8] ;  /* 0x0001b800011c7983 */ /* 0x000f280000300800 */
[----:B------:R-:W4:Y:S04]  /*2e40*/  LDL.LU R22, [R1+0x1a4] ;  /* 0x0001a40001167983 */ /* 0x000f280000300800 */
[----:B------:R-:W4:Y:S04]  /*2e50*/  LDL.LU R20, [R1+0x6c] ;  /* 0x00006c0001147983 */ /* 0x000f280000300800 */
[----:B------:R-:W2:Y:S04]  /*2e60*/  LDL.LU R0, [R1+0x1c4] ;  /* 0x0001c40001007983 */ /* 0x000ea80000300800 */
[----:B------:R1:W-:Y:S04]  /*2e70*/  STS.U16 [R27+UR11+0x200], R2 ;  /* 0x000200021b007988 */ /* 0x0003e8000800040b */
[----:B------:R5:W-:Y:S04]  /*2e80*/  STS.U16 [R27+UR11+0x400], R3 ;  /* 0x000400031b007988 */ /* 0x000be8000800040b */
[----:B------:R0:W-:Y:S04]  /*2e90*/  STS.U16 [R27+UR11+0x600], R4 ;  /* 0x000600041b007988 */ /* 0x0001e8000800040b */
[----:B-1----:R-:W3:Y:S04]  /*2ea0*/  LDL.LU R2, [R1+0x78] ;  /* 0x0000780001027983 */ /* 0x002ee80000300800 */
[----:B-----5:R-:W5:Y:S01]  /*2eb0*/  LDL.LU R3, [R1+0x1bc] ;  /* 0x0001bc0001037983 */ /* 0x020f620000300800 */
[----:B--2---:R-:W-:-:S03]  /*2ec0*/  IMAD R0, R0, 0x100, R21 ;  /* 0x0000010000007824 */ /* 0x004fc600078e0215 */
[----:B------:R-:W2:Y:S04]  /*2ed0*/  LDL.LU R21, [R1+0xd48] ;  /* 0x000d480001157983 */ /* 0x000ea80000300800 */
[----:B0-----:R-:W5:Y:S01]  /*2ee0*/  LDL.LU R4, [R1+0x1c0] ;  /* 0x0001c00001047983 */ /* 0x001f620000300800 */
[----:B------:R-:W-:-:S04]  /*2ef0*/  F2FP.F16.E4M3.UNPACK_B R0, R0 ;  /* 0x00000000ff00723e */ /* 0x000fc800020006ff */
[----:B--2---:R-:W-:Y:S01]  /*2f00*/  PRMT R21, R0, 0x7610, R21 ;  /* 0x0000761000157816 */ /* 0x004fe20000000015 */
[----:B-----5:R-:W-:Y:S02]  /*2f10*/  IMAD R4, R3, 0x100, R4 ;  /* 0x0000010003047824 */ /* 0x020fe400078e0204 */
[----:B------:R-:W-:Y:S02]  /*2f20*/  IMAD R3, R29, 0x100, R23 ;  /* 0x000001001d037824 */ /* 0x000fe400078e0217 */
[----:B------:R-:W2:Y:S04]  /*2f30*/  LDL.LU R23, [R1+0x68] ;  /* 0x0000680001177983 */ /* 0x000ea80000300800 */
[----:B------:R-:W5:Y:S04]  /*2f40*/  LDL.LU R29, [R1+0x60] ;  /* 0x00006000011d7983 */ /* 0x000f680000300800 */
[----:B------:R0:W-:Y:S04]  /*2f50*/  STL [R1+0x80], R0 ;  /* 0x0000800001007387 */ /* 0x0001e80000100800 */
[----:B0-----:R-:W4:Y:S01]  /*2f60*/  LDL.LU R0, [R1+0x70] ;  /* 0x0000700001007983 */ /* 0x001f220000300800 */
[----:B---3--:R-:W-:-:S03]  /*2f70*/  IMAD R2, R2, 0x100, R18 ;  /* 0x0000010002027824 */ /* 0x008fc600078e0212 */
[----:B------:R0:W3:Y:S01]  /*2f80*/  LDL.LU R18, [R1+0xd44] ;  /* 0x000d440001127983 */ /* 0x0000e20000300800 */
[----:B----4-:R-:W-:-:S03]  /*2f90*/  IMAD R0, R0, 0x100, R25 ;  /* 0x0000010000007824 */ /* 0x010fc600078e0219 */
[----:B------:R-:W4:Y:S01]  /*2fa0*/  LDL.LU R25, [R1+0xd40] ;  /* 0x000d400001197983 */ /* 0x000f220000300800 */
[----:B---3--:R-:W-:Y:S02]  /*2fb0*/  F2FP.F16.E4M3.UNPACK_B R18, R4 ;  /* 0x00000004ff12723e */ /* 0x008fe400020006ff */
[----:B------:R-:W-:-:S03]  /*2fc0*/  PRMT R4, R21, 0x7610, R4 ;  /* 0x0000761015047816 */ /* 0x000fc60000000004 */
[----:B------:R1:W-:Y:S01]  /*2fd0*/  STL [R1+0x7c], R18 ;  /* 0x00007c1201007387 */ /* 0x0003e20000100800 */
[----:B----4-:R-:W-:-:S03]  /*2fe0*/  PRMT R25, R18, 0x7610, R25 ;  /* 0x0000761012197816 */ /* 0x010fc60000000019 */
[----:B-1----:R0:W3:Y:S04]  /*2ff0*/  LDL.LU R18, [R1+0xd3c] ;  /* 0x000d3c0001127983 */ /* 0x0020e80000300800 */
[----:B------:R0:W4:Y:S02]  /*3000*/  LDL.LU R21, [R1+0xd38] ;  /* 0x000d380001157983 */ /* 0x0001240000300800 */
[----:B----4-:R-:W-:-:S04]  /*3010*/  F2FP.F16.E4M3.UNPACK_B R21, R3 ;  /* 0x00000003ff15723e */ /* 0x010fc800020006ff */
[----:B------:R-:W-:Y:S01]  /*3020*/  PRMT R24, R21, 0x7610, R24 ;  /* 0x0000761015187816 */ /* 0x000fe20000000018 */
[----:B------:R1:W-:Y:S04]  /*3030*/  STL [R1+0x78], R21 ;  /* 0x0000781501007387 */ /* 0x0003e80000100800 */
[----:B-1----:R-:W4:Y:S01]  /*3040*/  LDL.LU R21, [R1+0xd34] ;  /* 0x000d340001157983 */ /* 0x002f220000300800 */
[----:B---3--:R-:W-:Y:S02]  /*3050*/  F2FP.F16.E4M3.UNPACK_B R18, R2 ;  /* 0x00000002ff12723e */ /* 0x008fe400020006ff */
[----:B------:R-:W-:-:S03]  /*3060*/  PRMT R2, R25, 0x7610, R2 ;  /* 0x0000761019027816 */ /* 0x000fc60000000002 */
[----:B------:R1:W-:Y:S01]  /*3070*/  STL [R1+0x74], R18 ;  /* 0x0000741201007387 */ /* 0x0003e20000100800 */
[----:B----4-:R-:W-:-:S03]  /*3080*/  PRMT R21, R18, 0x7610, R21 ;  /* 0x0000761012157816 */ /* 0x010fc60000000015 */
[----:B-1----:R-:W3:Y:S04]  /*3090*/  LDL.LU R18, [R1+0xd30] ;  /* 0x000d300001127983 */ /* 0x002ee80000300800 */
[----:B------:R0:W4:Y:S01]  /*30a0*/  LDL.LU R25, [R1+0xd2c] ;  /* 0x000d2c0001197983 */ /* 0x0001220000300800 */
[----:B------:R-:W-:-:S03]  /*30b0*/  PRMT R3, R21, 0x7610, R3 ;  /* 0x0000761015037816 */ /* 0x000fc60000000003 */
[----:B------:R1:W-:Y:S04]  /*30c0*/  STS.U16 [R27+UR11+0x800], R4 ;  /* 0x000800041b007988 */ /* 0x0003e8000800040b */
[----:B------:R-:W-:Y:S01]  /*30d0*/  STS.U16 [R27+UR11+0xa00], R2 ;  /* 0x000a00021b007988 */ /* 0x000fe2000800040b */
[----:B----4-:R-:W-:-:S04]  /*30e0*/  F2FP.F16.E4M3.UNPACK_B R25, R0 ;  /* 0x00000000ff19723e */ /* 0x010fc800020006ff */
[----:B---3--:R-:W-:Y:S01]  /*30f0*/  PRMT R18, R25, 0x7610, R18 ;  /* 0x0000761019127816 */ /* 0x008fe20000000012 */
[----:B------:R3:W-:Y:S01]  /*3100*/  STL [R1+0x70], R25 ;  /* 0x0000701901007387 */ /* 0x0007e20000100800 */
[----:B------:R-:W-:Y:S02]  /*3110*/  PRMT R0, R24, 0x7610, R0 ;  /* 0x0000761018007816 */ /* 0x000fe40000000000 */
[----:B-1----:R-:W-:-:S03]  /*3120*/  PRMT R4, R18, 0x7610, R4 ;  /* 0x0000761012047816 */ /* 0x002fc60000000004 */
[----:B------:R1:W-:Y:S04]  /*3130*/  STS.U16 [R27+UR11+0xc00], R0 ;  /* 0x000c00001b007988 */ /* 0x0003e8000800040b */
[----:B---3--:R-:W3:Y:S04]  /*3140*/  LDL.LU R25, [R1+0x19c] ;  /* 0x00019c0001197983 */ /* 0x008ee80000300800 */
[----:B------:R-:W4:Y:S04]  /*3150*/  LDL.LU R18, [R1+0x194] ;  /* 0x0001940001127983 */ /* 0x000f280000300800 */
[----:B------:R-:W4:Y:S04]  /*3160*/  LDL.LU R24, [R1+0x18c] ;  /* 0x00018c0001187983 */ /* 0x000f280000300800 */
[----:B------:R-:W4:Y:S04]  /*3170*/  LDL.LU R21, [R1+0x58] ;  /* 0x0000580001157983 */ /* 0x000f280000300800 */
[----:B------:R-:W2:Y:S04]  /*3180*/  LDL.LU R2, [R1+0x64] ;  /* 0x0000640001027983 */ /* 0x000ea80000300800 */
[----:B-1----:R-:W5:Y:S04]  /*3190*/  LDL.LU R0, [R1+0x1b0] ;  /* 0x0001b00001007983 */ /* 0x002f680000300800 */
[----:B------:R1:W-:Y:S04]  /*31a0*/  STS.U16 [R27+UR11+0xe00], R3 ;  /* 0x000e00031b007988 */ /* 0x0003e8000800040b */
[----:B------:R0:W-:Y:S04]  /*31b0*/  STS.U16 [R27+UR11+0x1000], R4 ;  /* 0x001000041b007988 */ /* 0x0001e8000800040b */
[----:B-1----:R-:W3:Y:S01]  /*31c0*/  LDL.LU R3, [R1+0x1a8] ;  /* 0x0001a80001037983 */ /* 0x002ee20000300800 */
[----:B-----5:R-:W-:-:S03]  /*31d0*/  IMAD R0, R0, 0x100, R28 ;  /* 0x0000010000007824 */ /* 0x020fc600078e021c */
[----:B------:R-:W5:Y:S04]  /*31e0*/  LDL.LU R28, [R1+0xd28] ;  /* 0x000d2800011c7983 */ /* 0x000f680000300800 */
[----:B0-----:R-:W3:Y:S01]  /*31f0*/  LDL.LU R4, [R1+0x1ac] ;  /* 0x0001ac0001047983 */ /* 0x001ee20000300800 */
[----:B------:R-:W-:-:S04]  /*3200*/  F2FP.F16.E4M3.UNPACK_B R0, R0 ;  /* 0x00000000ff00723e */ /* 0x000fc800020006ff */
[----:B-----5:R-:W-:Y:S01]  /*3210*/  PRMT R28, R0, 0x7610, R28 ;  /* 0x00007610001c7816 */ /* 0x020fe2000000001c */
[----:B---3--:R-:W-:Y:S02]  /*3220*/  IMAD R4, R3, 0x100, R4 ;  /* 0x0000010003047824 */ /* 0x008fe400078e0204 */
[----:B------:R-:W-:Y:S02]  /*3230*/  IMAD R3, R20, 0x100, R22 ;  /* 0x0000010014037824 */ /* 0x000fe400078e0216 */
[----:B------:R-:W3:Y:S04]  /*3240*/  LDL.LU R22, [R1+0x54] ;  /* 0x0000540001167983 */ /* 0x000ee80000300800 */
[----:B------:R-:W5:Y:S04]  /*3250*/  LDL.LU R20, [R1+0x4c] ;  /* 0x00004c0001147983 */ /* 0x000f680000300800 */
[----:B------:R0:W-:Y:S04]  /*3260*/  STL [R1+0x6c], R0 ;  /* 0x00006c0001007387 */ /* 0x0001e80000100800 */
[----:B0-----:R-:W4:Y:S01]  /*3270*/  LDL.LU R0, [R1+0x5c] ;  /* 0x00005c0001007983 */ /* 0x001f220000300800 */
[----:B--2---:R-:W-:-:S03]  /*3280*/  IMAD R2, R2, 0x100, R23 ;  /* 0x0000010002027824 */ /* 0x004fc600078e0217 */
[----:B------:R-:W2:Y:S01]  /*3290*/  LDL.LU R23, [R1+0xd24] ;  /* 0x000d240001177983 */ /* 0x000ea20000300800 */
[----:B----4-:R-:W-:-:S03]  /*32a0*/  IMAD R0, R0, 0x100, R29 ;  /* 0x0000010000007824 */ /* 0x010fc600078e021d */
[----:B------:R0:W4:Y:S02]  /*32b0*/  LDL.LU R29, [R1+0xd20] ;  /* 0x000d2000011d7983 */ /* 0x0001240000300800 */
[----:B----4-:R-:W-:-:S04]  /*32c0*/  F2FP.F16.E4M3.UNPACK_B R29, R4 ;  /* 0x00000004ff1d723e */ /* 0x010fc800020006ff */
[----:B--2---:R-:W-:Y:S01]  /*32d0*/  PRMT R23, R29, 0x7610, R23 ;  /* 0x000076101d177816 */ /* 0x004fe20000000017 */
[----:B------:R1:W-:Y:S01]  /*32e0*/  STL [R1+0x68], R29 ;  /* 0x0000681d01007387 */ /* 0x0003e20000100800 */
[----:B------:R-:W-:-:S03]  /*32f0*/  PRMT R4, R28, 0x7610, R4 ;  /* 0x000076101c047816 */ /* 0x000fc60000000004 */
[----:B-1----:R0:W2:Y:S04]  /*3300*/  LDL.LU R29, [R1+0xd1c] ;  /* 0x000d1c00011d7983 */ /* 0x0020a80000300800 */
[----:B------:R-:W4:Y:S01]  /*3310*/  LDL.LU R28, [R1+0xd18] ;  /* 0x000d1800011c7983 */ /* 0x000f220000300800 */
[----:B--2---:R-:W-:-:S04]  /*3320*/  F2FP.F16.E4M3.UNPACK_B R29, R3 ;  /* 0x00000003ff1d723e */ /* 0x004fc800020006ff */
[----:B----4-:R-:W-:Y:S01]  /*3330*/  PRMT R28, R29, 0x7610, R28 ;  /* 0x000076101d1c7816 */ /* 0x010fe2000000001c */
[----:B------:R1:W-:Y:S04]  /*3340*/  STL [R1+0x64], R29 ;  /* 0x0000641d01007387 */ /* 0x0003e80000100800 */
[----:B-1----:R-:W2:Y:S01]  /*3350*/  LDL.LU R29, [R1+0xd14] ;  /* 0x000d1400011d7983 */ /* 0x002ea20000300800 */
[----:B------:R-:W-:-:S05]  /*3360*/  F2FP.F16.E4M3.UNPACK_B R19, R2 ;  /* 0x00000002ff13723e */ /* 0x000fca00020006ff */
[----:B------:R1:W-:Y:S01]  /*3370*/  STL [R1+0x60], R19 ;  /* 0x0000601301007387 */ /* 0x0003e20000100800 */
[----:B------:R-:W-:Y:S02]  /*3380*/  PRMT R2, R23, 0x7610, R2 ;  /* 0x0000761017027816 */ /* 0x000fe40000000002 */
[----:B--2---:R-:W-:Y:S02]  /*3390*/  PRMT R29, R19, 0x7610, R29 ;  /* 0x00007610131d7816 */ /* 0x004fe4000000001d */
[----:B-1----:R0:W2:Y:S04]  /*33a0*/  LDL.LU R19, [R1+0xd10] ;  /* 0x000d100001137983 */ /* 0x0020a80000300800 */
[----:B------:R-:W4:Y:S01]  /*33b0*/  LDL.LU R23, [R1+0xd0c] ;  /* 0x000d0c0001177983 */ /* 0x000f220000300800 */
[----:B------:R-:W-:-:S03]  /*33c0*/  PRMT R3, R29, 0x7610, R3 ;  /* 0x000076101d037816 */ /* 0x000fc60000000003 */
[----:B------:R1:W-:Y:S04]  /*33d0*/  STS.U16 [R27+UR11+0x1200], R4 ;  /* 0x001200041b007988 */ /* 0x0003e8000800040b */
[----:B------:R-:W-:Y:S04]  /*33e0*/  STS.U16 [R27+UR11+0x1400], R2 ;  /* 0x001400021b007988 */ /* 0x000fe8000800040b */
[----:B------:R-:W-:Y:S01]  /*33f0*/  STS.U16 [R27+UR11+0x1800], R3 ;  /* 0x001800031b007988 */ /* 0x000fe2000800040b */
[----:B--2---:R-:W-:-:S04]  /*3400*/  F2FP.F16.E4M3.UNPACK_B R19, R0 ;  /* 0x00000000ff13723e */ /* 0x004fc800020006ff */
[----:B----4-:R-:W-:Y:S01]  /*3410*/  PRMT R23, R19, 0x7610, R23 ;  /* 0x0000761013177816 */ /* 0x010fe20000000017 */
[----:B------:R2:W-:Y:S01]  /*3420*/  STL [R1+0x5c], R19 ;  /* 0x00005c1301007387 */ /* 0x0005e20000100800 */
[----:B------:R-:W-:Y:S02]  /*3430*/  PRMT R0, R28, 0x7610, R0 ;  /* 0x000076101c007816 */ /* 0x000fe40000000000 */
[----:B-1----:R-:W-:-:S03]  /*3440*/  PRMT R4, R23, 0x7610, R4 ;  /* 0x0000761017047816 */ /* 0x002fc60000000004 */
[----:B------:R1:W-:Y:S04]  /*3450*/  STS.U16 [R27+UR11+0x1600], R0 ;  /* 0x001600001b007988 */ /* 0x0003e8000800040b */
[----:B--2---:R0:W2:Y:S04]  /*3460*/  LDL.LU R19, [R1+0xd08] ;  /* 0x000d080001137983 */ /* 0x0040a80000300800 */
[----:B------:R-:W4:Y:S04]  /*3470*/  LDL.LU R28, [R1+0xd04] ;  /* 0x000d0400011c7983 */ /* 0x000f280000300800 */
[----:B------:R-:W2:Y:S04]  /*3480*/  LDL.LU R23, [R1+0x190] ;  /* 0x0001900001177983 */ /* 0x000ea80000300800 */
[----:B------:R-:W2:Y:S04]  /*3490*/  LDL.LU R29, [R1+0x188] ;  /* 0x00018800011d7983 */ /* 0x000ea80000300800 */
[----:B------:R-:W3:Y:S04]  /*34a0*/  LDL.LU R2, [R1+0x50] ;  /* 0x0000500001027983 */ /* 0x000ee80000300800 */
[----:B-1----:R-:W5:Y:S04]  /*34b0*/  LDL.LU R0, [R1+0x1a0] ;  /* 0x0001a00001007983 */ /* 0x002f680000300800 */
[----:B------:R-:W4:Y:S04]  /*34c0*/  LDL.LU R3, [R1+0x198] ;  /* 0x0001980001037983 */ /* 0x000f280000300800 */
[----:B------:R4:W-:Y:S01]  /*34d0*/  STS.U16 [R27+UR11+0x1a00], R4 ;  /* 0x001a00041b007988 */ /* 0x0009e2000800040b */
[----:B-----5:R-:W-:-:S03]  /*34e0*/  IMAD R0, R25, 0x100, R0 ;  /* 0x0000010019007824 */ /* 0x020fc600078e0200 */
[----:B------:R-:W5:Y:S01]  /*34f0*/  LDL.LU R25, [R1+0x180] ;  /* 0x0001800001197983 */ /* 0x000f620000300800 */
[----:B----4-:R-:W-:Y:S01]  /*3500*/  IMAD R4, R18, 0x100, R3 ;  /* 0x0000010012047824 */ /* 0x010fe200078e0203 */
[----:B------:R-:W-:Y:S02]  /*3510*/  F2FP.F16.E4M3.UNPACK_B R0, R0 ;  /* 0x00000000ff00723e */ /* 0x000fe400020006ff */
[----:B------:R-:W4:Y:S01]  /*3520*/  LDL.LU R18, [R1+0x17c] ;  /* 0x00017c0001127983 */ /* 0x000f220000300800 */
[----:B------:R-:W-:-:S03]  /*3530*/  IMAD R3, R21, 0x100, R24 ;  /* 0x0000010015037824 */ /* 0x000fc600078e0218 */
[----:B------:R-:W5:Y:S01]  /*3540*/  LDL.LU R24, [R1+0x40] ;  /* 0x0000400001187983 */ /* 0x000f620000300800 */
[----:B------:R-:W-:-:S03]  /*3550*/  PRMT R28, R0, 0x7610, R28 ;  /* 0x00007610001c7816 */ /* 0x000fc6000000001c */
[----:B------:R-:W5:Y:S04]  /*3560*/  LDL.LU R21, [R1+0x38] ;  /* 0x0000380001157983 */ /* 0x000f680000300800 */
[----:B------:R1:W-:Y:S04]  /*3570*/  STL [R1+0x58], R0 ;  /* 0x0000580001007387 */ /* 0x0003e80000100800 */
[----:B-1----:R-:W2:Y:S01]  /*3580*/  LDL.LU R0, [R1+0x48] ;  /* 0x0000480001007983 */ /* 0x002ea20000300800 */
[----:B---3--:R-:W-:-:S03]  /*3590*/  IMAD R2, R2, 0x100, R22 ;  /* 0x0000010002027824 */ /* 0x008fc600078e0216 */
[----:B------:R-:W3:Y:S01]  /*35a0*/  LDL.LU R22, [R1+0xd00] ;  /* 0x000d000001167983 */ /* 0x000ee20000300800 */
[----:B--2---:R-:W-:-:S03]  /*35b0*/  IMAD R0, R0, 0x100, R20 ;  /* 0x0000010000007824 */ /* 0x004fc600078e0214 */
[----:B------:R0:W2:Y:S02]  /*35c0*/  LDL.LU R20, [R1+0xcfc] ;  /* 0x000cfc0001147983 */ /* 0x0000a40000300800 */
[----:B--2---:R-:W-:-:S04]  /*35d0*/  F2FP.F16.E4M3.UNPACK_B R20, R4 ;  /* 0x00000004ff14723e */ /* 0x004fc800020006ff */
[----:B---3--:R-:W-:Y:S01]  /*35e0*/  PRMT R22, R20, 0x7610, R22 ;  /* 0x0000761014167816 */ /* 0x008fe20000000016 */
[----:B------:R1:W-:Y:S01]  /*35f0*/  STL [R1+0x54], R20 ;  /* 0x0000541401007387 */ /* 0x0003e20000100800 */
[----:B------:R-:W-:-:S03]  /*3600*/  PRMT R4, R28, 0x7610, R4 ;  /* 0x000076101c047816 */ /* 0x000fc60000000004 */
[----:B-1----:R0:W2:Y:S04]  /*3610*/  LDL.LU R20, [R1+0xcf8] ;  /* 0x000cf80001147983 */ /* 0x0020a80000300800 */
[----:B------:R-:W3:Y:S01]  /*3620*/  LDL.LU R28, [R1+0xcf4] ;  /* 0x000cf400011c7983 */ /* 0x000ee20000300800 */
[----:B--2---:R-:W-:-:S04]  /*3630*/  F2FP.F16.E4M3.UNPACK_B R20, R3 ;  /* 0x00000003ff14723e */ /* 0x004fc800020006ff */
[----:B---3--:R-:W-:Y:S01]  /*3640*/  PRMT R28, R20, 0x7610, R28 ;  /* 0x00007610141c7816 */ /* 0x008fe2000000001c */
[----:B------:R1:W-:Y:S04]  /*3650*/  STL [R1+0x50], R20 ;  /* 0x0000501401007387 */ /* 0x0003e80000100800 */
[----:B-1----:R-:W2:Y:S01]  /*3660*/  LDL.LU R20, [R1+0xcf0] ;  /* 0x000cf00001147983 */ /* 0x002ea20000300800 */
[----:B------:R-:W-:-:S05]  /*3670*/  F2FP.F16.E4M3.UNPACK_B R19, R2 ;  /* 0x00000002ff13723e */ /* 0x000fca00020006ff */
[----:B------:R1:W-:Y:S01]  /*3680*/  STL [R1+0x4c], R19 ;  /* 0x00004c1301007387 */ /* 0x0003e20000100800 */
[----:B------:R-:W-:Y:S02]  /*3690*/  PRMT R2, R22, 0x7610, R2 ;  /* 0x0000761016027816 */ /* 0x000fe40000000002 */
[----:B--2---:R-:W-:Y:S02]  /*36a0*/  PRMT R20, R19, 0x7610, R20 ;  /* 0x0000761013147816 */ /* 0x004fe40000000014 */
[----:B-1----:R0:W2:Y:S04]  /*36b0*/  LDL.LU R19, [R1+0xcec] ;  /* 0x000cec0001137983 */ /* 0x0020a80000300800 */
[----:B------:R-:W3:Y:S01]  /*36c0*/  LDL.LU R22, [R1+0xce8] ;  /* 0x000ce80001167983 */ /* 0x000ee20000300800 */
[----:B------:R-:W-:-:S03]  /*36d0*/  PRMT R3, R20, 0x7610, R3 ;  /* 0x0000761014037816 */ /* 0x000fc60000000003 */
[----:B------:R1:W-:Y:S04]  /*36e0*/  STS.U16 [R27+UR11+0x1c00], R4 ;  /* 0x001c00041b007988 */ /* 0x0003e8000800040b */
[----:B------:R-:W-:Y:S04]  /*36f0*/  STS.U16 [R27+UR11+0x1e00], R2 ;  /* 0x001e00021b007988 */ /* 0x000fe8000800040b */
[----:B------:R-:W-:Y:S01]  /*3700*/  STS.U16 [R27+UR11+0x2200], R3 ;  /* 0x002200031b007988 */ /* 0x000fe2000800040b */
[----:B--2---:R-:W-:Y:S02]  /*3710*/  F2FP.F16.E4M3.UNPACK_B R19, R0 ;  /* 0x00000000ff13723e */ /* 0x004fe400020006ff */
[----:B------:R-:W-:-:S02]  /*3720*/  PRMT R0, R28, 0x7610, R0 ;  /* 0x000076101c007816 */ /* 0x000fc40000000000 */
[----:B---3--:R-:W-:Y:S01]  /*3730*/  PRMT R22, R19, 0x7610, R22 ;  /* 0x0000761013167816 */ /* 0x008fe20000000016 */
[----:B------:R2:W-:Y:S03]  /*3740*/  STL [R1+0x48], R19 ;  /* 0x0000481301007387 */ /* 0x0005e60000100800 */
[----:B-1----:R-:W-:Y:S01]  /*3750*/  PRMT R4, R22, 0x7610, R4 ;  /* 0x0000761016047816 */ /* 0x002fe20000000004 */
[----:B------:R1:W-:Y:S04]  /*3760*/  STS.U16 [R27+UR11+0x2000], R0 ;  /* 0x002000001b007988 */ /* 0x0003e8000800040b */
[----:B--2---:R0:W2:Y:S04]  /*3770*/  LDL.LU R19, [R1+0xce4] ;  /* 0x000ce40001137983 */ /* 0x0040a80000300800 */
[----:B------:R-:W3:Y:S01]  /*3780*/  LDL.LU R20, [R1+0x178] ;  /* 0x0001780001147983 */ /* 0x000ee20000300800 */
[----:B-1----:R-:W-:-:S03]  /*3790*/  IMAD R0, R29, 0x100, R23 ;  /* 0x000001001d007824 */ /* 0x002fc600078e0217 */
[----:B------:R-:W3:Y:S04]  /*37a0*/  LDL.LU R28, [R1+0x174] ;  /* 0x00017400011c7983 */ /* 0x000ee80000300800 */
[----:B------:R-:W2:Y:S04]  /*37b0*/  LDL.LU R2, [R1+0x3c] ;  /* 0x00003c0001027983 */ /* 0x000ea80000300800 */
[----:B------:R-:W4:Y:S04]  /*37c0*/  LDL.LU R3, [R1+0x44] ;  /* 0x0000440001037983 */ /* 0x000f280000300800 */
[----:B------:R-:W3:Y:S04]  /*37d0*/  LDL.LU R23, [R1+0x170] ;  /* 0x0001700001177983 */ /* 0x000ee80000300800 */
[----:B------:R-:W3:Y:S04]  /*37e0*/  LDL.LU R22, [R1+0x2c] ;  /* 0x00002c0001167983 */ /* 0x000ee80000300800 */
[----:B------:R-:W3:Y:S04]  /*37f0*/  LDL.LU R29, [R1+0x28] ;  /* 0x00002800011d7983 */ /* 0x000ee80000300800 */
[----:B------:R1:W-:Y:S04]  /*3800*/  STS.U16 [R27+UR11+0x2400], R4 ;  /* 0x002400041b007988 */ /* 0x0003e8000800040b */
[----:B-1----:R-:W5:Y:S01]  /*3810*/  LDL.LU R4, [R1+0x184] ;  /* 0x0001840001047983 */ /* 0x002f620000300800 */
[----:B----4-:R-:W-:-:S02]  /*3820*/  IMAD R3, R3, 0x100, R18 ;  /* 0x0000010003037824 */ /* 0x010fc400078e0212 */
[----:B-----5:R-:W-:Y:S02]  /*3830*/  IMAD R4, R25, 0x100, R4 ;  /* 0x0000010019047824 */ /* 0x020fe400078e0204 */
[----:B------:R-:W4:Y:S04]  /*3840*/  LDL.LU R25, [R1+0x24] ;  /* 0x0000240001197983 */ /* 0x000f280000300800 */
[----:B------:R-:W5:Y:S01]  /*3850*/  LDL.LU R18, [R1+0xce0] ;  /* 0x000ce00001127983 */ /* 0x000f620000300800 */
[----:B------:R-:W-:-:S05]  /*3860*/  F2FP.F16.E4M3.UNPACK_B R0, R0 ;  /* 0x00000000ff00723e */ /* 0x000fca00020006ff */
[----:B------:R1:W-:Y:S01]  /*3870*/  STL [R1+0x44], R0 ;  /* 0x0000440001007387 */ /* 0x0003e20000100800 */
[----:B-----5:R-:W-:-:S03]  /*3880*/  PRMT R18, R0, 0x7610, R18 ;  /* 0x0000761000127816 */ /* 0x020fc60000000012 */
[----:B-1----:R-:W5:Y:S01]  /*3890*/  LDL.LU R0, [R1+0x34] ;  /* 0x0000340001007983 */ /* 0x002f620000300800 */
[----:B--2---:R-:W-:-:S03]  /*38a0*/  IMAD R2, R2, 0x100, R24 ;  /* 0x0000010002027824 */ /* 0x004fc600078e0218 */
[----:B------:R0:W2:Y:S01]  /*38b0*/  LDL.LU R24, [R1+0xcdc] ;  /* 0x000cdc0001187983 */ /* 0x0000a20000300800 */
[----:B-----5:R-:W-:-:S03]  /*38c0*/  IMAD R0, R0, 0x100, R21 ;  /* 0x0000010000007824 */ /* 0x020fc600078e0215 */
[----:B------:R-:W5:Y:S01]  /*38d0*/  LDL.LU R21, [R1+0xcd8] ;  /* 0x000cd80001157983 */ /* 0x000f620000300800 */
[----:B--2---:R-:W-:Y:S02]  /*38e0*/  F2FP.F16.E4M3.UNPACK_B R24, R4 ;  /* 0x00000004ff18723e */ /* 0x004fe400020006ff */
[----:B------:R-:W-:-:S03]  /*38f0*/  PRMT R4, R18, 0x7610, R4 ;  /* 0x0000761012047816 */ /* 0x000fc60000000004 */
[----:B------:R1:W-:Y:S01]  /*3900*/  STL [R1+0x40], R24 ;  /* 0x0000401801007387 */ /* 0x0003e20000100800 */
[----:B-----5:R-:W-:-:S03]  /*3910*/  PRMT R21, R24, 0x7610, R21 ;  /* 0x0000761018157816 */ /* 0x020fc60000000015 */
[----:B-1----:R-:W2:Y:S04]  /*3920*/  LDL.LU R24, [R1+0xcd4] ;  /* 0x000cd40001187983 */ /* 0x002ea80000300800 */
[----:B------:R0:W5:Y:S02]  /*3930*/  LDL.LU R18, [R1+0xcd0] ;  /* 0x000cd00001127983 */ /* 0x0001640000300800 */
[----:B-----5:R-:W-:-:S04]  /*3940*/  F2FP.F16.E4M3.UNPACK_B R18, R3 ;  /* 0x00000003ff12723e */ /* 0x020fc800020006ff */
[----:B--2---:R-:W-:Y:S01]  /*3950*/  PRMT R24, R18, 0x7610, R24 ;  /* 0x0000761012187816 */ /* 0x004fe20000000018 */
[----:B------:R1:W-:Y:S04]  /*3960*/  STL [R1+0x3c], R18 ;  /* 0x00003c1201007387 */ /* 0x0003e80000100800 */
[----:B-1----:R-:W2:Y:S01]  /*3970*/  LDL.LU R18, [R1+0xccc] ;  /* 0x000ccc0001127983 */ /* 0x002ea20000300800 */
[----:B------:R-:W-:-:S05]  /*3980*/  F2FP.F16.E4M3.UNPACK_B R19, R2 ;  /* 0x00000002ff13723e */ /* 0x000fca00020006ff */
[----:B------:R1:W-:Y:S01]  /*3990*/  STL [R1+0x38], R19 ;  /* 0x0000381301007387 */ /* 0x0003e20000100800 */
[----:B------:R-:W-:Y:S02]  /*39a0*/  PRMT R2, R21, 0x7610, R2 ;  /* 0x0000761015027816 */ /* 0x000fe40000000002 */
[----:B--2---:R-:W-:Y:S02]  /*39b0*/  PRMT R18, R19, 0x7610, R18 ;  /* 0x0000761013127816 */ /* 0x004fe40000000012 */
[----:B-1----:R0:W2:Y:S04]  /*39c0*/  LDL.LU R19, [R1+0xcc8] ;  /* 0x000cc80001137983 */ /* 0x0020a80000300800 */
[----:B------:R-:W5:Y:S01]  /*39d0*/  LDL.LU R21, [R1+0xcc4] ;  /* 0x000cc40001157983 */ /* 0x000f620000300800 */
[----:B------:R-:W-:-:S03]  /*39e0*/  PRMT R3, R18, 0x7610, R3 ;  /* 0x0000761012037816 */ /* 0x000fc60000000003 */
[----:B------:R1:W-:Y:S04]  /*39f0*/  STS.U16 [R27+UR11+0x2600], R4 ;  /* 0x002600041b007988 */ /* 0x0003e8000800040b */
[----:B------:R-:W-:Y:S04]  /*3a00*/  STS.U16 [R27+UR11+0x2800], R2 ;  /* 0x002800021b007988 */ /* 0x000fe8000800040b */
[----:B------:R-:W-:Y:S01]  /*3a10*/  STS.U16 [R27+UR11+0x2c00], R3 ;  /* 0x002c00031b007988 */ /* 0x000fe2000800040b */
[----:B--2---:R-:W-:Y:S02]  /*3a20*/  F2FP.F16.E4M3.UNPACK_B R19, R0 ;  /* 0x00000000ff13723e */ /* 0x004fe400020006ff */
[----:B------:R-:W-:-:S02]  /*3a30*/  PRMT R0, R24, 0x7610, R0 ;  /* 0x0000761018007816 */ /* 0x000fc40000000000 */
[----:B-----5:R-:W-:Y:S01]  /*3a40*/  PRMT R21, R19, 0x7610, R21 ;  /* 0x0000761013157816 */ /* 0x020fe20000000015 */
[----:B------:R2:W-:Y:S03]  /*3a50*/  STL [R1+0x34], R19 ;  /* 0x0000341301007387 */ /* 0x0005e60000100800 */
[----:B-1----:R-:W-:Y:S01]  /*3a60*/  PRMT R4, R21, 0x7610, R4 ;  /* 0x0000761015047816 */ /* 0x002fe20000000004 */
[----:B------:R3:W-:Y:S04]  /*3a70*/  STS.U16 [R27+UR11+0x2a00], R0 ;  /* 0x002a00001b007988 */ /* 0x0007e8000800040b */
[----:B--2---:R0:W2:Y:S04]  /*3a80*/  LDL.LU R19, [R1+0xcc0] ;  /* 0x000cc00001137983 */ /* 0x0040a80000300800 */
[----:B------:R-:W5:Y:S01]  /*3a90*/  LDL.LU R24, [R1+0xcbc] ;  /* 0x000cbc0001187983 */ /* 0x000f620000300800 */
[----:B---3--:R-:W-:-:S03]  /*3aa0*/  IMAD R0, R28, 0x100, R20 ;  /* 0x000001001c007824 */ /* 0x008fc600078e0214 */
[----:B------:R-:W3:Y:S04]  /*3ab0*/  LDL.LU R18, [R1+0xcb8] ;  /* 0x000cb80001127983 */ /* 0x000ee80000300800 */
[----:B------:R-:W4:Y:S04]  /*3ac0*/  LDL.LU R2, [R1+0x30] ;  /* 0x0000300001027983 */ /* 0x000f280000300800 */
[----:B------:R-:W4:Y:S04]  /*3ad0*/  LDL.LU R3, [R1+0x164] ;  /* 0x0001640001037983 */ /* 0x000f280000300800 */
[----:B------:R-:W5:Y:S04]  /*3ae0*/  LDL.LU R28, [R1+0x168] ;  /* 0x00016800011c7983 */ /* 0x000f680000300800 */
[----:B------:R-:W5:Y:S04]  /*3af0*/  LDL.LU R21, [R1+0x154] ;  /* 0x0001540001157983 */ /* 0x000f680000300800 */
[----:B------:R-:W5:Y:S04]  /*3b00*/  LDL.LU R20, [R1+0x1c] ;  /* 0x00001c0001147983 */ /* 0x000f680000300800 */
[----:B------:R1:W-:Y:S04]  /*3b10*/  STS.U16 [R27+UR11+0x2e00], R4 ;  /* 0x002e00041b007988 */ /* 0x0003e8000800040b */
[----:B-1----:R-:W2:Y:S01]  /*3b20*/  LDL.LU R4, [R1+0x16c] ;  /* 0x00016c0001047983 */ /* 0x002ea20000300800 */
[----:B------:R-:W-:Y:S01]  /*3b30*/  F2FP.F16.E4M3.UNPACK_B R0, R0 ;  /* 0x00000000ff00723e */ /* 0x000fe200020006ff */
[----:B--2---:R-:W-:-:S02]  /*3b40*/  IMAD R4, R4, 0x100, R23 ;  /* 0x0000010004047824 */ /* 0x004fc400078e0217 */
[----:B------:R-:W2:Y:S04]  /*3b50*/  LDL.LU R23, [R1+0xcb4] ;  /* 0x000cb40001177983 */ /* 0x000ea80000300800 */
[----:B------:R1:W-:Y:S01]  /*3b60*/  STL [R1+0x30], R0 ;  /* 0x0000300001007387 */ /* 0x0003e20000100800 */
[----:B--2---:R-:W-:-:S03]  /*3b70*/  PRMT R23, R0, 0x7610, R23 ;  /* 0x0000761000177816 */ /* 0x004fc60000000017 */
[----:B-1----:R-:W2:Y:S01]  /*3b80*/  LDL.LU R0, [R1+0x20] ;  /* 0x0000200001007983 */ /* 0x002ea20000300800 */
[----:B----4-:R-:W-:Y:S02]  /*3b90*/  IMAD R3, R2, 0x100, R3 ;  /* 0x0000010002037824 */ /* 0x010fe400078e0203 */
[----:B------:R-:W-:Y:S02]  /*3ba0*/  IMAD R2, R29, 0x100, R22 ;  /* 0x000001001d027824 */ /* 0x000fe400078e0216 */
[----:B------:R-:W4:Y:S04]  /*3bb0*/  LDL.LU R22, [R1+0x18] ;  /* 0x0000180001167983 */ /* 0x000f280000300800 */
[----:B------:R-:W4:Y:S01]  /*3bc0*/  LDL.LU R29, [R1+0x10] ;  /* 0x00001000011d7983 */ /* 0x000f220000300800 */
[----:B--2---:R-:W-:-:S03]  /*3bd0*/  IMAD R0, R0, 0x100, R25 ;  /* 0x0000010000007824 */ /* 0x004fc600078e0219 */
[----:B------:R0:W2:Y:S02]  /*3be0*/  LDL.LU R25, [R1+0xcb0] ;  /* 0x000cb00001197983 */ /* 0x0000a40000300800 */
[----:B--2---:R-:W-:Y:S02]  /*3bf0*/  F2FP.F16.E4M3.UNPACK_B R25, R4 ;  /* 0x00000004ff19723e */ /* 0x004fe400020006ff */
[----:B------:R-:W-:Y:S02]  /*3c00*/  PRMT R4, R23, 0x7610, R4 ;  /* 0x0000761017047816 */ /* 0x000fe40000000004 */
[----:B---3--:R-:W-:Y:S01]  /*3c10*/  PRMT R18, R25, 0x7610, R18 ;  /* 0x0000761019127816 */ /* 0x008fe20000000012 */
[----:B------:R1:W-:Y:S04]  /*3c20*/  STL [R1+0x2c], R25 ;  /* 0x00002c1901007387 */ /* 0x0003e80000100800 */
[----:B-1----:R-:W2:Y:S04]  /*3c30*/  LDL.LU R25, [R1+0xcac] ;  /* 0x000cac0001197983 */ /* 0x002ea80000300800 */
[----:B------:R0:W3:Y:S01]  /*3c40*/  LDL.LU R23, [R1+0xca8] ;  /* 0x000ca80001177983 */ /* 0x0000e20000300800 */
[----:B------:R-:W-:-:S02]  /*3c50*/  F2FP.F16.E4M3.UNPACK_B R19, R2 ;  /* 0x00000002ff13723e */ /* 0x000fc400020006ff */
[----:B------:R-:W-:Y:S02]  /*3c60*/  F2FP.F16.E4M3.UNPACK_B R16, R0 ;  /* 0x00000000ff10723e */ /* 0x000fe400020006ff */
[----:B------:R-:W-:Y:S02]  /*3c70*/  PRMT R10, R19, 0x7610, R10 ;  /* 0x00007610130a7816 */ /* 0x000fe4000000000a */
[----:B------:R-:W-:Y:S01]  /*3c80*/  PRMT R2, R18, 0x7610, R2 ;  /* 0x0000761012027816 */ /* 0x000fe20000000002 */
[----:B------:R1:W-:Y:S04]  /*3c90*/  STS.U16 [R27+UR11+0x3000], R4 ;  /* 0x003000041b007988 */ /* 0x0003e8000800040b */
[----:B------:R-:W-:Y:S01]  /*3ca0*/  STS.U16 [R27+UR11+0x3200], R2 ;  /* 0x003200021b007988 */ /* 0x000fe2000800040b */
[----:B---3--:R-:W-:-:S04]  /*3cb0*/  F2FP.F16.E4M3.UNPACK_B R23, R3 ;  /* 0x00000003ff17723e */ /* 0x008fc800020006ff */
[----:B------:R-:W-:Y:S01]  /*3cc0*/  PRMT R11, R23, 0x7610, R11 ;  /* 0x00007610170b7816 */ /* 0x000fe2000000000b */
[----:B------:R-:W-:Y:S01]  /*3cd0*/  STL [R1+0x28], R23 ;  /* 0x0000281701007387 */ /* 0x000fe20000100800 */
[----:B------:R-:W-:-:S03]  /*3ce0*/  PRMT R3, R10, 0x7610, R3 ;  /* 0x000076100a037816 */ /* 0x000fc60000000003 */
[----:B------:R-:W-:Y:S01]  /*3cf0*/  STL [R1+0x24], R19 ;  /* 0x0000241301007387 */ /* 0x000fe20000100800 */
[----:B--2---:R-:W-:Y:S02]  /*3d00*/  PRMT R25, R16, 0x7610, R25 ;  /* 0x0000761010197816 */ /* 0x004fe40000000019 */
[----:B------:R-:W-:Y:S01]  /*3d10*/  PRMT R0, R11, 0x7610, R0 ;  /* 0x000076100b007816 */ /* 0x000fe20000000000 */
[----:B------:R2:W-:Y:S04]  /*3d20*/  STL [R1+0x20], R16 ;  /* 0x0000201001007387 */ /* 0x0005e80000100800 */
[----:B------:R-:W3:Y:S04]  /*3d30*/  LDL.LU R10, [R1+0x150] ;  /* 0x00015000010a7983 */ /* 0x000ee80000300800 */
[----:B------:R-:W3:Y:S01]  /*3d40*/  LDL.LU R11, [R1+0x14c] ;  /* 0x00014c00010b7983 */ /* 0x000ee20000300800 */
[----:B-1----:R-:W-:-:S03]  /*3d50*/  PRMT R4, R25, 0x7610, R4 ;  /* 0x0000761019047816 */ /* 0x002fc60000000004 */
[----:B--2---:R-:W2:Y:S04]  /*3d60*/  LDL.LU R16, [R1+0x148] ;  /* 0x0001480001107983 */ /* 0x004ea80000300800 */
[----:B------:R-:W2:Y:S04]  /*3d70*/  LDL.LU R19, [R1+0x144] ;  /* 0x0001440001137983 */ /* 0x000ea80000300800 */
[----:B------:R-:W2:Y:S04]  /*3d80*/  LDL.LU R18, [R1+0x13c] ;  /* 0x00013c0001127983 */ /* 0x000ea80000300800 */
[----:B------:R-:W2:Y:S04]  /*3d90*/  LDL.LU R23, [R1+0x8] ;  /* 0x0000080001177983 */ /* 0x000ea80000300800 */
[----:B------:R-:W2:Y:S04]  /*3da0*/  LDL.LU R25, [R1+0xca4] ;  /* 0x000ca40001197983 */ /* 0x000ea80000300800 */
[----:B------:R-:W4:Y:S04]  /*3db0*/  LDL.LU R2, [R1+0x14] ;  /* 0x0000140001027983 */ /* 0x000f280000300800 */
[----:B------:R1:W-:Y:S04]  /*3dc0*/  STS.U16 [R27+UR11+0x3400], R0 ;  /* 0x003400001b007988 */ /* 0x0003e8000800040b */
        /* <DEDUP_REMOVED lines=12> */
[----:B------:R-:W5:Y:S04]  /*3e90*/  LDL.LU R20, [R1] ;  /* 0x0000000001147983 */ /* 0x000f680000300800 */
[----:B------:R0:W-:Y:S04]  /*3ea0*/  STL [R1+0x1c], R0 ;  /* 0x00001c0001007387 */ /* 0x0001e80000100800 */
[----:B0-----:R-:W2:Y:S01]  /*3eb0*/  LDL.LU R0, [R1+0xc] ;  /* 0x00000c0001007983 */ /* 0x001ea20000300800 */
[----:B----4-:R-:W-:-:S03]  /*3ec0*/  IMAD R2, R2, 0x100, R22 ;  /* 0x0000010002027824 */ /* 0x010fc600078e0216 */
[----:B------:R-:W4:Y:S01]  /*3ed0*/  LDL.LU R22, [R1+0xc9c] ;  /* 0x000c9c0001167983 */ /* 0x000f220000300800 */
[----:B--2---:R-:W-:-:S03]  /*3ee0*/  IMAD R0, R0, 0x100, R29 ;  /* 0x0000010000007824 */ /* 0x004fc600078e021d */
[----:B------:R0:W2:Y:S02]  /*3ef0*/  LDL.LU R29, [R1+0xc98] ;  /* 0x000c9800011d7983 */ /* 0x0000a40000300800 */
[----:B--2---:R-:W-:Y:S02]  /*3f00*/  F2FP.F16.E4M3.UNPACK_B R29, R4 ;  /* 0x00000004ff1d723e */ /* 0x004fe400020006ff */
[----:B------:R-:W-:Y:S02]  /*3f10*/  PRMT R4, R28, 0x7610, R4 ;  /* 0x000076101c047816 */ /* 0x000fe40000000004 */
[----:B------:R-:W-:Y:S01]  /*3f20*/  PRMT R17, R29, 0x7610, R17 ;  /* 0x000076101d117816 */ /* 0x000fe20000000011 */
[----:B------:R1:W-:Y:S04]  /*3f30*/  STL [R1+0x18], R29 ;  /* 0x0000181d01007387 */ /* 0x0003e80000100800 */
[----:B-1----:R-:W5:Y:S04]  /*3f40*/  LDL.LU R29, [R1+0xc94] ;  /* 0x000c9400011d7983 */ /* 0x002f680000300800 */
[----:B------:R0:W2:Y:S02]  /*3f50*/  LDL.LU R28, [R1+0xc90] ;  /* 0x000c9000011c7983 */ /* 0x0000a40000300800 */
[----:B--2---:R-:W-:-:S04]  /*3f60*/  F2FP.F16.E4M3.UNPACK_B R28, R3 ;  /* 0x00000003ff1c723e */ /* 0x004fc800020006ff */
[----:B------:R-:W-:Y:S01]  /*3f70*/  PRMT R13, R28, 0x7610, R13 ;  /* 0x000076101c0d7816 */ /* 0x000fe2000000000d */
[----:B------:R1:W-:Y:S04]  /*3f80*/  STL [R1+0x14], R28 ;  /* 0x0000141c01007387 */ /* 0x0003e80000100800 */
[----:B-1----:R0:W2:Y:S01]  /*3f90*/  LDL.LU R28, [R1+0xc8c] ;  /* 0x000c8c00011c7983 */ /* 0x0020a20000300800 */
[----:B------:R-:W-:Y:S02]  /*3fa0*/  F2FP.F16.E4M3.UNPACK_B R14, R0 ;  /* 0x00000000ff0e723e */ /* 0x000fe400020006ff */
[----:B------:R-:W-:Y:S02]  /*3fb0*/  PRMT R0, R13, 0x7610, R0 ;  /* 0x000076100d007816 */ /* 0x000fe40000000000 */
[----:B------:R-:W-:Y:S01]  /*3fc0*/  PRMT R6, R14, 0x7610, R6 ;  /* 0x000076100e067816 */ /* 0x000fe20000000006 */
[----:B------:R-:W-:Y:S01]  /*3fd0*/  STS.U16 [R27+UR11+0x3a00], R4 ;  /* 0x003a00041b007988 */ /* 0x000fe2000800040b */
[----:B--2---:R-:W-:-:S04]  /*3fe0*/  F2FP.F16.E4M3.UNPACK_B R28, R2 ;  /* 0x00000002ff1c723e */ /* 0x004fc800020006ff */
[----:B------:R-:W-:Y:S01]  /*3ff0*/  PRMT R7, R28, 0x7610, R7 ;  /* 0x000076101c077816 */ /* 0x000fe20000000007 */
[----:B------:R1:W-:Y:S04]  /*4000*/  STL [R1+0x10], R28 ;  /* 0x0000101c01007387 */ /* 0x0003e80000100800 */
[----:B-1----:R-:W3:Y:S01]  /*4010*/  LDL.LU R28, [R1+0xc88] ;  /* 0x000c8800011c7983 */ /* 0x002ee20000300800 */
[----:B------:R-:W-:Y:S02]  /*4020*/  PRMT R3, R7, 0x7610, R3 ;  /* 0x0000761007037816 */ /* 0x000fe40000000003 */
[----:B------:R-:W-:Y:S01]  /*4030*/  PRMT R2, R17, 0x7610, R2 ;  /* 0x0000761011027816 */ /* 0x000fe20000000002 */
[----:B------:R-:W-:Y:S01]  /*4040*/  STL [R1+0xc], R14 ;  /* 0x00000c0e01007387 */ /* 0x000fe20000100800 */
[----:B------:R-:W-:-:S03]  /*4050*/  PRMT R4, R6, 0x7610, R4 ;  /* 0x0000761006047816 */ /* 0x000fc60000000004 */
[----:B------:R1:W-:Y:S04]  /*4060*/  STS.U16 [R27+UR11+0x4000], R3 ;  /* 0x004000031b007988 */ /* 0x0003e8000800040b */
[----:B------:R-:W2:Y:S04]  /*4070*/  LDL.LU R13, [R1+0x140] ;  /* 0x00014000010d7983 */ /* 0x000ea80000300800 */
[----:B------:R4:W-:Y:S01]  /*4080*/  STS.U16 [R27+UR11+0x3c00], R2 ;  /* 0x003c00021b007988 */ /* 0x0009e2000800040b */
[----:B-1----:R-:W-:-:S03]  /*4090*/  IMAD R3, R11, 0x100, R10 ;  /* 0x000001000b037824 */ /* 0x002fc600078e020a */
[----:B------:R-:W2:Y:S04]  /*40a0*/  LDL.LU R14, [R1+0x138] ;  /* 0x00013800010e7983 */ /* 0x000ea80000300800 */
[----:B------:R1:W-:Y:S01]  /*40b0*/  STS.U16 [R27+UR11+0x3e00], R0 ;  /* 0x003e00001b007988 */ /* 0x0003e2000800040b */
[----:B----4-:R-:W-:-:S03]  /*40c0*/  IMAD R2, R19, 0x100, R16 ;  /* 0x0000010013027824 */ /* 0x010fc600078e0210 */
[----:B------:R-:W4:Y:S01]  /*40d0*/  LDL.LU R6, [R1+0x134] ;  /* 0x0001340001067983 */ /* 0x000f220000300800 */
[----:B------:R-:W-:-:S03]  /*40e0*/  F2FP.F16.E4M3.UNPACK_B R15, R3 ;  /* 0x00000003ff0f723e */ /* 0x000fc600020006ff */
[----:B------:R-:W4:Y:S01]  /*40f0*/  LDL.LU R7, [R1+0x130] ;  /* 0x0001300001077983 */ /* 0x000f220000300800 */
[----:B-1----:R-:W-:-:S03]  /*4100*/  IMAD R0, R23, 0x100, R18 ;  /* 0x0000010017007824 */ /* 0x002fc600078e0212 */
[----:B------:R-:W2:Y:S01]  /*4110*/  LDL.LU R17, [R1+0x12c] ;  /* 0x00012c0001117983 */ /* 0x000ea20000300800 */
[----:B------:R-:W-:-:S03]  /*4120*/  F2FP.F16.E4M3.UNPACK_B R12, R2 ;  /* 0x00000002ff0c723e */ /* 0x000fc600020006ff */
[----:B------:R-:W2:Y:S01]  /*4130*/  LDL.LU R10, [R1+0x120] ;  /* 0x00012000010a7983 */ /* 0x000ea20000300800 */
[----:B------:R-:W-:-:S03]  /*4140*/  F2FP.F16.E4M3.UNPACK_B R8, R0 ;  /* 0x00000000ff08723e */ /* 0x000fc600020006ff */
[----:B------:R-:W4:Y:S01]  /*4150*/  LDL.LU R11, [R1+0x11c] ;  /* 0x00011c00010b7983 */ /* 0x000f220000300800 */
[----:B------:R-:W-:-:S03]  /*4160*/  PRMT R9, R15, 0x7610, R9 ;  /* 0x000076100f097816 */ /* 0x000fc60000000009 */
[----:B------:R-:W4:Y:S04]  /*4170*/  LDL.LU R16, [R1+0x114] ;  /* 0x0001140001107983 */ /* 0x000f280000300800 */
[----:B------:R-:W-:Y:S04]  /*4180*/  STL [R1+0x8], R15 ;  /* 0x0000080f01007387 */ /* 0x000fe80000100800 */
[----:B------:R-:W4:Y:S01]  /*4190*/  LDL.LU R19, [R1+0x100] ;  /* 0x0001000001137983 */ /* 0x000f220000300800 */
[----:B------:R-:W-:-:S03]  /*41a0*/  PRMT R2, R9, 0x7610, R2 ;  /* 0x0000761009027816 */ /* 0x000fc60000000002 */
[----:B------:R-:W4:Y:S04]  /*41b0*/  LDL.LU R18, [R1+0xfc] ;  /* 0x0000fc0001127983 */ /* 0x000f280000300800 */
[----:B------:R1:W-:Y:S04]  /*41c0*/  STS.U16 [R27+UR11+0x4200], R4 ;  /* 0x004200041b007988 */ /* 0x0003e8000800040b */
[----:B------:R-:W-:Y:S04]  /*41d0*/  STL [R1+0x4], R12 ;  /* 0x0000040c01007387 */ /* 0x000fe80000100800 */
[----:B------:R0:W-:Y:S01]  /*41e0*/  STL [R1], R8 ;  /* 0x0000000801007387 */ /* 0x0001e20000100800 */
[----:B-1----:R-:W-:Y:S01]  /*41f0*/  PRMT R4, R8, 0x7610, R4 ;  /* 0x0000761008047816 */ /* 0x002fe20000000004 */
[----:B-----5:R-:W-:-:S02]  /*4200*/  IMAD R29, R29, 0x100, R20 ;  /* 0x000001001d1d7824 */ /* 0x020fc400078e0214 */
[----:B0-----:R-:W5:Y:S04]  /*4210*/  LDL.LU R8, [R1+0x128] ;  /* 0x0001280001087983 */ /* 0x001f680000300800 */
[----:B------:R-:W5:Y:S04]  /*4220*/  LDL.LU R9, [R1+0x124] ;  /* 0x0001240001097983 */ /* 0x000f680000300800 */
[----:B------:R-:W5:Y:S04]  /*4230*/  LDL.LU R15, [R1+0x118] ;  /* 0x00011800010f7983 */ /* 0x000f680000300800 */
[----:B------:R-:W5:Y:S01]  /*4240*/  LDL.LU R23, [R1+0x110] ;  /* 0x0001100001177983 */ /* 0x000f620000300800 */
[----:B---3--:R-:W-:-:S03]  /*4250*/  IMAD R28, R28, 0x100, R21 ;  /* 0x000001001c1c7824 */ /* 0x008fc600078e0215 */
[----:B------:R-:W3:Y:S04]  /*4260*/  LDL.LU R21, [R1+0x108] ;  /* 0x0001080001157983 */ /* 0x000ee80000300800 */
[----:B------:R-:W3:Y:S01]  /*4270*/  LDL.LU R20, [R1+0xf8] ;  /* 0x0000f80001147983 */ /* 0x000ee20000300800 */
[----:B------:R-:W-:Y:S02]  /*4280*/  F2FP.F16.E4M3.UNPACK_B R28, R28 ;  /* 0x0000001cff1c723e */ /* 0x000fe400020006ff */
[----:B------:R-:W-:Y:S02]  /*4290*/  PRMT R3, R4, 0x7610, R3 ;  /* 0x0000761004037816 */ /* 0x000fe40000000003 */
[----:B------:R-:W-:Y:S01]  /*42a0*/  F2FP.F16.E4M3.UNPACK_B R29, R29 ;  /* 0x0000001dff1d723e */ /* 0x000fe200020006ff */
[----:B------:R-:W-:Y:S04]  /*42b0*/  STL [R1+0xc40], R28 ;  /* 0x000c401c01007387 */ /* 0x000fe80000100800 */
[----:B------:R2:W-:Y:S01]  /*42c0*/  STS.U16 [R27+UR11+0x4800], R3 ;  /* 0x004800031b007988 */ /* 0x0005e2000800040b */
[----:B------:R-:W-:-:S03]  /*42d0*/  PRMT R5, R12, 0x7610, R5 ;  /* 0x000076100c057816 */ /* 0x000fc60000000005 */
[----:B------:R-:W-:Y:S01]  /*42e0*/  STL [R1+0xc44], R29 ;  /* 0x000c441d01007387 */ /* 0x000fe20000100800 */
[----:B------:R-:W-:-:S03]  /*42f0*/  PRMT R0, R5, 0x7610, R0 ;  /* 0x0000761005007816 */ /* 0x000fc60000000000 */
[----:B------:R0:W-:Y:S04]  /*4300*/  STS.U16 [R27+UR11+0x4400], R2 ;  /* 0x004400021b007988 */ /* 0x0001e8000800040b */
[----:B------:R1:W-:Y:S01]  /*4310*/  STS.U16 [R27+UR11+0x4a00], R28 ;  /* 0x004a001c1b007988 */ /* 0x0003e2000800040b */
[----:B--2---:R-:W-:-:S03]  /*4320*/  IMAD R3, R10, 0x100, R17 ;  /* 0x000001000a037824 */ /* 0x004fc600078e0211 */
[----:B------:R-:W2:Y:S04]  /*4330*/  LDL.LU R17, [R1+0xf0] ;  /* 0x0000f00001117983 */ /* 0x000ea80000300800 */
[----:B------:R-:W2:Y:S01]  /*4340*/  LDL.LU R10, [R1+0xec] ;  /* 0x0000ec00010a7983 */ /* 0x000ea20000300800 */
[----:B----4-:R-:W-:-:S03]  /*4350*/  IMAD R4, R16, 0x100, R11 ;  /* 0x0000010010047824 */ /* 0x010fc600078e020b */
[----:B------:R-:W4:Y:S04]  /*4360*/  LDL.LU R11, [R1+0xe4] ;  /* 0x0000e400010b7983 */ /* 0x000f280000300800 */
[----:B------:R-:W4:Y:S01]  /*4370*/  LDL.LU R16, [R1+0xdc] ;  /* 0x0000dc0001107983 */ /* 0x000f220000300800 */
[----:B0-----:R-:W-:Y:S02]  /*4380*/  IMAD R2, R7, 0x100, R6 ;  /* 0x0000010007027824 */ /* 0x001fe400078e0206 */
[----:B------:R-:W-:Y:S02]  /*4390*/  IMAD R5, R18, 0x100, R19 ;  /* 0x0000010012057824 */ /* 0x000fe400078e0213 */
[----:B------:R-:W4:Y:S04]  /*43a0*/  LDL.LU R19, [R1+0x10c] ;  /* 0x00010c0001137983 */ /* 0x000f280000300800 */
[----:B------:R-:W4:Y:S04]  /*43b0*/  LDL.LU R18, [R1+0x104] ;  /* 0x0001040001127983 */ /* 0x000f280000300800 */
[----:B-1----:R-:W4:Y:S04]  /*43c0*/  LDL.LU R28, [R1+0xf4] ;  /* 0x0000f400011c7983 */ /* 0x002f280000300800 */
[----:B------:R0:W-:Y:S04]  /*43d0*/  STS.U16 [R27+UR11+0x4600], R0 ;  /* 0x004600001b007988 */ /* 0x0001e8000800040b */
[----:B------:R-:W4:Y:S01]  /*43e0*/  LDL.LU R12, [R1+0xe8] ;  /* 0x0000e800010c7983 */ /* 0x000f220000300800 */
[----:B0-----:R-:W-:-:S02]  /*43f0*/  IMAD R0, R14, 0x100, R13 ;  /* 0x000001000e007824 */ /* 0x001fc400078e020d */
[----:B-----5:R-:W-:Y:S02]  /*4400*/  IMAD R6, R9, 0x100, R8 ;  /* 0x0000010009067824 */ /* 0x020fe400078e0208 */
[----:B------:R-:W-:Y:S02]  /*4410*/  IMAD R7, R23, 0x100, R15 ;  /* 0x0000010017077824 */ /* 0x000fe400078e020f */
[----:B------:R-:W5:Y:S04]  /*4420*/  LDL.LU R23, [R1+0xe0] ;  /* 0x0000e00001177983 */ /* 0x000f680000300800 */
[----:B------:R-:W5:Y:S01]  /*4430*/  LDL.LU R13, [R1+0xd8] ;  /* 0x0000d800010d7983 */ /* 0x000f620000300800 */
[----:B---3--:R-:W-:-:S03]  /*4440*/  IMAD R8, R20, 0x100, R21 ;  /* 0x0000010014087824 */ /* 0x008fc600078e0215 */
[----:B------:R-:W3:Y:S04]  /*4450*/  LDL.LU R21, [R1+0xd4] ;  /* 0x0000d40001157983 */ /* 0x000ee80000300800 */
[----:B------:R-:W3:Y:S04]  /*4460*/  LDL.LU R14, [R1+0xd0] ;  /* 0x0000d000010e7983 */ /* 0x000ee80000300800 */
[----:B------:R-:W3:Y:S04]  /*4470*/  LDL.LU R20, [R1+0xc4] ;  /* 0x0000c40001147983 */ /* 0x000ee80000300800 */
[----:B------:R-:W3:Y:S04]  /*4480*/  LDL.LU R15, [R1+0xc0] ;  /* 0x0000c000010f7983 */ /* 0x000ee80000300800 */
[----:B------:R0:W-:Y:S01]  /*4490*/  STS.U16 [R27+UR11+0x4c00], R29 ;  /* 0x004c001d1b007988 */ /* 0x0001e2000800040b */
[----:B--2---:R-:W-:-:S02]  /*44a0*/  IMAD R9, R10, 0x100, R17 ;  /* 0x000001000a097824 */ /* 0x004fc400078e0211 */
[----:B----4-:R-:W-:Y:S02]  /*44b0*/  IMAD R10, R16, 0x100, R11 ;  /* 0x00000100100a7824 */ /* 0x010fe400078e020b */
[----:B------:R-:W2:Y:S03]  /*44c0*/  LDL.LU R16, [R1+0xc8] ;  /* 0x0000c80001107983 */ /* 0x000ea60000300800 */
[----:B------:R-:W-:Y:S01]  /*44d0*/  F2FP.F16.E4M3.UNPACK_B R10, R10 ;  /* 0x0000000aff0a723e */ /* 0x000fe200020006ff */
[----:B------:R-:W4:Y:S01]  /*44e0*/  LDL.LU R17, [R1+0xb8] ;  /* 0x0000b80001117983 */ /* 0x000f220000300800 */
[----:B------:R-:W-:-:S03]  /*44f0*/  IMAD R11, R18, 0x100, R19 ;  /* 0x00000100120b7824 */ /* 0x000fc600078e0213 */
[----:B------:R-:W4:Y:S04]  /*4500*/  LDL.LU R18, [R1+0xb0] ;  /* 0x0000b00001127983 */ /* 0x000f280000300800 */
[----:B0-----:R-:W2:Y:S04]  /*4510*/  LDL.LU R29, [R1+0xac] ;  /* 0x0000ac00011d7983 */ /* 0x001ea80000300800 */
[----:B------:R-:W2:Y:S01]  /*4520*/  LDL.LU R19, [R1+0xa8] ;  /* 0x0000a80001137983 */ /* 0x000ea20000300800 */
[----:B------:R-:W-:-:S03]  /*4530*/  IMAD R12, R12, 0x100, R28 ;  /* 0x000001000c0c7824 */ /* 0x000fc600078e021c */
[----:B------:R-:W-:Y:S04]  /*4540*/  STS.U16 [R27+UR11+0x6000], R10 ;  /* 0x0060000a1b007988 */ /* 0x000fe8000800040b */
[----:B------:R0:W-:Y:S04]  /*4550*/  STL [R1+0xc48], R10 ;  /* 0x000c480a01007387 */ /* 0x0001e80000100800 */
[----:B0-----:R-:W4:Y:S04]  /*4560*/  LDL.LU R10, [R1+0xcc] ;  /* 0x0000cc00010a7983 */ /* 0x001f280000300800 */
[----:B------:R-:W4:Y:S01]  /*4570*/  LDL.LU R28, [R1+0xa4] ;  /* 0x0000a400011c7983 */ /* 0x000f220000300800 */
[----:B-----5:R-:W-:-:S03]  /*4580*/  IMAD R13, R13, 0x100, R23 ;  /* 0x000001000d0d7824 */ /* 0x020fc600078e0217 */
[----:B------:R-:W5:Y:S01]  /*4590*/  LDL.LU R23, [R1+0xc84] ;  /* 0x000c840001177983 */ /* 0x000f620000300800 */
[----:B------:R-:W-:Y:S02]  /*45a0*/  F2FP.F16.E4M3.UNPACK_B R11, R11 ;  /* 0x0000000bff0b723e */ /* 0x000fe400020006ff */
[----:B------:R-:W-:-:S03]  /*45b0*/  F2FP.F16.E4M3.UNPACK_B R12, R12 ;  /* 0x0000000cff0c723e */ /* 0x000fc600020006ff */
[----:B------:R-:W-:Y:S04]  /*45c0*/  STS.U16 [R27+UR11+0x6200], R11 ;  /* 0x0062000b1b007988 */ /* 0x000fe8000800040b */
[----:B------:R-:W-:Y:S01]  /*45d0*/  STS.U16 [R27+UR11+0x6400], R12 ;  /* 0x0064000c1b007988 */ /* 0x000fe2000800040b */
[----:B---3--:R-:W-:-:S03]  /*45e0*/  IMAD R14, R14, 0x100, R21 ;  /* 0x000001000e0e7824 */ /* 0x008fc600078e0215 */
[----:B------:R-:W3:Y:S01]  /*45f0*/  LDL.LU R21, [R1+0xc80] ;  /* 0x000c800001157983 */ /* 0x000ee20000300800 */
[----:B------:R-:W-:-:S03]  /*4600*/  IMAD R15, R15, 0x100, R20 ;  /* 0x000001000f0f7824 */ /* 0x000fc600078e0214 */
[----:B------:R-:W5:Y:S01]  /*4610*/  LDL.LU R20, [R1+0xc7c] ;  /* 0x000c7c0001147983 */ /* 0x000f620000300800 */
[----:B------:R-:W-:-:S03]  /*4620*/  F2FP.F16.E4M3.UNPACK_B R14, R14 ;  /* 0x0000000eff0e723e */ /* 0x000fc600020006ff */
[----:B------:R0:W-:Y:S04]  /*4630*/  STL [R1+0xc4c], R11 ;  /* 0x000c4c0b01007387 */ /* 0x0001e80000100800 */
[----:B------:R-:W-:Y:S04]  /*4640*/  STS.U16 [R27+UR11+0x6800], R14 ;  /* 0x0068000e1b007988 */ /* 0x000fe8000800040b */
[----:B0-----:R-:W3:Y:S04]  /*4650*/  LDL.LU R11, [R1+0xa0] ;  /* 0x0000a000010b7983 */ /* 0x001ee80000300800 */
[----:B------:R0:W-:Y:S04]  /*4660*/  STL [R1+0xc50], R12 ;  /* 0x000c500c01007387 */ /* 0x0001e80000100800 */
[----:B0-----:R-:W3:Y:S04]  /*4670*/  LDL.LU R12, [R1+0xb4] ;  /* 0x0000b400010c7983 */ /* 0x001ee80000300800 */
[----:B------:R0:W-:Y:S04]  /*4680*/  STL [R1+0xc54], R14 ;  /* 0x000c540e01007387 */ /* 0x0001e80000100800 */
[----:B0-----:R-:W3:Y:S01]  /*4690*/  LDL.LU R14, [R1+0xbc] ;  /* 0x0000bc00010e7983 */ /* 0x001ee20000300800 */
[----:B------:R-:W-:Y:S01]  /*46a0*/  F2FP.F16.E4M3.UNPACK_B R15, R15 ;  /* 0x0000000fff0f723e */ /* 0x000fe200020006ff */
[----:B--2---:R-:W-:-:S02]  /*46b0*/  IMAD R19, R19, 0x100, R29 ;  /* 0x0000010013137824 */ /* 0x004fc400078e021d */
[----:B----4-:R-:W-:Y:S02]  /*46c0*/  IMAD R16, R16, 0x100, R10 ;  /* 0x0000010010107824 */ /* 0x010fe400078e020a */
[----:B------:R-:W2:Y:S04]  /*46d0*/  LDL.LU R10, [R1+0x94] ;  /* 0x00009400010a7983 */ /* 0x000ea80000300800 */
[----:B------:R-:W-:Y:S04]  /*46e0*/  STL [R1+0xc58], R15 ;  /* 0x000c580f01007387 */ /* 0x000fe80000100800 */
[----:B------:R-:W4:Y:S01]  /*46f0*/  LDL.LU R29, [R1+0x9c] ;  /* 0x00009c00011d7983 */ /* 0x000f220000300800 */
[----:B------:R-:W-:-:S02]  /*4700*/  F2FP.F16.E4M3.UNPACK_B R16, R16 ;  /* 0x00000010ff10723e */ /* 0x000fc400020006ff */
[----:B------:R-:W-:Y:S01]  /*4710*/  F2FP.F16.E4M3.UNPACK_B R19, R19 ;  /* 0x00000013ff13723e */ /* 0x000fe200020006ff */
[----:B------:R0:W-:Y:S01]  /*4720*/  STS.U16 [R27+UR11+0x6a00], R15 ;  /* 0x006a000f1b007988 */ /* 0x0001e2000800040b */
[----:B-----5:R-:W-:-:S03]  /*4730*/  IMAD R20, R20, 0x100, R28 ;  /* 0x0000010014147824 */ /* 0x020fc600078e021c */
[----:B------:R-:W4:Y:S02]  /*4740*/  LDL.LU R28, [R1+0x98] ;  /* 0x00009800011c7983 */ /* 0x000f240000300800 */
[----:B------:R-:W-:Y:S02]  /*4750*/  F2FP.F16.E4M3.UNPACK_B R20, R20 ;  /* 0x00000014ff14723e */ /* 0x000fe400020006ff */
[----:B------:R-:W-:Y:S04]  /*4760*/  STL [R1+0xc5c], R16 ;  /* 0x000c5c1001007387 */ /* 0x000fe80000100800 */
[----:B------:R-:W-:Y:S01]  /*4770*/  STS.U16 [R27+UR11+0x7400], R20 ;  /* 0x007400141b007988 */ /* 0x000fe2000800040b */
[----:B---3--:R-:W-:-:S05]  /*4780*/  IMAD R18, R18, 0x100, R12 ;  /* 0x0000010012127824 */ /* 0x008fca00078e020c */
[----:B------:R-:W-:Y:S01]  /*4790*/  F2FP.F16.E4M3.UNPACK_B R18, R18 ;  /* 0x00000012ff12723e */ /* 0x000fe200020006ff */
[----:B------:R-:W-:-:S05]  /*47a0*/  IMAD R17, R17, 0x100, R14 ;  /* 0x0000010011117824 */ /* 0x000fca00078e020e */
[----:B------:R-:W-:-:S05]  /*47b0*/  F2FP.F16.E4M3.UNPACK_B R17, R17 ;  /* 0x00000011ff11723e */ /* 0x000fca00020006ff */
[----:B------:R-:W-:Y:S04]  /*47c0*/  STL [R1+0xc60], R17 ;  /* 0x000c601101007387 */ /* 0x000fe80000100800 */
[----:B------:R-:W-:Y:S04]  /*47d0*/  STL [R1+0xc64], R18 ;  /* 0x000c641201007387 */ /* 0x000fe80000100800 */
[----:B------:R-:W-:Y:S04]  /*47e0*/  STL [R1+0xc68], R19 ;  /* 0x000c681301007387 */ /* 0x000fe80000100800 */
[----:B------:R1:W-:Y:S01]  /*47f0*/  STL [R1+0xc6c], R20 ;  /* 0x000c6c1401007387 */ /* 0x0003e20000100800 */
[----:B------:R-:W-:-:S03]  /*4800*/  IMAD R21, R21, 0x100, R11 ;  /* 0x0000010015157824 */ /* 0x000fc600078e020b */
[----:B0-----:R-:W3:Y:S04]  /*4810*/  LDL.LU.S16 R15, [R1+0x8a] ;  /* 0x00008a00010f7983 */ /* 0x001ee80000300600 */
[----:B------:R-:W5:Y:S04]  /*4820*/  LDL.LU.S16 R14, [R1+0x86] ;  /* 0x00008600010e7983 */ /* 0x000f680000300600 */
[----:B-1----:R-:W5:Y:S04]  /*4830*/  LDL.LU.S16 R20, [R1+0x82] ;  /* 0x0000820001147983 */ /* 0x002f680000300600 */
[----:B------:R-:W5:Y:S04]  /*4840*/  LDL.LU.S16 R12, [R1+0x7e] ;  /* 0x00007e00010c7983 */ /* 0x000f680000300600 */
[----:B------:R-:W5:Y:S01]  /*4850*/  LDL.LU.S16 R11, [R1+0x7a] ;  /* 0x00007a00010b7983 */ /* 0x000f620000300600 */
[----:B------:R-:W-:-:S02]  /*4860*/  IMAD R22, R22, 0x100, R23 ;  /* 0x0000010016167824 */ /* 0x000fc400078e0217 */
[----:B------:R-:W-:Y:S01]  /*4870*/  IMAD R23, R24, 0x100, R25 ;  /* 0x0000010018177824 */ /* 0x000fe200078e0219 */
[----:B------:R0:W-:Y:S01]  /*4880*/  STS.U16 [R27+UR11+0x7200], R19 ;  /* 0x007200131b007988 */ /* 0x0001e2000800040b */
[----:B--2---:R-:W-:-:S03]  /*4890*/  IMAD R24, R26, 0x100, R10 ;  /* 0x000001001a187824 */ /* 0x004fc600078e020a */
[----:B------:R-:W2:Y:S04]  /*48a0*/  LDL.LU.S16 R10, [R1+0x76] ;  /* 0x00007600010a7983 */ /* 0x000ea80000300600 */
[----:B------:R1:W-:Y:S04]  /*48b0*/  STS.U16 [R27+UR11+0x7000], R18 ;  /* 0x007000121b007988 */ /* 0x0003e8000800040b */
[----:B0-----:R-:W2:Y:S04]  /*48c0*/  LDL.LU.S16 R19, [R1+0x72] ;  /* 0x0000720001137983 */ /* 0x001ea80000300600 */
[----:B------:R0:W-:Y:S04]  /*48d0*/  STS.U16 [R27+UR11+0x6e00], R17 ;  /* 0x006e00111b007988 */ /* 0x0001e8000800040b */
[----:B-1----:R-:W2:Y:S04]  /*48e0*/  LDL.LU.S16 R18, [R1+0x6e] ;  /* 0x00006e0001127983 */ /* 0x002ea80000300600 */
[----:B0-----:R-:W2:Y:S01]  /*48f0*/  LDL.LU.S16 R17, [R1+0x6a] ;  /* 0x00006a0001117983 */ /* 0x001ea20000300600 */
[----:B------:R-:W-:-:S02]  /*4900*/  F2FP.F16.E4M3.UNPACK_B R21, R21 ;  /* 0x00000015ff15723e */ /* 0x000fc400020006ff */
[----:B------:R-:W-:Y:S01]  /*4910*/  F2FP.F16.E4M3.UNPACK_B R22, R22 ;  /* 0x00000016ff16723e */ /* 0x000fe200020006ff */
[----:B------:R0:W-:Y:S04]  /*4920*/  STS.U16 [R27+UR11+0x6c00], R16 ;  /* 0x006c00101b007988 */ /* 0x0001e8000800040b */
[----:B------:R-:W-:Y:S01]  /*4930*/  STS.U16 [R27+UR11+0x7600], R21 ;  /* 0x007600151b007988 */ /* 0x000fe2000800040b */
[----:B------:R-:W-:-:S03]  /*4940*/  F2FP.F16.E4M3.UNPACK_B R2, R2 ;  /* 0x00000002ff02723e */ /* 0x000fc600020006ff */
[----:B------:R-:W-:Y:S01]  /*4950*/  STS.U16 [R27+UR11+0x7800], R22 ;  /* 0x007800161b007988 */ /* 0x000fe2000800040b */
[----:B------:R-:W-:Y:S02]  /*4960*/  F2FP.F16.E4M3.UNPACK_B R3, R3 ;  /* 0x00000003ff03723e */ /* 0x000fe400020006ff */
[----:B------:R-:W-:Y:S02]  /*4970*/  F2FP.F16.E4M3.UNPACK_B R23, R23 ;  /* 0x00000017ff17723e */ /* 0x000fe400020006ff */
[----:B------:R-:W-:Y:S02]  /*4980*/  F2FP.F16.E4M3.UNPACK_B R5, R5 ;  /* 0x00000005ff05723e */ /* 0x000fe400020006ff */
[----:B------:R-:W-:Y:S01]  /*4990*/  F2FP.F16.E4M3.UNPACK_B R6, R6 ;  /* 0x00000006ff06723e */ /* 0x000fe200020006ff */
[----:B------:R-:W-:Y:S04]  /*49a0*/  STS.U16 [R27+UR11+0x5000], R2 ;  /* 0x005000021b007988 */ /* 0x000fe8000800040b */
[----:B------:R-:W-:Y:S04]  /*49b0*/  STS.U16 [R27+UR11+0x5200], R3 ;  /* 0x005200031b007988 */ /* 0x000fe8000800040b */
[----:B------:R-:W-:Y:S04]  /*49c0*/  STS.U16 [R27+UR11+0x5600], R5 ;  /* 0x005600051b007988 */ /* 0x000fe8000800040b */
[----:B------:R-:W-:Y:S01]  /*49d0*/  STS.U16 [R27+UR11+0x5800], R6 ;  /* 0x005800061b007988 */ /* 0x000fe2000800040b */
[----:B----4-:R-:W-:-:S03]  /*49e0*/  IMAD R25, R28, 0x100, R29 ;  /* 0x000001001c197824 */ /* 0x010fc600078e021d */
[----:B------:R-:W4:Y:S04]  /*49f0*/  LDL.LU.S16 R29, [R1+0x66] ;  /* 0x00006600011d7983 */ /* 0x000f280000300600 */
[----:B------:R-:W4:Y:S04]  /*4a00*/  LDL.LU.S16 R28, [R1+0x62] ;  /* 0x00006200011c7983 */ /* 0x000f280000300600 */
[----:B0-----:R-:W4:Y:S04]  /*4a10*/  LDL.LU.S16 R16, [R1+0x5e] ;  /* 0x00005e0001107983 */ /* 0x001f280000300600 */
[----:B------:R0:W-:Y:S04]  /*4a20*/  STL [R1+0xc70], R21 ;  /* 0x000c701501007387 */ /* 0x0001e80000100800 */
[----:B0-----:R-:W4:Y:S04]  /*4a30*/  LDL.LU.S16 R21, [R1+0x8e] ;  /* 0x00008e0001157983 */ /* 0x001f280000300600 */
[----:B------:R0:W-:Y:S04]  /*4a40*/  STL [R1+0xc74], R22 ;  /* 0x000c741601007387 */ /* 0x0001e80000100800 */
[----:B0-----:R-:W4:Y:S04]  /*4a50*/  LDL.LU.S16 R22, [R1+0x92] ;  /* 0x0000920001167983 */ /* 0x001f280000300600 */
[----:B------:R-:W-:Y:S01]  /*4a60*/  STL [R1+0xc78], R23 ;  /* 0x000c781701007387 */ /* 0x000fe20000100800 */
[----:B---3--:R-:W-:-:S03]  /*4a70*/  PRMT R2, R15, 0x7610, R2 ;  /* 0x000076100f027816 */ /* 0x008fc60000000002 */
[----:B------:R-:W3:Y:S01]  /*4a80*/  LDL.LU.S16 R15, [R1+0x5a] ;  /* 0x00005a00010f7983 */ /* 0x000ee20000300600 */
[----:B-----5:R-:W-:-:S03]  /*4a90*/  PRMT R3, R14, 0x7610, R3 ;  /* 0x000076100e037816 */ /* 0x020fc60000000003 */
[----:B------:R-:W5:Y:S01]  /*4aa0*/  LDL.LU.S16 R14, [R1+0x56] ;  /* 0x00005600010e7983 */ /* 0x000f620000300600 */
[----:B------:R-:W-:-:S03]  /*4ab0*/  PRMT R5, R12, 0x7610, R5 ;  /* 0x000076100c057816 */ /* 0x000fc60000000005 */
[----:B------:R-:W5:Y:S01]  /*4ac0*/  LDL.LU.S16 R12, [R1+0x52] ;  /* 0x00005200010c7983 */ /* 0x000f620000300600 */
[----:B------:R-:W-:-:S03]  /*4ad0*/  PRMT R6, R11, 0x7610, R6 ;  /* 0x000076100b067816 */ /* 0x000fc60000000006 */
[----:B------:R-:W5:Y:S01]  /*4ae0*/  LDL.LU.S16 R11, [R1+0x4e] ;  /* 0x00004e00010b7983 */ /* 0x000f620000300600 */
[----:B------:R-:W-:Y:S02]  /*4af0*/  F2FP.F16.E4M3.UNPACK_B R0, R0 ;  /* 0x00000000ff00723e */ /* 0x000fe400020006ff */
[----:B------:R-:W-:Y:S02]  /*4b00*/  F2FP.F16.E4M3.UNPACK_B R4, R4 ;  /* 0x00000004ff04723e */ /* 0x000fe400020006ff */
[----:B------:R-:W-:Y:S02]  /*4b10*/  F2FP.F16.E4M3.UNPACK_B R7, R7 ;  /* 0x00000007ff07723e */ /* 0x000fe400020006ff */
[----:B------:R-:W-:Y:S02]  /*4b20*/  F2FP.F16.E4M3.UNPACK_B R8, R8 ;  /* 0x00000008ff08723e */ /* 0x000fe400020006ff */
[----:B------:R-:W-:Y:S02]  /*4b30*/  F2FP.F16.E4M3.UNPACK_B R9, R9 ;  /* 0x00000009ff09723e */ /* 0x000fe400020006ff */
[----:B------:R-:W-:-:S02]  /*4b40*/  F2FP.F16.E4M3.UNPACK_B R13, R13 ;  /* 0x0000000dff0d723e */ /* 0x000fc400020006ff */
[----:B------:R-:W-:Y:S02]  /*4b50*/  F2FP.F16.E4M3.UNPACK_B R24, R24 ;  /* 0x00000018ff18723e */ /* 0x000fe400020006ff */
[----:B------:R-:W-:Y:S02]  /*4b60*/  F2FP.F16.E4M3.UNPACK_B R25, R25 ;  /* 0x00000019ff19723e */ /* 0x000fe400020006ff */
[----:B------:R-:W-:Y:S01]  /*4b70*/  LOP3.LUT R26, R27, 0x20, RZ, 0x3c, !PT ;  /* 0x000000201b1a7812 */ /* 0x000fe200078e3cff */
[----:B------:R-:W-:Y:S04]  /*4b80*/  STS.U16 [R27+UR11+0x4e00], R0 ;  /* 0x004e00001b007988 */ /* 0x000fe8000800040b */
[----:B------:R-:W-:Y:S04]  /*4b90*/  STS.U16 [R27+UR11+0x5400], R4 ;  /* 0x005400041b007988 */ /* 0x000fe8000800040b */
[----:B------:R2:W-:Y:S04]  /*4ba0*/  STS.U16 [R27+UR11+0x5a00], R7 ;  /* 0x005a00071b007988 */ /* 0x0005e8000800040b */
[----:B------:R0:W-:Y:S04]  /*4bb0*/  STS.U16 [R27+UR11+0x5c00], R8 ;  /* 0x005c00081b007988 */ /* 0x0001e8000800040b */
[----:B------:R-:W-:Y:S01]  /*4bc0*/  STS.U16 [R27+UR11+0x5e00], R9 ;  /* 0x005e00091b007988 */ /* 0x000fe2000800040b */
[----:B--2---:R-:W-:-:S03]  /*4bd0*/  PRMT R7, R10, 0x7610, R7 ;  /* 0x000076100a077816 */ /* 0x004fc60000000007 */
[----:B------:R-:W-:Y:S04]  /*4be0*/  STS.U16 [R27+UR11+0x6600], R13 ;  /* 0x0066000d1b007988 */ /* 0x000fe8000800040b */
[----:B------:R-:W-:Y:S04]  /*4bf0*/  STS.U16 [R27+UR11+0x7a00], R23 ;  /* 0x007a00171b007988 */ /* 0x000fe8000800040b */
[----:B------:R-:W-:Y:S04]  /*4c00*/  STS.U16 [R27+UR11+0x7c00], R24 ;  /* 0x007c00181b007988 */ /* 0x000fe8000800040b */
[----:B------:R-:W-:Y:S04]  /*4c10*/  STS.U16 [R27+UR11+0x7e00], R25 ;  /* 0x007e00191b007988 */ /* 0x000fe8000800040b */
[----:B------:R4:W-:Y:S04]  /*4c20*/  STS.U16 [R26+UR11+0x500], R2 ;  /* 0x000500021a007988 */ /* 0x0009e8000800040b */
[----:B------:R1:W-:Y:S04]  /*4c30*/  STS.U16 [R26+UR11+0x700], R3 ;  /* 0x000700031a007988 */ /* 0x0003e8000800040b */
[----:B------:R-:W2:Y:S01]  /*4c40*/  LDL.LU.S16 R10, [R1+0x4a] ;  /* 0x00004a00010a7983 */ /* 0x000ea20000300600 */
[----:B------:R-:W-:-:S02]  /*4c50*/  PRMT R4, R20, 0x7610, R4 ;  /* 0x0000761014047816 */ /* 0x000fc40000000004 */
[----:B0-----:R-:W-:Y:S01]  /*4c60*/  PRMT R8, R19, 0x7610, R8 ;  /* 0x0000761013087816 */ /* 0x001fe20000000008 */
[----:B------:R-:W-:Y:S01]  /*4c70*/  STS.U16 [R26+UR11+0xb00], R5 ;  /* 0x000b00051a007988 */ /* 0x000fe2000800040b */
[----:B----4-:R-:W-:-:S03]  /*4c80*/  PRMT R2, R29, 0x7610, R2 ;  /* 0x000076101d027816 */ /* 0x010fc60000000002 */
[----:B------:R-:W4:Y:S01]  /*4c90*/  LDL.LU.S16 R29, [R1+0x46] ;  /* 0x00004600011d7983 */ /* 0x000f220000300600 */
[----:B-1----:R-:W-:-:S03]  /*4ca0*/  PRMT R3, R28, 0x7610, R3 ;  /* 0x000076101c037816 */ /* 0x002fc60000000003 */
[----:B------:R-:W4:Y:S04]  /*4cb0*/  LDL.LU.S16 R28, [R1+0x42] ;  /* 0x00004200011c7983 */ /* 0x000f280000300600 */
[----:B------:R-:W4:Y:S01]  /*4cc0*/  LDL.LU.S16 R23, [R1+0x3e] ;  /* 0x00003e0001177983 */ /* 0x000f220000300600 */
[----:B------:R-:W-:-:S03]  /*4cd0*/  PRMT R9, R16, 0x7610, R9 ;  /* 0x0000761010097816 */ /* 0x000fc60000000009 */
[----:B------:R-:W-:Y:S01]  /*4ce0*/  STS.U16 [R26+UR11+0x900], R4 ;  /* 0x000900041a007988 */ /* 0x000fe2000800040b */
[----:B------:R-:W-:-:S03]  /*4cf0*/  PRMT R0, R21, 0x7610, R0 ;  /* 0x0000761015007816 */ /* 0x000fc60000000000 */
[----:B------:R-:W-:Y:S04]  /*4d00*/  STS.U16 [R26+UR11+0xd00], R6 ;  /* 0x000d00061a007988 */ /* 0x000fe8000800040b */
[----:B------:R0:W-:Y:S01]  /*4d10*/  STS.U16 [R26+UR11+0x300], R0 ;  /* 0x000300001a007988 */ /* 0x0001e2000800040b */
[----:B------:R-:W-:-:S03]  /*4d20*/  PRMT R13, R22, 0x7610, R13 ;  /* 0x00007610160d7816 */ /* 0x000fc6000000000d */
[----:B------:R-:W4:Y:S01]  /*4d30*/  LDL.LU.S16 R22, [R1+0x3a] ;  /* 0x00003a0001167983 */ /* 0x000f220000300600 */
[----:B0-----:R-:W-:-:S03]  /*4d40*/  PRMT R0, R17, 0x7610, R0 ;  /* 0x0000761011007816 */ /* 0x001fc60000000000 */
[----:B------:R-:W4:Y:S04]  /*4d50*/  LDL.LU.S16 R21, [R1+0x36] ;  /* 0x0000360001157983 */ /* 0x000f280000300600 */
[----:B------:R0:W-:Y:S04]  /*4d60*/  STS.U16 [R26+UR11+0x100], R13 ;  /* 0x0001000d1a007988 */ /* 0x0001e8000800040b */
[----:B------:R-:W4:Y:S04]  /*4d70*/  LDL.LU.S16 R20, [R1+0x32] ;  /* 0x0000320001147983 */ /* 0x000f280000300600 */
[----:B------:R-:W4:Y:S01]  /*4d80*/  LDL.LU.S16 R19, [R1+0x2e] ;  /* 0x00002e0001137983 */ /* 0x000f220000300600 */
[----:B0-----:R-:W-:-:S03]  /*4d90*/  PRMT R13, R18, 0x7610, R13 ;  /* 0x00007610120d7816 */ /* 0x001fc6000000000d */
[----:B------:R-:W4:Y:S04]  /*4da0*/  LDL.LU.S16 R18, [R1+0x2a] ;  /* 0x00002a0001127983 */ /* 0x000f280000300600 */
[----:B------:R-:W4:Y:S01]  /*4db0*/  LDL.LU.S16 R17, [R1+0x26] ;  /* 0x0000260001117983 */ /* 0x000f220000300600 */
[----:B---3--:R-:W-:-:S03]  /*4dc0*/  PRMT R4, R15, 0x7610, R4 ;  /* 0x000076100f047816 */ /* 0x008fc60000000004 */
[----:B------:R-:W3:Y:S01]  /*4dd0*/  LDL.LU.S16 R16, [R1+0x22] ;  /* 0x0000220001107983 */ /* 0x000ee20000300600 */
[----:B-----5:R-:W-:-:S03]  /*4de0*/  PRMT R5, R14, 0x7610, R5 ;  /* 0x000076100e057816 */ /* 0x020fc60000000005 */
[----:B------:R-:W5:Y:S04]  /*4df0*/  LDL.LU.S16 R15, [R1+0x1e] ;  /* 0x00001e00010f7983 */ /* 0x000f680000300600 */
[----:B------:R0:W-:Y:S01]  /*4e00*/  STS.U16 [R26+UR11+0xf00], R7 ;  /* 0x000f00071a007988 */ /* 0x0001e2000800040b */
[----:B------:R-:W-:-:S03]  /*4e10*/  PRMT R6, R12, 0x7610, R6 ;  /* 0x000076100c067816 */ /* 0x000fc60000000006 */
[----:B------:R-:W5:Y:S04]  /*4e20*/  LDL.LU.S16 R14, [R1+0x1a] ;  /* 0x00001a00010e7983 */ /* 0x000f680000300600 */
[----:B------:R-:W5:Y:S01]  /*4e30*/  LDL.LU.S16 R12, [R1+0x16] ;  /* 0x00001600010c7983 */ /* 0x000f620000300600 */
[----:B0-----:R-:W-:-:S03]  /*4e40*/  PRMT R7, R11, 0x7610, R7 ;  /* 0x000076100b077816 */ /* 0x001fc60000000007 */
[----:B------:R-:W5:Y:S04]  /*4e50*/  LDL.LU.S16 R11, [R1+0x12] ;  /* 0x00001200010b7983 */ /* 0x000f680000300600 */
[----:B------:R2:W-:Y:S04]  /*4e60*/  STS.U16 [R26+UR11+0x1100], R8 ;  /* 0x001100081a007988 */ /* 0x0005e8000800040b */
[----:B------:R4:W-:Y:S04]  /*4e70*/  STS.U16 [R26+UR11+0x1300], R13 ;  /* 0x0013000d1a007988 */ /* 0x0009e8000800040b */
[----:B------:R0:W-:Y:S01]  /*4e80*/  STS.U16 [R26+UR11+0x1500], R0 ;  /* 0x001500001a007988 */ /* 0x0001e2000800040b */
[----:B--2---:R-:W-:-:S03]  /*4e90*/  PRMT R8, R10, 0x7610, R8 ;  /* 0x000076100a087816 */ /* 0x004fc60000000008 */
[----:B------:R-:W2:Y:S04]  /*4ea0*/  LDL.LU.S16 R10, [R1+0xe] ;  /* 0x00000e00010a7983 */ /* 0x000ea80000300600 */
[----:B------:R1:W-:Y:S04]  /*4eb0*/  STS.U16 [R26+UR11+0x1700], R2 ;  /* 0x001700021a007988 */ /* 0x0003e8000800040b */
[----:B------:R1:W-:Y:S04]  /*4ec0*/  STS.U16 [R26+UR11+0x1900], R3 ;  /* 0x001900031a007988 */ /* 0x0003e8000800040b */
[----:B------:R1:W-:Y:S01]  /*4ed0*/  STS.U16 [R26+UR11+0x1b00], R9 ;  /* 0x001b00091a007988 */ /* 0x0003e2000800040b */
[----:B----4-:R-:W-:-:S03]  /*4ee0*/  PRMT R13, R29, 0x7610, R13 ;  /* 0x000076101d0d7816 */ /* 0x010fc6000000000d */
[----:B------:R-:W4:Y:S01]  /*4ef0*/  LDL.LU.S16 R29, [R1+0xa] ;  /* 0x00000a00011d7983 */ /* 0x000f220000300600 */
[----:B0-----:R-:W-:-:S03]  /*4f00*/  PRMT R0, R28, 0x7610, R0 ;  /* 0x000076101c007816 */ /* 0x001fc60000000000 */
[----:B------:R-:W4:Y:S01]  /*4f10*/  LDL.LU.S16 R28, [R1+0x6] ;  /* 0x00000600011c7983 */ /* 0x000f220000300600 */
[----:B-1----:R-:W-:-:S03]  /*4f20*/  PRMT R2, R23, 0x7610, R2 ;  /* 0x0000761017027816 */ /* 0x002fc60000000002 */
[----:B------:R-:W4:Y:S04]  /*4f30*/  LDL.LU.S16 R27, [R1+0x2] ;  /* 0x00000200011b7983 */ /* 0x000f280000300600 */
[----:B------:R-:W4:Y:S04]  /*4f40*/  LDL.LU R23, [R1+0xc78] ;  /* 0x000c780001177983 */ /* 0x000f280000300800 */
[----:B------:R0:W-:Y:S04]  /*4f50*/  STS.U16 [R26+UR11+0x1d00], R4 ;  /* 0x001d00041a007988 */ /* 0x0001e8000800040b */
[----:B------:R1:W-:Y:S04]  /*4f60*/  STS.U16 [R26+UR11+0x1f00], R5 ;  /* 0x001f00051a007988 */ /* 0x0003e8000800040b */
[----:B------:R1:W-:Y:S04]  /*4f70*/  STS.U16 [R26+UR11+0x2100], R6 ;  /* 0x002100061a007988 */ /* 0x0003e8000800040b */
[----:B------:R1:W-:Y:S01]  /*4f80*/  STS.U16 [R26+UR11+0x2300], R7 ;  /* 0x002300071a007988 */ /* 0x0003e2000800040b */
[----:B------:R-:W-:-:S03]  /*4f90*/  PRMT R3, R22, 0x7610, R3 ;  /* 0x0000761016037816 */ /* 0x000fc60000000003 */
[----:B------:R-:W4:Y:S01]  /*4fa0*/  LDL.LU R22, [R1+0xc74] ;  /* 0x000c740001167983 */ /* 0x000f220000300800 */
[----:B------:R-:W-:-:S03]  /*4fb0*/  PRMT R9, R21, 0x7610, R9 ;  /* 0x0000761015097816 */ /* 0x000fc60000000009 */
[----:B------:R-:W4:Y:S01]  /*4fc0*/  LDL.LU R21, [R1+0xc70] ;  /* 0x000c700001157983 */ /* 0x000f220000300800 */
[----:B0-----:R-:W-:-:S03]  /*4fd0*/  PRMT R4, R20, 0x7610, R4 ;  /* 0x0000761014047816 */ /* 0x001fc60000000004 */
[----:B------:R-:W4:Y:S01]  /*4fe0*/  LDL.LU R20, [R1+0xc6c] ;  /* 0x000c6c0001147983 */ /* 0x000f220000300800 */
[----:B-1----:R-:W-:-:S03]  /*4ff0*/  PRMT R5, R19, 0x7610, R5 ;  /* 0x0000761013057816 */ /* 0x002fc60000000005 */
[----:B------:R-:W4:Y:S01]  /*5000*/  LDL.LU R19, [R1+0xc68] ;  /* 0x000c680001137983 */ /* 0x000f220000300800 */
[----:B------:R-:W-:-:S03]  /*5010*/  PRMT R6, R18, 0x7610, R6 ;  /* 0x0000761012067816 */ /* 0x000fc60000000006 */
[----:B------:R3:W-:Y:S01]  /*5020*/  STS.U16 [R26+UR11+0x2500], R8 ;  /* 0x002500081a007988 */ /* 0x0007e2000800040b */
[----:B------:R-:W-:-:S03]  /*5030*/  PRMT R7, R17, 0x7610, R7 ;  /* 0x0000761011077816 */ /* 0x000fc60000000007 */
[----:B------:R-:W4:Y:S04]  /*5040*/  LDL.LU R18, [R1+0xc64] ;  /* 0x000c640001127983 */ /* 0x000f280000300800 */
[----:B------:R5:W-:Y:S01]  /*5050*/  STS.U16 [R26+UR11+0x2700], R13 ;  /* 0x0027000d1a007988 */ /* 0x000be2000800040b */
[----:B---3--:R-:W-:-:S03]  /*5060*/  PRMT R8, R16, 0x7610, R8 ;  /* 0x0000761010087816 */ /* 0x008fc60000000008 */
[----:B------:R-:W3:Y:S04]  /*5070*/  LDL.LU R17, [R1+0xc60] ;  /* 0x000c600001117983 */ /* 0x000ee80000300800 */
[----:B------:R0:W-:Y:S01]  /*5080*/  STS.U16 [R26+UR11+0x2900], R0 ;  /* 0x002900001a007988 */ /* 0x0001e2000800040b */
[----:B-----5:R-:W-:-:S03]  /*5090*/  PRMT R13, R15, 0x7610, R13 ;  /* 0x000076100f0d7816 */ /* 0x020fc6000000000d */
[----:B------:R-:W5:Y:S04]  /*50a0*/  LDL.LU R16, [R1+0xc5c] ;  /* 0x000c5c0001107983 */ /* 0x000f680000300800 */
[----:B------:R1:W-:Y:S01]  /*50b0*/  STS.U16 [R26+UR11+0x2b00], R2 ;  /* 0x002b00021a007988 */ /* 0x0003e2000800040b */
[----:B0-----:R-:W-:-:S03]  /*50c0*/  PRMT R0, R14, 0x7610, R0 ;  /* 0x000076100e007816 */ /* 0x001fc60000000000 */
[----:B------:R-:W3:Y:S04]  /*50d0*/  LDL.LU R15, [R1+0xc58] ;  /* 0x000c5800010f7983 */ /* 0x000ee80000300800 */
[----:B------:R0:W-:Y:S01]  /*50e0*/  STS.U16 [R26+UR11+0x2d00], R3 ;  /* 0x002d00031a007988 */ /* 0x0001e2000800040b */
[----:B-1----:R-:W-:-:S03]  /*50f0*/  PRMT R2, R12, 0x7610, R2 ;  /* 0x000076100c027816 */ /* 0x002fc60000000002 */
[----:B------:R-:W5:Y:S04]  /*5100*/  LDL.LU R14, [R1+0xc54] ;  /* 0x000c5400010e7983 */ /* 0x000f680000300800 */
[----:B------:R-:W3:Y:S01]  /*5110*/  LDL.LU R12, [R1+0xc50] ;  /* 0x000c5000010c7983 */ /* 0x000ee20000300800 */
[----:B0-----:R-:W-:-:S03]  /*5120*/  PRMT R3, R11, 0x7610, R3 ;  /* 0x000076100b037816 */ /* 0x001fc60000000003 */
[----:B------:R-:W5:Y:S04]  /*5130*/  LDL.LU R11, [R1+0xc4c] ;  /* 0x000c4c00010b7983 */ /* 0x000f680000300800 */
[----:B------:R2:W-:Y:S04]  /*5140*/  STS.U16 [R26+UR11+0x2f00], R9 ;  /* 0x002f00091a007988 */ /* 0x0005e8000800040b */
[----:B------:R4:W-:Y:S04]  /*5150*/  STS.U16 [R26+UR11+0x3100], R4 ;  /* 0x003100041a007988 */ /* 0x0009e8000800040b */
[----:B------:R0:W-:Y:S01]  /*5160*/  STS.U16 [R26+UR11+0x3300], R5 ;  /* 0x003300051a007988 */ /* 0x0001e2000800040b */
[----:B--2---:R-:W-:-:S03]  /*5170*/  PRMT R9, R10, 0x7610, R9 ;  /* 0x000076100a097816 */ /* 0x004fc60000000009 */
[----:B------:R-:W2:Y:S04]  /*5180*/  LDL.LU R10, [R1+0xc48] ;  /* 0x000c4800010a7983 */ /* 0x000ea80000300800 */
[----:B------:R1:W-:Y:S01]  /*5190*/  STS.U16 [R26+UR11+0x3b00], R13 ;  /* 0x003b000d1a007988 */ /* 0x0003e2000800040b */
[----:B----4-:R-:W-:-:S03]  /*51a0*/  PRMT R4, R29, 0x7610, R4 ;  /* 0x000076101d047816 */ /* 0x010fc60000000004 */
[----:B------:R-:W4:Y:S01]  /*51b0*/  LDL.LU R29, [R1+0xc44] ;  /* 0x000c4400011d7983 */ /* 0x000f220000300800 */
[----:B0-----:R-:W-:-:S03]  /*51c0*/  PRMT R5, R28, 0x7610, R5 ;  /* 0x000076101c057816 */ /* 0x001fc60000000005 */
[----:B------:R-:W2:Y:S01]  /*51d0*/  LDL.LU R28, [R1+0xc40] ;  /* 0x000c4000011c7983 */ /* 0x000ea20000300800 */
[----:B-1----:R-:W-:-:S03]  /*51e0*/  PRMT R13, R0, 0x7632, R13 ;  /* 0x00007632000d7816 */ /* 0x002fc6000000000d */
[----:B------:R0:W-:Y:S04]  /*51f0*/  STS.U16 [R26+UR11+0x3d00], R0 ;  /* 0x003d00001a007988 */ /* 0x0001e8000800040b */
[----:B------:R1:W-:Y:S04]  /*5200*/  STS.U16 [R26+UR11+0x3f00], R2 ;  /* 0x003f00021a007988 */ /* 0x0003e8000800040b */
[----:B------:R-:W-:Y:S01]  /*5210*/  STS.U16 [R26+UR11+0x4f00], R13 ;  /* 0x004f000d1a007988 */ /* 0x000fe2000800040b */
[----:B0-----:R-:W-:Y:S02]  /*5220*/  PRMT R0, R2, 0x7632, R0 ;  /* 0x0000763202007816 */ /* 0x001fe40000000000 */
[----:B-1----:R-:W-:Y:S01]  /*5230*/  PRMT R2, R3, 0x7632, R2 ;  /* 0x0000763203027816 */ /* 0x002fe20000000002 */
[----:B------:R0:W-:Y:S04]  /*5240*/  STS.U16 [R26+UR11+0x4100], R3 ;  /* 0x004100031a007988 */ /* 0x0001e8000800040b */
[----:B------:R1:W-:Y:S01]  /*5250*/  STS.U16 [R26+UR11+0x5300], R2 ;  /* 0x005300021a007988 */ /* 0x0003e2000800040b */
[----:B0-----:R-:W-:-:S03]  /*5260*/  PRMT R3, R4, 0x7632, R3 ;  /* 0x0000763204037816 */ /* 0x001fc60000000003 */
[----:B------:R3:W-:Y:S04]  /*5270*/  STS.U16 [R26+UR11+0x5100], R0 ;  /* 0x005100001a007988 */ /* 0x0007e8000800040b */
[----:B------:R0:W-:Y:S01]  /*5280*/  STS.U16 [R26+UR11+0x5500], R3 ;  /* 0x005500031a007988 */ /* 0x0001e2000800040b */
[----:B-----5:R-:W-:-:S04]  /*5290*/  PRMT R13, R11, 0x7632, R13 ;  /* 0x000076320b0d7816 */ /* 0x020fc8000000000d */
[----:B-1----:R-:W-:Y:S02]  /*52a0*/  PRMT R2, R13, 0x7632, R2 ;  /* 0x000076320d027816 */ /* 0x002fe40000000002 */
[----:B---3--:R-:W-:Y:S02]  /*52b0*/  PRMT R0, R12, 0x7632, R0 ;  /* 0x000076320c007816 */ /* 0x008fe40000000000 */
[----:B0-----:R-:W-:Y:S01]  /*52c0*/  PRMT R3, R14, 0x7632, R3 ;  /* 0x000076320e037816 */ /* 0x001fe20000000003 */
[----:B------:R0:W-:Y:S04]  /*52d0*/  STS.U16 [R26+UR11+0x6700], R2 ;  /* 0x006700021a007988 */ /* 0x0001e8000800040b */
[----:B------:R1:W-:Y:S01]  /*52e0*/  STS.U16 [R26+UR11+0x6500], R0 ;  /* 0x006500001a007988 */ /* 0x0003e2000800040b */
[----:B0-----:R-:W-:-:S03]  /*52f0*/  PRMT R2, R23, 0x7632, R2 ;  /* 0x0000763217027816 */ /* 0x001fc60000000002 */
[----:B------:R0:W-:Y:S01]  /*5300*/  STS.U16 [R26+UR11+0x6900], R3 ;  /* 0x006900031a007988 */ /* 0x0001e2000800040b */
[----:B-1----:R-:W-:-:S03]  /*5310*/  PRMT R0, R22, 0x7632, R0 ;  /* 0x0000763216007816 */ /* 0x002fc60000000000 */
[----:B------:R1:W-:Y:S01]  /*5320*/  STS.U16 [R26+UR11+0x7b00], R2 ;  /* 0x007b00021a007988 */ /* 0x0003e2000800040b */
[----:B0-----:R-:W-:-:S03]  /*5330*/  PRMT R3, R24, 0x7632, R3 ;  /* 0x0000763218037816 */ /* 0x001fc60000000003 */
[----:B------:R0:W-:Y:S01]  /*5340*/  STS.U16 [R26+UR11+0x7900], R0 ;  /* 0x007900001a007988 */ /* 0x0001e2000800040b */
[----:B-1----:R-:W-:-:S03]  /*5350*/  IMAD.MOV.U32 R2, RZ, RZ, 0x3f800000 ;  /* 0x3f800000ff027424 */ /* 0x002fc600078e00ff */
[----:B------:R1:W-:Y:S04]  /*5360*/  STS.U16 [R26+UR11+0x7d00], R3 ;  /* 0x007d00031a007988 */ /* 0x0003e8000800040b */
[----:B------:R3:W-:Y:S01]  /*5370*/  STL [R1+0x474], R2 ;  /* 0x0004740201007387 */ /* 0x0007e20000100800 */
[----:B0-----:R-:W-:Y:S02]  /*5380*/  IMAD.MOV.U32 R0, RZ, RZ, -0x800000 ;  /* 0xff800000ff007424 */ /* 0x001fe400078e00ff */
[----:B-1----:R-:W-:-:S03]  /*5390*/  IMAD.MOV.U32 R3, RZ, RZ, -0x800000 ;  /* 0xff800000ff037424 */ /* 0x002fc600078e00ff */
[----:B------:R-:W-:Y:S01]  /*53a0*/  STL [R1+0x44c], R0 ;  /* 0x00044c0001007387 */ /* 0x000fe20000100800 */
[----:B---3--:R-:W-:-:S03]  /*53b0*/  IMAD.MOV.U32 R2, RZ, RZ, -0x800000 ;  /* 0xff800000ff027424 */ /* 0x008fc600078e00ff */
[----:B------:R0:W-:Y:S04]  /*53c0*/  STL [R1+0x448], R3 ;  /* 0x0004480301007387 */ /* 0x0001e80000100800 */
[----:B------:R1:W-:Y:S04]  /*53d0*/  STL [R1+0x444], R2 ;  /* 0x0004440201007387 */ /* 0x0003e80000100800 */
[----:B------:R3:W-:Y:S01]  /*53e0*/  STL [R1+0x234], R0 ;  /* 0x0002340001007387 */ /* 0x0007e20000100800 */
[----:B0-----:R-:W-:Y:S02]  /*53f0*/  IMAD.MOV.U32 R3, RZ, RZ, 0x3f800000 ;  /* 0x3f800000ff037424 */ /* 0x001fe400078e00ff */
[----:B-1----:R-:W-:-:S03]  /*5400*/  IMAD.MOV.U32 R2, RZ, RZ, 0x3f800000 ;  /* 0x3f800000ff027424 */ /* 0x002fc600078e00ff */
[----:B------:R-:W-:Y:S01]  /*5410*/  STL [R1+0x478], R3 ;  /* 0x0004780301007387 */ /* 0x000fe20000100800 */
[----:B---3--:R-:W-:-:S03]  /*5420*/  IMAD.MOV.U32 R0, RZ, RZ, 0x3f800000 ;  /* 0x3f800000ff007424 */ /* 0x008fc600078e00ff */
[----:B------:R-:W-:Y:S04]  /*5430*/  STL [R1+0x47c], R2 ;  /* 0x00047c0201007387 */ /* 0x000fe80000100800 */
[----:B------:R-:W-:Y:S04]  /*5440*/  STL [R1+0x390], RZ ;  /* 0x000390ff01007387 */ /* 0x000fe80000100800 */
[----:B------:R-:W-:Y:S04]  /*5450*/  STL [R1+0x480], R0 ;  /* 0x0004800001007387 */ /* 0x000fe80000100800 */
[----:B------:R-:W-:Y:S04]  /*5460*/  STL [R1+0x394], RZ ;  /* 0x000394ff01007387 */ /* 0x000fe80000100800 */
        /* <DEDUP_REMOVED lines=87> */
[----:B------:R0:W-:Y:S04]  /*59e0*/  STS.U16 [R26+UR11+0x3500], R6 ;  /* 0x003500061a007988 */ /* 0x0001e8000800040b */
[----:B------:R-:W-:Y:S04]  /*59f0*/  STL [R1+0x3d4], RZ ;  /* 0x0003d4ff01007387 */ /* 0x000fe80000100800 */
[----:B------:R-:W-:Y:S01]  /*5a00*/  STL [R1+0x3d8], RZ ;  /* 0x0003d8ff01007387 */ /* 0x000fe20000100800 */
[----:B0-----:R-:W-:-:S03]  /*5a10*/  PRMT R6, R27, 0x7610, R6 ;  /* 0x000076101b067816 */ /* 0x001fc60000000006 */
[----:B------:R-:W-:Y:S01]  /*5a20*/  STL [R1+0x3dc], RZ ;  /* 0x0003dcff01007387 */ /* 0x000fe20000100800 */
[----:B------:R-:W0:Y:S03]  /*5a30*/  S2R R27, SR_CTAID.X ;  /* 0x00000000001b7919 */ /* 0x000e260000002500 */
        /* <DEDUP_REMOVED lines=24> */
[----:B--2---:R-:W-:-:S03]  /*5bc0*/  PRMT R7, R28, 0x7632, R7 ;  /* 0x000076321c077816 */ /* 0x004fc60000000007 */
[----:B------:R-:W-:Y:S01]  /*5bd0*/  STL [R1+0x42c], RZ ;  /* 0x00042cff01007387 */ /* 0x000fe20000100800 */
[----:B------:R-:W1:Y:S03]  /*5be0*/  S2R R28, SR_TID.X ;  /* 0x00000000001c7919 */ /* 0x000e660000002100 */
[----:B------:R-:W-:Y:S04]  /*5bf0*/  STL [R1+0x3f0], RZ ;  /* 0x0003f0ff01007387 */ /* 0x000fe80000100800 */
[----:B------:R-:W-:Y:S04]  /*5c00*/  STL [R1+0x3f4], RZ ;  /* 0x0003f4ff01007387 */ /* 0x000fe80000100800 */
[----:B------:R-:W-:Y:S04]  /*5c10*/  STL [R1+0x3f8], RZ ;  /* 0x0003f8ff01007387 */ /* 0x000fe80000100800 */
[----:B------:R-:W-:Y:S01]  /*5c20*/  STL [R1+0x3fc], RZ ;  /* 0x0003fcff01007387 */ /* 0x000fe20000100800 */
[----:B0-----:R-:W-:-:S03]  /*5c30*/  IMAD.SHL.U32 R27, R27, 0x20, RZ ;  /* 0x000000201b1b7824 */ /* 0x001fc600078e00ff */
[----:B------:R-:W-:Y:S04]  /*5c40*/  STL [R1+0x410], RZ ;  /* 0x000410ff01007387 */ /* 0x000fe80000100800 */
[----:B------:R-:W-:Y:S04]  /*5c50*/  STL [R1+0x414], RZ ;  /* 0x000414ff01007387 */ /* 0x000fe80000100800 */
[----:B------:R-:W-:Y:S04]  /*5c60*/  STL [R1+0x418], RZ ;  /* 0x000418ff01007387 */ /* 0x000fe80000100800 */
[----:B------:R-:W-:Y:S01]  /*5c70*/  STL [R1+0x41c], RZ ;  /* 0x00041cff01007387 */ /* 0x000fe20000100800 */
[----:B------:R-:W-:-:S03]  /*5c80*/  VIADD R0, R27, 0x20 ;  /* 0x000000201b007836 */ /* 0x000fc60000000000 */
[----:B------:R-:W-:Y:S04]  /*5c90*/  STL [R1+0x430], RZ ;  /* 0x000430ff01007387 */ /* 0x000fe80000100800 */
[----:B------:R-:W-:Y:S04]  /*5ca0*/  STL [R1+0x434], RZ ;  /* 0x000434ff01007387 */ /* 0x000fe80000100800 */
[----:B------:R4:W-:Y:S04]  /*5cb0*/  STS.U16 [R26+UR11+0x3900], R8 ;  /* 0x003900081a007988 */ /* 0x0009e8000800040b */
[----:B------:R0:W-:Y:S04]  /*5cc0*/  STS.U16 [R26+UR11+0x4300], R9 ;  /* 0x004300091a007988 */ /* 0x0001e8000800040b */
[----:B------:R-:W-:Y:S01]  /*5cd0*/  STL [R1+0x438], RZ ;  /* 0x000438ff01007387 */ /* 0x000fe20000100800 */
[----:B----4-:R-:W-:-:S03]  /*5ce0*/  PRMT R8, R29, 0x7632, R8 ;  /* 0x000076321d087816 */ /* 0x010fc60000000008 */
[----:B------:R-:W-:Y:S01]  /*5cf0*/  STL [R1+0x43c], RZ ;  /* 0x00043cff01007387 */ /* 0x000fe20000100800 */
[----:B0-----:R-:W-:-:S03]  /*5d00*/  PRMT R9, R5, 0x7632, R9 ;  /* 0x0000763205097816 */ /* 0x001fc60000000009 */
[----:B------:R0:W-:Y:S01]  /*5d10*/  STS.U16 [R26+UR11+0x4500], R4 ;  /* 0x004500041a007988 */ /* 0x0001e2000800040b */
[----:B------:R-:W-:-:S03]  /*5d20*/  ISETP.GE.AND P0, PT, R0, 0x1, PT ;  /* 0x000000010000780c */ /* 0x000fc60003f06270 */
[----:B------:R2:W-:Y:S04]  /*5d30*/  STS.U16 [R26+UR11+0x4700], R5 ;  /* 0x004700051a007988 */ /* 0x0005e8000800040b */
[----:B------:R3:W-:Y:S01]  /*5d40*/  STS.U16 [R26+UR11+0x4900], R6 ;  /* 0x004900061a007988 */ /* 0x0007e2000800040b */
[----:B0-----:R-:W-:-:S03]  /*5d50*/  PRMT R4, R6, 0x7632, R4 ;  /* 0x0000763206047816 */ /* 0x001fc60000000004 */
[----:B------:R0:W-:Y:S01]  /*5d60*/  STS.U16 [R26+UR11+0x4b00], R7 ;  /* 0x004b00071a007988 */ /* 0x0001e2000800040b */
[----:B--2---:R-:W-:-:S03]  /*5d70*/  PRMT R5, R7, 0x7632, R5 ;  /* 0x0000763207057816 */ /* 0x004fc60000000005 */
[----:B------:R2:W-:Y:S01]  /*5d80*/  STS.U16 [R26+UR11+0x4d00], R8 ;  /* 0x004d00081a007988 */ /* 0x0005e2000800040b */
[----:B---3--:R-:W-:-:S03]  /*5d90*/  PRMT R6, R8, 0x7632, R6 ;  /* 0x0000763208067816 */ /* 0x008fc60000000006 */
[----:B------:R3:W-:Y:S01]  /*5da0*/  STS.U16 [R26+UR11+0x5700], R9 ;  /* 0x005700091a007988 */ /* 0x0007e2000800040b */
[----:B0-----:R-:W-:Y:S02]  /*5db0*/  PRMT R7, R9, 0x7632, R7 ;  /* 0x0000763209077816 */ /* 0x001fe40000000007 */
[----:B--2---:R-:W-:Y:S02]  /*5dc0*/  PRMT R8, R10, 0x7632, R8 ;  /* 0x000076320a087816 */ /* 0x004fe40000000008 */
[----:B---3--:R-:W-:Y:S01]  /*5dd0*/  PRMT R9, R15, 0x7632, R9 ;  /* 0x000076320f097816 */ /* 0x008fe20000000009 */
[----:B------:R0:W-:Y:S04]  /*5de0*/  STS.U16 [R26+UR11+0x5900], R4 ;  /* 0x005900041a007988 */ /* 0x0001e8000800040b */
        /* <DEDUP_REMOVED lines=8> */
[----:B0-----:R-:W-:-:S03]  /*5e70*/  PRMT R7, R19, 0x7632, R7 ;  /* 0x0000763213077816 */ /* 0x001fc60000000007 */
[----:B------:R0:W-:Y:S01]  /*5e80*/  STS.U16 [R26+UR11+0x6b00], R9 ;  /* 0x006b00091a007988 */ /* 0x0001e2000800040b */
[----:B--2---:R-:W-:Y:S02]  /*5e90*/  PRMT R8, R20, 0x7632, R8 ;  /* 0x0000763214087816 */ /* 0x004fe40000000008 */
[----:B---3--:R-:W-:Y:S02]  /*5ea0*/  PRMT R13, R21, 0x7632, R13 ;  /* 0x00007632150d7816 */ /* 0x008fe4000000000d */
[----:B0-----:R-:W-:Y:S01]  /*5eb0*/  PRMT R9, R25, 0x7632, R9 ;  /* 0x0000763219097816 */ /* 0x001fe20000000009 */
[----:B------:R0:W-:Y:S01]  /*5ec0*/  STS.U16 [R26+UR11+0x6d00], R4 ;  /* 0x006d00041a007988 */ /* 0x0001e2000800040b */
[----:B-1----:R-:W-:-:S03]  /*5ed0*/  LOP3.LUT R0, R28, 0x1c, RZ, 0xc0, !PT ;  /* 0x0000001c1c007812 */ /* 0x002fc600078ec0ff */
[----:B------:R0:W-:Y:S04]  /*5ee0*/  STS.U16 [R26+UR11+0x6f00], R5 ;  /* 0x006f00051a007988 */ /* 0x0001e8000800040b */
[----:B------:R0:W-:Y:S04]  /*5ef0*/  STS.U16 [R26+UR11+0x7100], R6 ;  /* 0x007100061a007988 */ /* 0x0001e8000800040b */
[----:B------:R0:W-:Y:S04]  /*5f00*/  STS.U16 [R26+UR11+0x7300], R7 ;  /* 0x007300071a007988 */ /* 0x0001e8000800040b */
[----:B------:R0:W-:Y:S04]  /*5f10*/  STS.U16 [R26+UR11+0x7500], R8 ;  /* 0x007500081a007988 */ /* 0x0001e8000800040b */
[----:B------:R0:W-:Y:S04]  /*5f20*/  STS.U16 [R26+UR11+0x7700], R13 ;  /* 0x0077000d1a007988 */ /* 0x0001e8000800040b */
[----:B------:R0:W-:Y:S01]  /*5f30*/  STS.U16 [R26+UR11+0x7f00], R9 ;  /* 0x007f00091a007988 */ /* 0x0001e2000800040b */
[----:B------:R-:W-:Y:S05]  /*5f40*/  @!P0 BRA `(.L_x_0) ;  /* 0x00000170004c8947 */ /* 0x000fea0003800000 */
[----:B0-----:R-:W-:Y:S01]  /*5f50*/  LOP3.LUT R4, R28, 0x1f, RZ, 0xc0, !PT ;  /* 0x0000001f1c047812 */ /* 0x001fe200078ec0ff */
[----:B------:R-:W-:Y:S01]  /*5f60*/  ULDC.64 UR4, c[0x0][0x260] ;  /* 0x0000980000047ab9 */ /* 0x000fe20000000a00 */
[----:B------:R-:W-:Y:S01]  /*5f70*/  LEA.HI R7, R0, 0x8, RZ, 0x1e ;  /* 0x0000000800077811 */ /* 0x000fe200078ff0ff */
[----:B------:R-:W0:Y:S01]  /*5f80*/  LDC.64 R2, c[0x0][0x220] ;  /* 0x00008800ff027b82 */ /* 0x000e220000000a00 */
[----:B------:R-:W-:Y:S01]  /*5f90*/  UIMAD UR4, UR10, UR4, URZ ;  /* 0x000000040a0472a4 */ /* 0x000fe2000f8e023f */
[----:B------:R-:W-:Y:S01]  /*5fa0*/  IMAD R5, R4, UR5, RZ ;  /* 0x0000000504057c24 */ /* 0x000fe2000f8e02ff */
[C---:B------:R-:W-:Y:S01]  /*5fb0*/  LEA.HI R4, R0.reuse, 0x18, RZ, 0x1e ;  /* 0x0000001800047811 */ /* 0x040fe200078ff0ff */
[----:B------:R-:W-:Y:S01]  /*5fc0*/  ULDC.64 UR8, c[0x0][0x250] ;  /* 0x0000940000087ab9 */ /* 0x000fe20000000a00 */
[C---:B------:R-:W-:Y:S01]  /*5fd0*/  LEA.HI R6, R0.reuse, 0x10, RZ, 0x1e ;  /* 0x0000001000067811 */ /* 0x040fe200078ff0ff */
[----:B------:R-:W-:Y:S01]  /*5fe0*/  USHF.R.S32.HI UR5, URZ, 0x1f, UR4 ;  /* 0x0000001f3f057899 */ /* 0x000fe20008011404 */
[----:B------:R-:W-:Y:S01]  /*5ff0*/  LEA.HI R0, R0, R27, RZ, 0x1e ;  /* 0x0000001b00007211 */ /* 0x000fe200078ff0ff */
[C---:B------:R-:W-:Y:S01]  /*6000*/  IMAD.IADD R4, R27.reuse, 0x1, R4 ;  /* 0x000000011b047824 */ /* 0x040fe200078e0204 */
[----:B------:R-:W1:Y:S01]  /*6010*/  LDC R8, c[0x0][0x268] ;  /* 0x00009a00ff087b82 */ /* 0x000e620000000800 */
[----:B------:R-:W-:Y:S01]  /*6020*/  IMAD.IADD R4, R27, 0x1, R7 ;  /* 0x000000011b047824 */ /* 0x000fe200078e0207 */
[----:B------:R-:W-:Y:S01]  /*6030*/  UIMAD UR8, UR10, UR8, URZ ;  /* 0x000000080a0872a4 */ /* 0x000fe2000f8e023f */
[----:B------:R-:W-:Y:S01]  /*6040*/  ULDC.64 UR12, c[0x0][0x218] ;  /* 0x00008600000c7ab9 */ /* 0x000fe20000000a00 */
[----:B------:R-:W-:-:S03]  /*6050*/  USHF.R.S32.HI UR38, URZ, 0x1f, UR9 ;  /* 0x0000001f3f267899 */ /* 0x000fc60008011409 */
[----:B------:R-:W2:Y:S01]  /*6060*/  S2R R4, SR_TID.X ;  /* 0x0000000000047919 */ /* 0x000ea20000002100 */
[----:B------:R-:W3:Y:S01]  /*6070*/  LDC R7, c[0x0][0x268] ;  /* 0x00009a00ff077b82 */ /* 0x000ee20000000800 */
[----:B------:R-:W-:Y:S02]  /*6080*/  UIADD3 UR12, UP0, UR8, UR12, URZ ;  /* 0x0000000c080c7290 */ /* 0x000fe4000ff1e03f */
[----:B------:R-:W-:Y:S02]  /*6090*/  USHF.L.U32 UR36, UR9, 0x1, URZ ;  /* 0x0000000109247899 */ /* 0x000fe4000800063f */
[----:B------:R-:W-:Y:S01]  /*60a0*/  ULEA.HI.X.SX32 UR8, UR8, UR13, 0x1, UP0 ;  /* 0x0000000d08087291 */ /* 0x000fe200080f0e3f */
[----:B0-----:R-:W-:Y:S02]  /*60b0*/  IADD3 R0, P0, P1, R5, UR4, R2 ;  /* 0x0000000405007c10 */ /* 0x001fe4000f91e002 */
[----:B------:R-:W0:Y:S01]  /*60c0*/  LDC R9, c[0x0][0x268] ;  /* 0x00009a00ff097b82 */ /* 0x000e220000000800 */
[----:B------:R-:W-:Y:S01]  /*60d0*/  SHF.R.S32.HI R2, RZ, 0x1f, R5 ;  /* 0x0000001fff027819 */ /* 0x000fe20000011405 */
[----:B------:R-:W-:Y:S01]  /*60e0*/  IMAD.IADD R5, R27, 0x1, R6 ;  /* 0x000000011b057824 */ /* 0x000fe200078e0206 */
[----:B------:R-:W-:-:S02]  /*60f0*/  USHF.R.S32.HI UR34, URZ, 0x1f, UR36 ;  /* 0x0000001f3f227899 */ /* 0x000fc40008011424 */
[----:B------:R-:W-:Y:S01]  /*6100*/  IADD3.X R2, R2, UR5, R3, P0, P1 ;  /* 0x0000000502027c10 */ /* 0x000fe200087e2403 */
[----:B------:R-:W-:Y:S02]  /*6110*/  UIMAD UR32, UR9, 0x3, URZ ;  /* 0x00000003092078a4 */ /* 0x000fe4000f8e023f */
[----:B------:R-:W4:Y:S01]  /*6120*/  LDC R6, c[0x0][0x268] ;  /* 0x00009a00ff067b82 */ /* 0x000f220000000800 */
[----:B------:R-:W-:Y:S01]  /*6130*/  USHF.L.U32 UR28, UR9, 0x2, URZ ;  /* 0x00000002091c7899 */ /* 0x000fe2000800063f */
[----:B------:R-:W-:Y:S01]  /*6140*/  STL [R1+0xc88], R2 ;  /* 0x000c880201007387 */ /* 0x000fe20000100800 */
[----:B------:R-:W-:Y:S02]  /*6150*/  USHF.R.S32.HI UR30, URZ, 0x1f, UR32 ;  /* 0x0000001f3f1e7899 */ /* 0x000fe40008011420 */
[----:B------:R-:W-:Y:S02]  /*6160*/  USHF.R.S32.HI UR26, URZ, 0x1f, UR28 ;  /* 0x0000001f3f1a7899 */ /* 0x000fe4000801141c */
[----:B------:R-:W-:Y:S01]  /*6170*/  UIMAD UR24, UR9, 0x5, URZ ;  /* 0x00000005091878a4 */ /* 0x000fe2000f8e023f */
[----:B------:R-:W5:Y:S01]  /*6180*/  LDC R10, c[0x0][0x268] ;  /* 0x00009a00ff0a7b82 */ /* 0x000f620000000800 */
[----:B------:R-:W-:-:S02]  /*6190*/  UIMAD UR21, UR9, 0x6, URZ ;  /* 0x00000006091578a4 */ /* 0x000fc4000f8e023f */
[----:B------:R-:W-:Y:S02]  /*61a0*/  UIMAD UR19, UR9, 0x7, URZ ;  /* 0x00000007091378a4 */ /* 0x000fe4000f8e023f */
[----:B------:R-:W-:Y:S01]  /*61b0*/  USHF.L.U32 UR18, UR9, 0x3, URZ ;  /* 0x0000000309127899 */ /* 0x000fe2000800063f */
[----:B--2---:R-:W-:Y:S02]  /*61c0*/  SHF.R.U32.HI R4, RZ, 0x5, R4 ;  /* 0x00000005ff047819 */ /* 0x004fe40000011604 */
[----:B------:R-:W2:Y:S01]  /*61d0*/  LDC R11, c[0x0][0x268] ;  /* 0x00009a00ff0b7b82 */ /* 0x000ea20000000800 */
[----:B------:R-:W-:Y:S01]  /*61e0*/  UIMAD UR16, UR9, 0x9, URZ ;  /* 0x00000009091078a4 */ /* 0x000fe2000f8e023f */
[----:B------:R-:W-:Y:S01]  /*61f0*/  SGXT.U32 R4, R4, 0x2 ;  /* 0x000000020404781a */ /* 0x000fe20000000000 */
[----:B------:R-:W-:Y:S02]  /*6200*/  UIMAD UR17, UR9, 0xa, URZ ;  /* 0x0000000a091178a4 */ /* 0x000fe4000f8e023f */
[----:B------:R-:W-:-:S02]  /*6210*/  UIMAD UR40, UR9, 0xb, URZ ;  /* 0x0000000b092878a4 */ /* 0x000fc4000f8e023f */
[----:B----4-:R-:W-:Y:S01]  /*6220*/  IMAD R3, R4, R6, RZ ;  /* 0x0000000604037224 */ /* 0x010fe200078e02ff */
[----:B------:R-:W4:Y:S01]  /*6230*/  LDC R12, c[0x0][0x268] ;  /* 0x00009a00ff0c7b82 */ /* 0x000f220000000800 */
[----:B------:R-:W-:Y:S02]  /*6240*/  UIMAD UR60, UR9, 0xc, URZ ;  /* 0x0000000c093c78a4 */ /* 0x000fe4000f8e023f */
[----:B------:R-:W-:Y:S01]  /*6250*/  IMAD R3, R6, 0x4, R3 ;  /* 0x0000000406037824 */ /* 0x000fe200078e0203 */
[----:B------:R-:W-:Y:S02]  /*6260*/  UIMAD UR58, UR9, 0xd, URZ ;  /* 0x0000000d093a78a4 */ /* 0x000fe4000f8e023f */
[----:B------:R-:W-:Y:S02]  /*6270*/  UIMAD UR56, UR9, 0xe, URZ ;  /* 0x0000000e093878a4 */ /* 0x000fe4000f8e023f */
[----:B------:R1:W-:Y:S01]  /*6280*/  STL [R1+0x28], R3 ;  /* 0x0000280301007387 */ /* 0x0003e20000100800 */
[----:B------:R-:W4:Y:S01]  /*6290*/  LDC R13, c[0x0][0x268] ;  /* 0x00009a00ff0d7b82 */ /* 0x000f220000000800 */
[----:B------:R-:W-:-:S02]  /*62a0*/  UIMAD UR54, UR9, 0xf, URZ ;  /* 0x0000000f093678a4 */ /* 0x000fc4000f8e023f */
[----:B------:R-:W-:Y:S02]  /*62b0*/  USHF.L.U32 UR52, UR9, 0x4, URZ ;  /* 0x0000000409347899 */ /* 0x000fe4000800063f */
[----:B------:R-:W-:Y:S02]  /*62c0*/  UIMAD UR50, UR9, 0x11, URZ ;  /* 0x00000011093278a4 */ /* 0x000fe4000f8e023f */
[----:B------:R-:W-:Y:S01]  /*62d0*/  UIMAD UR48, UR9, 0x12, URZ ;  /* 0x00000012093078a4 */ /* 0x000fe2000f8e023f */
[----:B------:R-:W4:Y:S01]  /*62e0*/  LDC R14, c[0x0][0x268] ;  /* 0x00009a00ff0e7b82 */ /* 0x000f220000000800 */
[----:B-1----:R-:W-:Y:S01]  /*62f0*/  IMAD R3, R6, 0x4, R3 ;  /* 0x0000000406037824 */ /* 0x002fe200078e0203 */
[----:B------:R-:W-:Y:S02]  /*6300*/  UIMAD UR46, UR9, 0x13, URZ ;  /* 0x00000013092e78a4 */ /* 0x000fe4000f8e023f */
[----:B------:R-:W-:Y:S02]  /*6310*/  UIMAD UR44, UR9, 0x14, URZ ;  /* 0x00000014092c78a4 */ /* 0x000fe4000f8e023f */
[----:B------:R1:W-:Y:S01]  /*6320*/  STL [R1+0x18], R3 ;  /* 0x0000180301007387 */ /* 0x0003e20000100800 */
[----:B------:R-:W-:Y:S01]  /*6330*/  UIMAD UR42, UR9, 0x15, URZ ;  /* 0x00000015092a78a4 */ /* 0x000fe2000f8e023f */
[----:B------:R-:W4:Y:S01]  /*6340*/  LDC R15, c[0x0][0x268] ;  /* 0x00009a00ff0f7b82 */ /* 0x000f220000000800 */
[----:B------:R-:W-:-:S02]  /*6350*/  UIMAD UR41, UR9, 0x16, URZ ;  /* 0x00000016092978a4 */ /* 0x000fc4000f8e023f */
[----:B------:R-:W-:Y:S02]  /*6360*/  UIMAD UR39, UR9, 0x17, URZ ;  /* 0x00000017092778a4 */ /* 0x000fe4000f8e023f */
[----:B------:R-:W-:Y:S02]  /*6370*/  UIMAD UR37, UR9, 0x18, URZ ;  /* 0x00000018092578a4 */ /* 0x000fe4000f8e023f */
[----:B------:R-:W-:Y:S01]  /*6380*/  UIMAD UR35, UR9, 0x19, URZ ;  /* 0x00000019092378a4 */ /* 0x000fe2000f8e023f */
[----:B-1----:R-:W-:Y:S01]  /*6390*/  IMAD R3, R6, 0x4, R3 ;  /* 0x0000000406037824 */ /* 0x002fe200078e0203 */
[----:B------:R-:W1:Y:S01]  /*63a0*/  LDC R16, c[0x0][0x268] ;  /* 0x00009a00ff107b82 */ /* 0x000e620000000800 */
[----:B------:R-:W-:Y:S02]  /*63b0*/  UIMAD UR33, UR9, 0x1a, URZ ;  /* 0x0000001a092178a4 */ /* 0x000fe4000f8e023f */
[----:B------:R-:W-:Y:S01]  /*63c0*/  UIMAD UR31, UR9, 0x1b, URZ ;  /* 0x0000001b091f78a4 */ /* 0x000fe2000f8e023f */
[----:B------:R3:W-:Y:S01]  /*63d0*/  STL [R1+0x38], R3 ;  /* 0x0000380301007387 */ /* 0x0007e20000100800 */
[----:B------:R-:W-:-:S02]  /*63e0*/  UIMAD UR29, UR9, 0x1c, URZ ;  /* 0x0000001c091d78a4 */ /* 0x000fc4000f8e023f */
[----:B------:R-:W-:Y:S01]  /*63f0*/  UIMAD UR27, UR9, 0x1d, URZ ;  /* 0x0000001d091b78a4 */ /* 0x000fe2000f8e023f */
[----:B------:R-:W1:Y:S01]  /*6400*/  LDC R17, c[0x0][0x268] ;  /* 0x00009a00ff117b82 */ /* 0x000e620000000800 */
[----:B------:R-:W-:Y:S02]  /*6410*/  UIMAD UR25, UR9, 0x1e, URZ ;  /* 0x0000001e091978a4 */ /* 0x000fe4000f8e023f */
[----:B------:R-:W-:Y:S01]  /*6420*/  UIMAD UR23, UR9, 0x1f, URZ ;  /* 0x0000001f091778a4 */ /* 0x000fe2000f8e023f */
[----:B------:R-:W-:Y:S01]  /*6430*/  UMOV UR4, URZ ;  /* 0x0000003f00047c82 */ /* 0x000fe20008000000 */
[----:B---3--:R-:W-:Y:S01]  /*6440*/  IMAD R3, R6, 0x4, R3 ;  /* 0x0000000406037824 */ /* 0x008fe200078e0203 */
[----:B------:R-:W-:Y:S02]  /*6450*/  UMOV UR5, URZ ;  /* 0x0000003f00057c82 */ /* 0x000fe40008000000 */
[----:B------:R-:W3:Y:S01]  /*6460*/  LDC R18, c[0x0][0x268] ;  /* 0x00009a00ff127b82 */ /* 0x000ee20000000800 */
[----:B------:R-:W-:Y:S01]  /*6470*/  UMOV UR6, URZ ;  /* 0x0000003f00067c82 */ /* 0x000fe20008000000 */
[----:B------:R-:W-:Y:S01]  /*6480*/  UMOV UR7, URZ ;  /* 0x0000003f00077c82 */ /* 0x000fe20008000000 */
[----:B------:R0:W-:Y:S01]  /*6490*/  STL [R1+0x14], R3 ;  /* 0x0000140301007387 */ /* 0x0001e20000100800 */
[----:B------:R-:W-:-:S04]  /*64a0*/  ULDC UR13, c[0x0][0x238] ;  /* 0x00008e00000d7ab9 */ /* 0x000fc80000000800 */
[----:B------:R-:W3:Y:S01]  /*64b0*/  LDC R19, c[0x0][0x268] ;  /* 0x00009a00ff137b82 */ /* 0x000ee20000000800 */
[----:B0-----:R-:W-:-:S07]  /*64c0*/  IMAD R3, R6, 0x4, R3 ;  /* 0x0000000406037824 */ /* 0x001fce00078e0203 */
[----:B------:R-:W0:Y:S01]  /*64d0*/  LDC R20, c[0x0][0x268] ;  /* 0x00009a00ff147b82 */ /* 0x000e220000000800 */
[----:B------:R5:W-:Y:S07]  /*64e0*/  STL [R1+0x10], R3 ;  /* 0x0000100301007387 */ /* 0x000bee0000100800 */
[----:B------:R-:W0:Y:S01]  /*64f0*/  LDC R21, c[0x0][0x268] ;  /* 0x00009a00ff157b82 */ /* 0x000e220000000800 */
[----:B-----5:R-:W-:-:S07]  /*6500*/  IMAD R3, R6, 0x4, R3 ;  /* 0x0000000406037824 */ /* 0x020fce00078e0203 */
[----:B------:R-:W5:Y:S01]  /*6510*/  LDC R22, c[0x0][0x268] ;  /* 0x00009a00ff167b82 */ /* 0x000f620000000800 */
[----:B------:R2:W-:Y:S07]  /*6520*/  STL [R1+0xc], R3 ;  /* 0x00000c0301007387 */ /* 0x0005ee0000100800 */
[----:B------:R-:W5:Y:S01]  /*6530*/  LDC R23, c[0x0][0x268] ;  /* 0x00009a00ff177b82 */ /* 0x000f620000000800 */
[----:B--2---:R-:W-:-:S05]  /*6540*/  IMAD R3, R6, 0x4, R3 ;  /* 0x0000000406037824 */ /* 0x004fca00078e0203 */
[----:B------:R2:W-:Y:S02]  /*6550*/  STL [R1+0x8], R3 ;  /* 0x0000080301007387 */ /* 0x0005e40000100800 */
[----:B------:R-:W5:Y:S08]  /*6560*/  LDC R24, c[0x0][0x268] ;  /* 0x00009a00ff187b82 */ /* 0x000f700000000800 */
[----:B------:R-:W5:Y:S01]  /*6570*/  LDC R25, c[0x0][0x268] ;  /* 0x00009a00ff197b82 */ /* 0x000f620000000800 */
[----:B--2---:R-:W-:-:S05]  /*6580*/  IMAD R3, R6, 0x4, R3 ;  /* 0x0000000406037824 */ /* 0x004fca00078e0203 */
[----:B------:R2:W-:Y:S02]  /*6590*/  STL [R1+0x4], R3 ;  /* 0x0000040301007387 */ /* 0x0005e40000100800 */
[----:B------:R-:W5:Y:S01]  /*65a0*/  LDC R26, c[0x0][0x268] ;  /* 0x00009a00ff1a7b82 */ /* 0x000f620000000800 */
[----:B--2---:R-:W-:-:S07]  /*65b0*/  IMAD R3, R6, 0x4, R3 ;  /* 0x0000000406037824 */ /* 0x004fce00078e0203 */
[----:B------:R-:W2:Y:S01]  /*65c0*/  LDC R27, c[0x0][0x268] ;  /* 0x00009a00ff1b7b82 */ /* 0x000ea20000000800 */
[----:B------:R4:W-:Y:S07]  /*65d0*/  STL [R1], R3 ;  /* 0x0000000301007387 */ /* 0x0009ee0000100800 */
[----:B------:R-:W2:Y:S01]  /*65e0*/  LDC R28, c[0x0][0x268] ;  /* 0x00009a00ff1c7b82 */ /* 0x000ea20000000800 */
[----:B----4-:R-:W-:-:S07]  /*65f0*/  IMAD R3, R6, 0x4, R3 ;  /* 0x0000000406037824 */ /* 0x010fce00078e0203 */
[----:B------:R-:W4:Y:S01]  /*6600*/  LDC R29, c[0x0][0x268] ;  /* 0x00009a00ff1d7b82 */ /* 0x000f220000000800 */
[C---:B------:R-:W-:Y:S01]  /*6610*/  IMAD R4, R6.reuse, 0x4, R3 ;  /* 0x0000000406047824 */ /* 0x040fe200078e0203 */
[----:B------:R1:W-:Y:S03]  /*6620*/  STL [R1+0xc64], R3 ;  /* 0x000c640301007387 */ /* 0x0003e60000100800 */
[C---:B------:R-:W-:Y:S01]  /*6630*/  IMAD R5, R6.reuse, 0x4, R4 ;  /* 0x0000000406057824 */ /* 0x040fe200078e0204 */
[----:B------:R-:W-:Y:S02]  /*6640*/  STL [R1+0xc68], R4 ;  /* 0x000c680401007387 */ /* 0x000fe40000100800 */
[----:B------:R-:W4:Y:S01]  /*6650*/  LDC R2, c[0x0][0x258] ;  /* 0x00009600ff027b82 */ /* 0x000f220000000800 */
[----:B------:R-:W-:Y:S01]  /*6660*/  IMAD R6, R6, 0x4, R5 ;  /* 0x0000000406067824 */ /* 0x000fe200078e0205 */
[----:B------:R-:W-:Y:S03]  /*6670*/  STL [R1+0xc6c], R5 ;  /* 0x000c6c0501007387 */ /* 0x000fe60000100800 */
[----:B------:R-:W-:Y:S01]  /*6680*/  IMAD R7, R7, 0x4, R6 ;  /* 0x0000000407077824 */ /* 0x000fe200078e0206 */
[----:B------:R3:W-:Y:S02]  /*6690*/  STL [R1+0xc5c], R6 ;  /* 0x000c5c0601007387 */ /* 0x0007e40000100800 */
[----:B-1----:R-:W1:Y:S01]  /*66a0*/  LDC R3, c[0x0][0x268] ;  /* 0x00009a00ff037b82 */ /* 0x002e620000000800 */
[----:B------:R-:W-:Y:S01]  /*66b0*/  IMAD R8, R8, 0x4, R7 ;  /* 0x0000000408087824 */ /* 0x000fe200078e0207 */
[----:B------:R-:W-:Y:S03]  /*66c0*/  STL [R1+0xc60], R7 ;  /* 0x000c600701007387 */ /* 0x000fe60000100800 */
[----:B------:R-:W-:Y:S01]  /*66d0*/  IMAD R9, R9, 0x4, R8 ;  /* 0x0000000409097824 */ /* 0x000fe200078e0208 */
[----:B------:R-:W-:Y:S02]  /*66e0*/  STL [R1+0xc70], R8 ;  /* 0x000c700801007387 */ /* 0x000fe40000100800 */
[----:B---3--:R-:W3:Y:S01]  /*66f0*/  LDC R6, c[0x0][0x268] ;  /* 0x00009a00ff067b82 */ /* 0x008ee20000000800 */
[----:B------:R-:W-:Y:S01]  /*6700*/  IMAD R10, R10, 0x4, R9 ;  /* 0x000000040a0a7824 */ /* 0x000fe200078e0209 */
[----:B------:R-:W-:Y:S03]  /*6710*/  STL [R1+0xc58], R9 ;  /* 0x000c580901007387 */ /* 0x000fe60000100800 */
[----:B------:R-:W-:Y:S01]  /*6720*/  IMAD R11, R11, 0x4, R10 ;  /* 0x000000040b0b7824 */ /* 0x000fe200078e020a */
[----:B------:R-:W-:Y:S03]  /*6730*/  STL [R1+0xc74], R10 ;  /* 0x000c740a01007387 */ /* 0x000fe60000100800 */
[----:B------:R-:W-:Y:S01]  /*6740*/  IMAD R12, R12, 0x4, R11 ;  /* 0x000000040c0c7824 */ /* 0x000fe200078e020b */
[----:B------:R-:W-:Y:S03]  /*6750*/  STL [R1+0xc78], R11 ;  /* 0x000c780b01007387 */ /* 0x000fe60000100800 */
[----:B------:R-:W-:Y:S01]  /*6760*/  IMAD R13, R13, 0x4, R12 ;  /* 0x000000040d0d7824 */ /* 0x000fe200078e020c */
[----:B------:R-:W-:Y:S03]  /*6770*/  STL [R1+0xc7c], R12 ;  /* 0x000c7c0c01007387 */ /* 0x000fe60000100800 */
[----:B------:R-:W-:Y:S01]  /*6780*/  IMAD R14, R14, 0x4, R13 ;  /* 0x000000040e0e7824 */ /* 0x000fe200078e020d */
[----:B------:R0:W-:Y:S03]  /*6790*/  STL [R1+0xc80], R13 ;  /* 0x000c800d01007387 */ /* 0x0001e60000100800 */
[----:B------:R-:W-:Y:S01]  /*67a0*/  IMAD R15, R15, 0x4, R14 ;  /* 0x000000040f0f7824 */ /* 0x000fe200078e020e */
[----:B------:R-:W-:Y:S03]  /*67b0*/  STL [R1+0xc84], R14 ;  /* 0x000c840e01007387 */ /* 0x000fe60000100800 */
[----:B------:R-:W-:Y:S01]  /*67c0*/  IMAD R16, R16, 0x4, R15 ;  /* 0x0000000410107824 */ /* 0x000fe200078e020f */
[----:B------:R-:W-:Y:S03]  /*67d0*/  STL [R1+0xc8c], R15 ;  /* 0x000c8c0f01007387 */ /* 0x000fe60000100800 */
[----:B------:R-:W-:Y:S01]  /*67e0*/  IMAD R17, R17, 0x4, R16 ;  /* 0x0000000411117824 */ /* 0x000fe200078e0210 */
[----:B------:R-:W-:Y:S03]  /*67f0*/  STL [R1+0xc90], R16 ;  /* 0x000c901001007387 */ /* 0x000fe60000100800 */
[----:B------:R-:W-:Y:S01]  /*6800*/  IMAD R18, R18, 0x4, R17 ;  /* 0x0000000412127824 */ /* 0x000fe200078e0211 */
[----:B0-----:R-:W3:Y:S03]  /*6810*/  LDL.LU R13, [R1+0x28] ;  /* 0x00002800010d7983 */ /* 0x001ee60000300800 */
[----:B------:R-:W-:-:S04]  /*6820*/  IMAD R19, R19, 0x4, R18 ;  /* 0x0000000413137824 */ /* 0x000fc800078e0212 */
[----:B------:R-:W-:-:S04]  /*6830*/  IMAD R20, R20, 0x4, R19 ;  /* 0x0000000414147824 */ /* 0x000fc800078e0213 */
[----:B------:R-:W-:-:S04]  /*6840*/  IMAD R21, R21, 0x4, R20 ;  /* 0x0000000415157824 */ /* 0x000fc800078e0214 */
[----:B-----5:R-:W-:-:S04]  /*6850*/  IMAD R22, R22, 0x4, R21 ;  /* 0x0000000416167824 */ /* 0x020fc800078e0215 */
[----:B------:R-:W-:-:S04]  /*6860*/  IMAD R23, R23, 0x4, R22 ;  /* 0x0000000417177824 */ /* 0x000fc800078e0216 */
[----:B------:R-:W-:-:S04]  /*6870*/  IMAD R24, R24, 0x4, R23 ;  /* 0x0000000418187824 */ /* 0x000fc800078e0217 */
[----:B------:R-:W-:-:S04]  /*6880*/  IMAD R25, R25, 0x4, R24 ;  /* 0x0000000419197824 */ /* 0x000fc800078e0218 */
[----:B------:R-:W-:-:S04]  /*6890*/  IMAD R26, R26, 0x4, R25 ;  /* 0x000000041a1a7824 */ /* 0x000fc800078e0219 */
[----:B--2---:R-:W-:-:S04]  /*68a0*/  IMAD R27, R27, 0x4, R26 ;  /* 0x000000041b1b7824 */ /* 0x004fc800078e021a */
[----:B------:R-:W-:-:S04]  /*68b0*/  IMAD R28, R28, 0x4, R27 ;  /* 0x000000041c1c7824 */ /* 0x000fc800078e021b */
[----:B----4-:R-:W-:-:S04]  /*68c0*/  IMAD R29, R29, 0x4, R28 ;  /* 0x000000041d1d7824 */ /* 0x010fc800078e021c */
[----:B-1----:R-:W-:Y:S02]  /*68d0*/  IMAD R4, R3, 0x4, R29 ;  /* 0x0000000403047824 */ /* 0x002fe400078e021d */
[----:B------:R-:W0:Y:S02]  /*68e0*/  LDC R3, c[0x0][0x268] ;  /* 0x00009a00ff037b82 */ /* 0x000e240000000800 */
[----:B0-----:R-:W-:-:S06]  /*68f0*/  IMAD R4, R3, 0x4, R4 ;  /* 0x0000000403047824 */ /* 0x001fcc00078e0204 */
[----:B------:R-:W0:Y:S01]  /*6900*/  LDC R3, c[0x0][0x268] ;  /* 0x00009a00ff037b82 */ /* 0x000e220000000800 */
[----:B------:R-:W1:Y:S01]  /*6910*/  S2R R5, SR_TID.X ;  /* 0x0000000000057919 */ /* 0x000e620000002100 */
[----:B0-----:R-:W-:-:S06]  /*6920*/  IMAD R4, R3, 0x4, R4 ;  /* 0x0000000403047824 */ /* 0x001fcc00078e0204 */
[----:B------:R-:W0:Y:S01]  /*6930*/  LDC R3, c[0x0][0x268] ;  /* 0x00009a00ff037b82 */ /* 0x000e220000000800 */
[----:B------:R0:W-:Y:S04]  /*6940*/  STL [R1+0x1c], R4 ;  /* 0x00001c0401007387 */ /* 0x0001e80000100800 */
[----:B------:R-:W2:Y:S01]  /*6950*/  LDL.LU R12, [R1+0x18] ;  /* 0x00001800010c7983 */ /* 0x000ea20000300800 */
[----:B-1----:R-:W-:-:S03]  /*6960*/  LOP3.LUT R5, R5, 0x7f, RZ, 0xc0, !PT ;  /* 0x0000007f05057812 */ /* 0x002fc600078ec0ff */
[----:B------:R-:W4:Y:S04]  /*6970*/  LDL.LU R11, [R1+0x38] ;  /* 0x00003800010b7983 */ /* 0x000f280000300800 */
[----:B------:R-:W5:Y:S01]  /*6980*/  LDL.LU R10, [R1+0x14] ;  /* 0x00001400010a7983 */ /* 0x000f620000300800 */
[----:B0-----:R-:W-:Y:S02]  /*6990*/  IMAD R4, R3, 0x4, R4 ;  /* 0x0000000403047824 */ /* 0x001fe400078e0204 */
[----:B------:R-:W0:Y:S03]  /*69a0*/  LDC R3, c[0x0][0x268] ;  /* 0x00009a00ff037b82 */ /* 0x000e260000000800 */
[----:B------:R0:W-:Y:S01]  /*69b0*/  STL [R1+0x34], R4 ;  /* 0x0000340401007387 */ /* 0x0001e20000100800 */
[----:B------:R-:W-:-:S02]  /*69c0*/  IMAD R15, R5, R2, RZ ;  /* 0x00000002050f7224 */ /* 0x000fc400078e02ff */
[----:B------:R-:W1:Y:S01]  /*69d0*/  S2R R5, SR_TID.X ;  /* 0x0000000000057919 */ /* 0x000e620000002100 */
[----:B------:R-:W5:Y:S04]  /*69e0*/  LDL.LU R8, [R1+0x10] ;  /* 0x0000100001087983 */ /* 0x000f680000300800 */
[----:B------:R-:W5:Y:S01]  /*69f0*/  LDL.LU R7, [R1+0xc] ;  /* 0x00000c0001077983 */ /* 0x000f620000300800 */
[----:B0-----:R-:W-:Y:S02]  /*6a00*/  IMAD R4, R3, 0x4, R4 ;  /* 0x0000000403047824 */ /* 0x001fe400078e0204 */
[----:B------:R-:W0:Y:S03]  /*6a10*/  LDC R3, c[0x0][0x268] ;  /* 0x00009a00ff037b82 */ /* 0x000e260000000800 */
[----:B------:R1:W-:Y:S01]  /*6a20*/  STL [R1+0x30], R4 ;  /* 0x0000300401007387 */ /* 0x0003e20000100800 */
[----:B0-----:R-:W-:-:S03]  /*6a30*/  IMAD R14, R3, 0x4, R4 ;  /* 0x00000004030e7824 */ /* 0x001fc600078e0204 */
[----:B-1----:R-:W5:Y:S01]  /*6a40*/  LDL.LU R4, [R1+0x8] ;  /* 0x0000080001047983 */ /* 0x002f620000300800 */
[----:B---3--:R-:W-:-:S03]  /*6a50*/  IMAD R6, R6, 0x4, R14 ;  /* 0x0000000406067824 */ /* 0x008fc600078e020e */
[----:B------:R-:W3:Y:S04]  /*6a60*/  LDL.LU R3, [R1+0x4] ;  /* 0x0000040001037983 */ /* 0x000ee80000300800 */
[----:B------:R-:W3:Y:S04]  /*6a70*/  LDL.LU R9, [R1] ;  /* 0x0000000001097983 */ /* 0x000ee80000300800 */
[----:B------:R0:W-:Y:S01]  /*6a80*/  STL [R1+0x2c], R14 ;  /* 0x00002c0e01007387 */ /* 0x0001e20000100800 */
[----:B------:R-:W-:Y:S02]  /*6a90*/  SHF.R.U32.HI R16, RZ, 0x5, R5 ;  /* 0x00000005ff107819 */ /* 0x000fe40000011605 */
[----:B------:R-:W1:Y:S08]  /*6aa0*/  LDC R5, c[0x0][0x268] ;  /* 0x00009a00ff057b82 */ /* 0x000e700000000800 */
[----:B0-----:R-:W0:Y:S01]  /*6ab0*/  LDC R14, c[0x0][0x268] ;  /* 0x00009a00ff0e7b82 */ /* 0x001e220000000800 */
[----:B------:R-:W-:Y:S01]  /*6ac0*/  SGXT.U32 R16, R16, 0x2 ;  /* 0x000000021010781a */ /* 0x000fe20000000000 */
[----:B------:R1:W-:Y:S01]  /*6ad0*/  STL [R1+0x44], R6 ;  /* 0x0000440601007387 */ /* 0x0003e20000100800 */
[----:B------:R-:W-:-:S02]  /*6ae0*/  IMAD R2, R2, 0x80, R15 ;  /* 0x0000008002027824 */ /* 0x000fc400078e020f */
[----:B-1----:R-:W-:-:S03]  /*6af0*/  IMAD R6, R5, 0x4, R6 ;  /* 0x0000000405067824 */ /* 0x002fc600078e0206 */
[----:B------:R-:W1:Y:S01]  /*6b00*/  LDC R5, c[0x0][0x268] ;  /* 0x00009a00ff057b82 */ /* 0x000e620000000800 */
[----:B0-----:R-:W-:-:S05]  /*6b10*/  IMAD R14, R16, R14, RZ ;  /* 0x0000000e100e7224 */ /* 0x001fca00078e02ff */
[----:B------:R-:W-:-:S05]  /*6b20*/  IADD3 R16, P0, R14, R0, RZ ;  /* 0x000000000e107210 */ /* 0x000fca0007f1e0ff */
[----:B------:R0:W-:Y:S04]  /*6b30*/  STL [R1+0x48c], R16 ;  /* 0x00048c1001007387 */ /* 0x0001e80000100800 */
[----:B0-----:R-:W3:Y:S04]  /*6b40*/  LDL.LU R16, [R1+0xc90] ;  /* 0x000c900001107983 */ /* 0x001ee80000300800 */
[----:B------:R-:W3:Y:S04]  /*6b50*/  LDL.LU R15, [R1+0xc8c] ;  /* 0x000c8c00010f7983 */ /* 0x000ee80000300800 */
[----:B------:R-:W-:Y:S01]  /*6b60*/  STL [R1+0x40], R6 ;  /* 0x0000400601007387 */ /* 0x000fe20000100800 */
[----:B------:R-:W-:-:S05]  /*6b70*/  IADD3 R2, P1, R13, R0, RZ ;  /* 0x000000000d027210 */ /* 0x000fca0007f3e0ff */
[----:B------:R0:W-:Y:S04]  /*6b80*/  STL [R1+0x490], R2 ;  /* 0x0004900201007387 */ /* 0x0001e80000100800 */
[----:B0-----:R-:W2:Y:S01]  /*6b90*/  LDL.LU R2, [R1+0xc88] ;  /* 0x000c880001027983 */ /* 0x001ea20000300800 */
[----:B-1----:R-:W-:Y:S02]  /*6ba0*/  IMAD R6, R5, 0x4, R6 ;  /* 0x0000000405067824 */ /* 0x002fe400078e0206 */
[----:B------:R-:W0:Y:S01]  /*6bb0*/  LDC R5, c[0x0][0x268] ;  /* 0x00009a00ff057b82 */ /* 0x000e220000000800 */
[----:B--2---:R-:W-:-:S05]  /*6bc0*/  LEA.HI.X.SX32 R14, R14, R2, 0x1, P0 ;  /* 0x000000020e0e7211 */ /* 0x004fca00000f0eff */
[----:B------:R-:W-:Y:S04]  /*6bd0*/  STL [R1+0xc30], R14 ;  /* 0x000c300e01007387 */ /* 0x000fe80000100800 */
[----:B------:R0:W-:Y:S02]  /*6be0*/  STL [R1+0x3c], R6 ;  /* 0x00003c0601007387 */ /* 0x0001e40000100800 */
[----:B0-----:R-:W-:Y:S02]  /*6bf0*/  IMAD R6, R5, 0x4, R6 ;  /* 0x0000000405067824 */ /* 0x001fe400078e0206 */
[----:B------:R-:W0:Y:S01]  /*6c00*/  LDC R5, c[0x0][0x268] ;  /* 0x00009a00ff057b82 */ /* 0x000e220000000800 */
[----:B------:R-:W-:Y:S02]  /*6c10*/  IADD3 R14, P0, R12, R0, RZ ;  /* 0x000000000c0e7210 */ /* 0x000fe40007f1e0ff */
[----:B------:R-:W-:-:S03]  /*6c20*/  LEA.HI.X.SX32 R13, R13, R2, 0x1, P1 ;  /* 0x000000020d0d7211 */ /* 0x000fc600008f0eff */
[----:B------:R4:W-:Y:S01]  /*6c30*/  STL [R1+0x484], R14 ;  /* 0x0004840e01007387 */ /* 0x0009e20000100800 */
[----:B------:R-:W-:Y:S02]  /*6c40*/  LEA.HI.X.SX32 R12, R12, R2, 0x1, P0 ;  /* 0x000000020c0c7211 */ /* 0x000fe400000f0eff */
[----:B----4-:R-:W-:-:S05]  /*6c50*/  IADD3 R14, P2, R11, R0, RZ ;  /* 0x000000000b0e7210 */ /* 0x010fca0007f5e0ff */
[----:B------:R1:W-:Y:S04]  /*6c60*/  STL [R1+0x488], R14 ;  /* 0x0004880e01007387 */ /* 0x0003e80000100800 */
[----:B-1----:R-:W2:Y:S04]  /*6c70*/  LDL.LU R14, [R1+0xc84] ;  /* 0x000c8400010e7983 */ /* 0x002ea80000300800 */
[----:B------:R1:W-:Y:S04]  /*6c80*/  STL [R1+0xc2c], R13 ;  /* 0x000c2c0d01007387 */ /* 0x0003e80000100800 */
[----:B-1----:R-:W4:Y:S04]  /*6c90*/  LDL.LU R13, [R1+0xc80] ;  /* 0x000c8000010d7983 */ /* 0x002f280000300800 */
[----:B------:R1:W-:Y:S04]  /*6ca0*/  STL [R1+0xc28], R12 ;  /* 0x000c280c01007387 */ /* 0x0003e80000100800 */
[----:B-1----:R-:W2:Y:S04]  /*6cb0*/  LDL.LU R12, [R1+0xc7c] ;  /* 0x000c7c00010c7983 */ /* 0x002ea80000300800 */
[----:B------:R0:W-:Y:S02]  /*6cc0*/  STL [R1+0x48], R6 ;  /* 0x0000480601007387 */ /* 0x0001e40000100800 */
[----:B0-----:R-:W-:-:S02]  /*6cd0*/  IMAD R6, R5, 0x4, R6 ;  /* 0x0000000405067824 */ /* 0x001fc400078e0206 */
[----:B------:R-:W0:Y:S01]  /*6ce0*/  LDC R5, c[0x0][0x268] ;  /* 0x00009a00ff057b82 */ /* 0x000e220000000800 */
[----:B------:R-:W-:-:S05]  /*6cf0*/  LEA.HI.X.SX32 R11, R11, R2, 0x1, P2 ;  /* 0x000000020b0b7211 */ /* 0x000fca00010f0eff */
[----:B------:R5:W-:Y:S02]  /*6d00*/  STL [R1+0xc18], R11 ;  /* 0x000c180b01007387 */ /* 0x000be40000100800 */
[----:B-----5:R-:W-:-:S05]  /*6d10*/  IADD3 R11, P0, R10, R0, RZ ;  /* 0x000000000a0b7210 */ /* 0x020fca0007f1e0ff */
        /* <DEDUP_REMOVED lines=8> */
[----:B-1----:R-:W-:-:S05]  /*6da0*/  IADD3 R11, P2, R7, R0, RZ ;  /* 0x00000000070b7210 */ /* 0x002fca0007f5e0ff */
[----:B------:R1:W-:Y:S01]  /*6db0*/  STL [R1+0xc24], R11 ;  /* 0x000c240b01007387 */ /* 0x0003e20000100800 */
[----:B------:R-:W-:-:S03]  /*6dc0*/  LEA.HI.X.SX32 R7, R7, R2, 0x1, P2 ;  /* 0x0000000207077211 */ /* 0x000fc600010f0eff */
[----:B-1----:R-:W5:Y:S04]  /*6dd0*/  LDL.LU R11, [R1+0xc78] ;  /* 0x000c7800010b7983 */ /* 0x002f680000300800 */
[----:B------:R1:W-:Y:S04]  /*6de0*/  STL [R1+0xc14], R10 ;  /* 0x000c140a01007387 */ /* 0x0003e80000100800 */
[----:B-1----:R-:W4:Y:S04]  /*6df0*/  LDL.LU R10, [R1+0xc74] ;  /* 0x000c7400010a7983 */ /* 0x002f280000300800 */
[----:B------:R1:W-:Y:S04]  /*6e00*/  STL [R1+0xc10], R8 ;  /* 0x000c100801007387 */ /* 0x0003e80000100800 */
[----:B-1----:R-:W2:Y:S04]  /*6e10*/  LDL.LU R8, [R1+0xc70] ;  /* 0x000c700001087983 */ /* 0x002ea80000300800 */
[----:B------:R-:W-:Y:S04]  /*6e20*/  STL [R1+0x28], R6 ;  /* 0x0000280601007387 */ /* 0x000fe80000100800 */
[----:B------:R0:W-:Y:S02]  /*6e30*/  STL [R1+0xc00], R7 ;  /* 0x000c000701007387 */ /* 0x0001e40000100800 */
[----:B0-----:R-:W-:Y:S01]  /*6e40*/  IMAD R7, R5, 0x4, R6 ;  /* 0x0000000405077824 */ /* 0x001fe200078e0206 */
[-C--:B------:R-:W-:Y:S01]  /*6e50*/  IADD3 R5, P0, R4, R0.reuse, RZ ;  /* 0x0000000004057210 */ /* 0x080fe20007f1e0ff */
[----:B------:R-:W0:Y:S04]  /*6e60*/  LDC R6, c[0x0][0x268] ;  /* 0x00009a00ff067b82 */ /* 0x000e280000000800 */
[----:B------:R3:W-:Y:S04]  /*6e70*/  STL [R1+0xc04], R5 ;  /* 0x000c040501007387 */ /* 0x0007e80000100800 */
[----:B------:R-:W-:Y:S01]  /*6e80*/  STL [R1+0x18], R7 ;  /* 0x0000180701007387 */ /* 0x000fe20000100800 */
[----:B---3--:R-:W-:-:S02]  /*6e90*/  IADD3 R5, P1, R3, R0, RZ ;  /* 0x0000000003057210 */ /* 0x008fc40007f3e0ff */
[----:B------:R-:W-:-:S03]  /*6ea0*/  LEA.HI.X.SX32 R4, R4, R2, 0x1, P0 ;  /* 0x0000000204047211 */ /* 0x000fc600000f0eff */
[----:B------:R1:W-:Y:S01]  /*6eb0*/  STL [R1+0xc08], R5 ;  /* 0x000c080501007387 */ /* 0x0003e20000100800 */
[----:B------:R-:W-:Y:S02]  /*6ec0*/  LEA.HI.X.SX32 R3, R3, R2, 0x1, P1 ;  /* 0x0000000203037211 */ /* 0x000fe400008f0eff */
[----:B-1----:R-:W-:-:S05]  /*6ed0*/  IADD3 R5, P2, R9, R0, RZ ;  /* 0x0000000009057210 */ /* 0x002fca0007f5e0ff */
[----:B------:R1:W-:Y:S04]  /*6ee0*/  STL [R1+0xc0c], R5 ;  /* 0x000c0c0501007387 */ /* 0x0003e80000100800 */
[----:B-1----:R-:W3:Y:S04]  /*6ef0*/  LDL.LU R5, [R1+0xc6c] ;  /* 0x000c6c0001057983 */ /* 0x002ee80000300800 */
[----:B------:R1:W-:Y:S04]  /*6f00*/  STL [R1+0xbfc], R4 ;  /* 0x000bfc0401007387 */ /* 0x0003e80000100800 */
[----:B-1----:R-:W5:Y:S04]  /*6f10*/  LDL.LU R4, [R1+0xc68] ;  /* 0x000c680001047983 */ /* 0x002f680000300800 */
[----:B------:R1:W-:Y:S04]  /*6f20*/  STL [R1+0xbf8], R3 ;  /* 0x000bf80301007387 */ /* 0x0003e80000100800 */
[----:B-1----:R-:W4:Y:S01]  /*6f30*/  LDL.LU R3, [R1+0xc64] ;  /* 0x000c640001037983 */ /* 0x002f220000300800 */
[----:B0-----:R-:W-:-:S02]  /*6f40*/  IMAD R7, R6, 0x4, R7 ;  /* 0x0000000406077824 */ /* 0x001fc400078e0207 */
[----:B------:R-:W0:Y:S01]  /*6f50*/  LDC R6, c[0x0][0x268] ;  /* 0x00009a00ff067b82 */ /* 0x000e220000000800 */
[----:B------:R-:W-:Y:S02]  /*6f60*/  LEA.HI.X.SX32 R9, R9, R2, 0x1, P2 ;  /* 0x0000000209097211 */ /* 0x000fe400010f0eff */
[----:B------:R-:W-:Y:S04]  /*6f70*/  STL [R1+0x14], R7 ;  /* 0x0000140701007387 */ /* 0x000fe80000100800 */
[----:B------:R1:W-:Y:S02]  /*6f80*/  STL [R1+0xbe8], R9 ;  /* 0x000be80901007387 */ /* 0x0003e40000100800 */
[----:B-1----:R-:W1:Y:S01]  /*6f90*/  LDC R9, c[0x0][0x268] ;  /* 0x00009a00ff097b82 */ /* 0x002e620000000800 */
[----:B0-----:R-:W-:-:S04]  /*6fa0*/  IMAD R6, R6, 0x4, R7 ;  /* 0x0000000406067824 */ /* 0x001fc800078e0207 */
[----:B-1----:R-:W-:Y:S01]  /*6fb0*/  IMAD R9, R9, 0x4, R6 ;  /* 0x0000000409097824 */ /* 0x002fe200078e0206 */
[----:B----4-:R-:W-:-:S05]  /*6fc0*/  IADD3 R7, P0, R3, R0, RZ ;  /* 0x0000000003077210 */ /* 0x010fca0007f1e0ff */
[----:B------:R5:W-:Y:S04]  /*6fd0*/  STL [R1+0xbec], R7 ;  /* 0x000bec0701007387 */ /* 0x000be80000100800 */
[----:B------:R-:W-:Y:S01]  /*6fe0*/  STL [R1+0xc], R6 ;  /* 0x00000c0601007387 */ /* 0x000fe20000100800 */
[----:B-----5:R-:W-:-:S05]  /*6ff0*/  IADD3 R7, P1, R4, R0, RZ ;  /* 0x0000000004077210 */ /* 0x020fca0007f3e0ff */
[----:B------:R3:W-:Y:S02]  /*7000*/  STL [R1+0xbf0], R7 ;  /* 0x000bf00701007387 */ /* 0x0007e40000100800 */
[----:B---3--:R-:W-:-:S05]  /*7010*/  IADD3 R7, P2, R5, R0, RZ ;  /* 0x0000000005077210 */ /* 0x008fca0007f5e0ff */
[----:B------:R0:W-:Y:S04]  /*7020*/  STL [R1+0xbf4], R7 ;  /* 0x000bf40701007387 */ /* 0x0001e80000100800 */
[----:B0-----:R-:W3:Y:S04]  /*7030*/  LDL.LU R7, [R1+0xc60] ;  /* 0x000c600001077983 */ /* 0x001ee80000300800 */
[----:B------:R-:W4:Y:S01]  /*7040*/  LDL.LU R6, [R1+0xc5c] ;  /* 0x000c5c0001067983 */ /* 0x000f220000300800 */
[----:B------:R-:W-:-:S05]  /*7050*/  LEA.HI.X.SX32 R3, R3, R2, 0x1, P0 ;  /* 0x0000000203037211 */ /* 0x000fca00000f0eff */
[----:B------:R0:W-:Y:S02]  /*7060*/  STL [R1+0xbe4], R3 ;  /* 0x000be40301007387 */ /* 0x0001e40000100800 */
[----:B0-----:R-:W0:Y:S01]  /*7070*/  LDC R3, c[0x0][0x268] ;  /* 0x00009a00ff037b82 */ /* 0x001e220000000800 */
[----:B------:R-:W-:Y:S01]  /*7080*/  LEA.HI.X.SX32 R4, R4, R2, 0x1, P1 ;  /* 0x0000000204047211 */ /* 0x000fe200008f0eff */
[----:B------:R-:W-:Y:S04]  /*7090*/  STL [R1+0x10], R9 ;  /* 0x0000100901007387 */ /* 0x000fe80000100800 */
[----:B------:R0:W-:Y:S02]  /*70a0*/  STL [R1+0xbe0], R4 ;  /* 0x000be00401007387 */ /* 0x0001e40000100800 */
[----:B0-----:R-:W-:-:S02]  /*70b0*/  IMAD R4, R3, 0x4, R9 ;  /* 0x0000000403047824 */ /* 0x001fc400078e0209 */
[----:B------:R-:W5:Y:S01]  /*70c0*/  LDL.LU R9, [R1+0xc58] ;  /* 0x000c580001097983 */ /* 0x000f620000300800 */
[----:B------:R-:W0:Y:S01]  /*70d0*/  LDC R3, c[0x0][0x268] ;  /* 0x00009a00ff037b82 */ /* 0x000e220000000800 */
[----:B------:R-:W-:-:S05]  /*70e0*/  LEA.HI.X.SX32 R5, R5, R2, 0x1, P2 ;  /* 0x0000000205057211 */ /* 0x000fca00010f0eff */
[----:B------:R4:W-:Y:S02]  /*70f0*/  STL [R1+0xbd0], R5 ;  /* 0x000bd00501007387 */ /* 0x0009e40000100800 */
[----:B----4-:R-:W-:-:S05]  /*7100*/  IADD3 R5, P0, R6, R0, RZ ;  /* 0x0000000006057210 */ /* 0x010fca0007f1e0ff */
[----:B------:R-:W-:Y:S04]  /*7110*/  STL [R1+0xbd4], R5 ;  /* 0x000bd40501007387 */ /* 0x000fe80000100800 */
[----:B------:R0:W-:Y:S02]  /*7120*/  STL [R1+0x8], R4 ;  /* 0x0000080401007387 */ /* 0x0001e40000100800 */
[----:B0-----:R-:W-:Y:S02]  /*7130*/  IMAD R4, R3, 0x4, R4 ;  /* 0x0000000403047824 */ /* 0x001fe400078e0204 */
[----:B------:R-:W0:Y:S01]  /*7140*/  LDC R3, c[0x0][0x268] ;  /* 0x00009a00ff037b82 */ /* 0x000e220000000800 */
[----:B---3--:R-:W-:-:S05]  /*7150*/  IADD3 R5, P1, R7, R0, RZ ;  /* 0x0000000007057210 */ /* 0x008fca0007f3e0ff */
[----:B------:R2:W-:Y:S02]  /*7160*/  STL [R1+0xbd8], R5 ;  /* 0x000bd80501007387 */ /* 0x0005e40000100800 */
[----:B--2---:R-:W-:-:S05]  /*7170*/  IADD3 R5, P2, R8, R0, RZ ;  /* 0x0000000008057210 */ /* 0x004fca0007f5e0ff */
[----:B------:R-:W-:Y:S04]  /*7180*/  STL [R1+0xbdc], R5 ;  /* 0x000bdc0501007387 */ /* 0x000fe80000100800 */
[----:B------:R0:W-:Y:S02]  /*7190*/  STL [R1+0x4], R4 ;  /* 0x0000040401007387 */ /* 0x0001e40000100800 */
[----:B0-----:R-:W-:Y:S02]  /*71a0*/  IMAD R4, R3, 0x4, R4 ;  /* 0x0000000403047824 */ /* 0x001fe400078e0204 */
[----:B------:R-:W0:Y:S01]  /*71b0*/  LDC R3, c[0x0][0x268] ;  /* 0x00009a00ff037b82 */ /* 0x000e220000000800 */
[-C--:B------:R-:W-:Y:S02]  /*71c0*/  LEA.HI.X.SX32 R5, R6, R2.reuse, 0x1, P0 ;  /* 0x0000000206057211 */ /* 0x080fe400000f0eff */
[----:B------:R-:W-:-:S03]  /*71d0*/  LEA.HI.X.SX32 R6, R7, R2, 0x1, P1 ;  /* 0x0000000207067211 */ /* 0x000fc600008f0eff */
[----:B------:R1:W-:Y:S04]  /*71e0*/  STL [R1+0xbcc], R5 ;  /* 0x000bcc0501007387 */ /* 0x0003e80000100800 */
[----:B------:R-:W-:Y:S01]  /*71f0*/  STL [R1+0xbc8], R6 ;  /* 0x000bc80601007387 */ /* 0x000fe20000100800 */
[----:B-1----:R-:W-:Y:S02]  /*7200*/  LEA.HI.X.SX32 R5, R8, R2, 0x1, P2 ;  /* 0x0000000208057211 */ /* 0x002fe400010f0eff */
[----:B------:R-:W1:Y:S03]  /*7210*/  LDC R8, c[0x0][0x268] ;  /* 0x00009a00ff087b82 */ /* 0x000e660000000800 */
[----:B------:R-:W-:Y:S01]  /*7220*/  STL [R1+0xbb8], R5 ;  /* 0x000bb80501007387 */ /* 0x000fe20000100800 */
[----:B0-----:R-:W-:-:S03]  /*7230*/  IMAD R3, R3, 0x4, R4 ;  /* 0x0000000403037824 */ /* 0x001fc600078e0204 */
[----:B------:R0:W-:Y:S02]  /*7240*/  STL [R1], R4 ;  /* 0x0000000401007387 */ /* 0x0001e40000100800 */
[----:B0-----:R-:W0:Y:S01]  /*7250*/  LDC R4, c[0x0][0x268] ;  /* 0x00009a00ff047b82 */ /* 0x001e220000000800 */
[-C--:B-----5:R-:W-:Y:S02]  /*7260*/  IADD3 R5, P0, R9, R0.reuse, RZ ;  /* 0x0000000009057210 */ /* 0x0a0fe40007f1e0ff */
[----:B------:R-:W-:-:S03]  /*7270*/  IADD3 R6, P1, R10, R0, RZ ;  /* 0x000000000a067210 */ /* 0x000fc60007f3e0ff */
[----:B------:R2:W-:Y:S01]  /*7280*/  STL [R1+0xbbc], R5 ;  /* 0x000bbc0501007387 */ /* 0x0005e20000100800 */
[----:B------:R-:W-:Y:S02]  /*7290*/  LEA.HI.X.SX32 R7, R10, R2, 0x1, P1 ;  /* 0x000000020a077211 */ /* 0x000fe400008f0eff */
[----:B------:R-:W3:Y:S01]  /*72a0*/  LDC R10, c[0x0][0x268] ;  /* 0x00009a00ff0a7b82 */ /* 0x000ee20000000800 */
[----:B------:R4:W-:Y:S01]  /*72b0*/  STL [R1+0xbc0], R6 ;  /* 0x000bc00601007387 */ /* 0x0009e20000100800 */
[----:B--2---:R-:W-:-:S05]  /*72c0*/  IADD3 R5, P2, R11, R0, RZ ;  /* 0x000000000b057210 */ /* 0x004fca0007f5e0ff */
[----:B------:R2:W-:Y:S01]  /*72d0*/  STL [R1+0xbc4], R5 ;  /* 0x000bc40501007387 */ /* 0x0005e20000100800 */
[-C--:B----4-:R-:W-:Y:S02]  /*72e0*/  LEA.HI.X.SX32 R6, R11, R2.reuse, 0x1, P2 ;  /* 0x000000020b067211 */ /* 0x090fe400010f0eff */
[----:B--2---:R-:W-:Y:S02]  /*72f0*/  LEA.HI.X.SX32 R5, R9, R2, 0x1, P0 ;  /* 0x0000000209057211 */ /* 0x004fe400000f0eff */
[----:B------:R-:W2:Y:S03]  /*7300*/  LDC R9, c[0x0][0x268] ;  /* 0x00009a00ff097b82 */ /* 0x000ea60000000800 */
[----:B------:R0:W-:Y:S04]  /*7310*/  STL [R1+0xbb4], R5 ;  /* 0x000bb40501007387 */ /* 0x0001e80000100800 */
[----:B------:R4:W-:Y:S04]  /*7320*/  STL [R1+0xbb0], R7 ;  /* 0x000bb00701007387 */ /* 0x0009e80000100800 */
[----:B------:R-:W-:Y:S01]  /*7330*/  STL [R1+0xc48], R3 ;  /* 0x000c480301007387 */ /* 0x000fe20000100800 */
[----:B0-----:R-:W-:-:S03]  /*7340*/  IMAD R5, R4, 0x4, R3 ;  /* 0x0000000404057824 */ /* 0x001fc600078e0203 */
[----:B------:R0:W-:Y:S01]  /*7350*/  STL [R1+0xba0], R6 ;  /* 0x000ba00601007387 */ /* 0x0001e20000100800 */
[----:B------:R-:W5:Y:S01]  /*7360*/  LDC R4, c[0x0][0x268] ;  /* 0x00009a00ff047b82 */ /* 0x000f620000000800 */
[-C--:B----4-:R-:W-:Y:S02]  /*7370*/  IADD3 R7, P0, R12, R0.reuse, RZ ;  /* 0x000000000c077210 */ /* 0x090fe40007f1e0ff */
[----:B0-----:R-:W-:-:S03]  /*7380*/  IADD3 R6, P1, R13, R0, RZ ;  /* 0x000000000d067210 */ /* 0x001fc60007f3e0ff */
[----:B------:R0:W-:Y:S01]  /*7390*/  STL [R1+0xba4], R7 ;  /* 0x000ba40701007387 */ /* 0x0001e20000100800 */
[----:B------:R-:W-:-:S03]  /*73a0*/  IADD3 R3, P2, R14, R0, RZ ;  /* 0x000000000e037210 */ /* 0x000fc60007f5e0ff */
[----:B------:R4:W-:Y:S01]  /*73b0*/  STL [R1+0xba8], R6 ;  /* 0x000ba80601007387 */ /* 0x0009e20000100800 */
[-C--:B0-----:R-:W-:Y:S01]  /*73c0*/  LEA.HI.X.SX32 R7, R12, R2.reuse, 0x1, P0 ;  /* 0x000000020c077211 */ /* 0x081fe200000f0eff */
[----:B----4-:R-:W0:Y:S02]  /*73d0*/  LDC R6, c[0x0][0x268] ;  /* 0x00009a00ff067b82 */ /* 0x010e240000000800 */
[----:B------:R-:W-:Y:S04]  /*73e0*/  STL [R1+0xc4c], R5 ;  /* 0x000c4c0501007387 */ /* 0x000fe80000100800 */
[----:B------:R-:W-:Y:S04]  /*73f0*/  STL [R1+0xbac], R3 ;  /* 0x000bac0301007387 */ /* 0x000fe80000100800 */
[----:B------:R4:W-:Y:S01]  /*7400*/  STL [R1+0xb9c], R7 ;  /* 0x000b9c0701007387 */ /* 0x0009e20000100800 */
[----:B-----5:R-:W-:Y:S01]  /*7410*/  IMAD R4, R4, 0x4, R5 ;  /* 0x0000000404047824 */ /* 0x020fe200078e0205 */
[----:B----4-:R-:W4:Y:S01]  /*7420*/  LDC R7, c[0x0][0x268] ;  /* 0x00009a00ff077b82 */ /* 0x010f220000000800 */
[----:B------:R-:W-:-:S02]  /*7430*/  LEA.HI.X.SX32 R5, R13, R2, 0x1, P1 ;  /* 0x000000020d057211 */ /* 0x000fc400008f0eff */
[----:B------:R-:W-:Y:S01]  /*7440*/  LEA.HI.X.SX32 R3, R14, R2, 0x1, P2 ;  /* 0x000000020e037211 */ /* 0x000fe200010f0eff */
[----:B0-----:R-:W-:Y:S02]  /*7450*/  IMAD R6, R6, 0x4, R4 ;  /* 0x0000000406067824 */ /* 0x001fe400078e0204 */
[----:B------:R0:W-:Y:S04]  /*7460*/  STL [R1+0xb98], R5 ;  /* 0x000b980501007387 */ /* 0x0001e80000100800 */
[----:B------:R5:W-:Y:S04]  /*7470*/  STL [R1+0xc44], R4 ;  /* 0x000c440401007387 */ /* 0x000be80000100800 */
[----:B------:R1:W-:Y:S01]  /*7480*/  STL [R1+0xb88], R3 ;  /* 0x000b880301007387 */ /* 0x0003e20000100800 */
[----:B0-----:R-:W-:-:S02]  /*7490*/  IADD3 R5, P0, R15, R0, RZ ;  /* 0x000000000f057210 */ /* 0x001fc40007f1e0ff */
[----:B-----5:R-:W-:-:S03]  /*74a0*/  IADD3 R4, P1, R16, R0, RZ ;  /* 0x0000000010047210 */ /* 0x020fc60007f3e0ff */
[----:B------:R0:W-:Y:S01]  /*74b0*/  STL [R1+0xb8c], R5 ;  /* 0x000b8c0501007387 */ /* 0x0001e20000100800 */
[----:B-1----:R-:W-:-:S03]  /*74c0*/  IADD3 R3, P2, R17, R0, RZ ;  /* 0x0000000011037210 */ /* 0x002fc60007f5e0ff */
[----:B------:R1:W-:Y:S01]  /*74d0*/  STL [R1+0xb90], R4 ;  /* 0x000b900401007387 */ /* 0x0003e20000100800 */
[----:B----4-:R-:W-:-:S03]  /*74e0*/  IMAD R7, R7, 0x4, R6 ;  /* 0x0000000407077824 */ /* 0x010fc600078e0206 */
[----:B------:R-:W-:Y:S01]  /*74f0*/  STL [R1+0xc50], R6 ;  /* 0x000c500601007387 */ /* 0x000fe20000100800 */
[----:B0-----:R-:W-:-:S03]  /*7500*/  LEA.HI.X.SX32 R5, R15, R2, 0x1, P0 ;  /* 0x000000020f057211 */ /* 0x001fc600000f0eff */
[----:B------:R0:W-:Y:S01]  /*7510*/  STL [R1+0xb94], R3 ;  /* 0x000b940301007387 */ /* 0x0001e20000100800 */
[----:B-1----:R-:W-:-:S03]  /*7520*/  LEA.HI.X.SX32 R4, R16, R2, 0x1, P1 ;  /* 0x0000000210047211 */ /* 0x002fc600008f0eff */
[----:B------:R1:W-:Y:S01]  /*7530*/  STL [R1+0xb84], R5 ;  /* 0x000b840501007387 */ /* 0x0003e20000100800 */
[----:B------:R-:W-:Y:S01]  /*7540*/  IMAD R8, R8, 0x4, R7 ;  /* 0x0000000408087824 */ /* 0x000fe200078e0207 */
[----:B------:R-:W4:Y:S01]  /*7550*/  LDC R16, c[0x0][0x268] ;  /* 0x00009a00ff107b82 */ /* 0x000f220000000800 */
[----:B0-----:R-:W-:Y:S01]  /*7560*/  LEA.HI.X.SX32 R3, R17, R2, 0x1, P2 ;  /* 0x0000000211037211 */ /* 0x001fe200010f0eff */
[----:B------:R0:W-:Y:S01]  /*7570*/  STL [R1+0xb80], R4 ;  /* 0x000b800401007387 */ /* 0x0001e20000100800 */
[----:B-1----:R-:W-:-:S03]  /*7580*/  IADD3 R5, P0, R18, R0, RZ ;  /* 0x0000000012057210 */ /* 0x002fc60007f1e0ff */
[----:B------:R-:W-:Y:S04]  /*7590*/  STL [R1+0xc54], R7 ;  /* 0x000c540701007387 */ /* 0x000fe80000100800 */
[----:B------:R1:W-:Y:S01]  /*75a0*/  STL [R1+0xb70], R3 ;  /* 0x000b700301007387 */ /* 0x0003e20000100800 */
[----:B0-----:R-:W-:-:S03]  /*75b0*/  IADD3 R4, P1, R19, R0, RZ ;  /* 0x0000000013047210 */ /* 0x001fc60007f3e0ff */
[----:B------:R0:W-:Y:S01]  /*75c0*/  STL [R1+0xb74], R5 ;  /* 0x000b740501007387 */ /* 0x0001e20000100800 */
[----:B-1----:R-:W-:-:S03]  /*75d0*/  IADD3 R3, P2, R20, R0, RZ ;  /* 0x0000000014037210 */ /* 0x002fc60007f5e0ff */
[----:B------:R1:W-:Y:S01]  /*75e0*/  STL [R1+0xb78], R4 ;  /* 0x000b780401007387 */ /* 0x0003e20000100800 */
[----:B0-----:R-:W-:-:S03]  /*75f0*/  LEA.HI.X.SX32 R5, R18, R2, 0x1, P0 ;  /* 0x0000000212057211 */ /* 0x001fc600000f0eff */
[----:B------:R-:W-:Y:S04]  /*7600*/  STL [R1+0xc40], R8 ;  /* 0x000c400801007387 */ /* 0x000fe80000100800 */
[----:B------:R0:W-:Y:S01]  /*7610*/  STL [R1+0xb7c], R3 ;  /* 0x000b7c0301007387 */ /* 0x0001e20000100800 */
[-C--:B-1----:R-:W-:Y:S01]  /*7620*/  LEA.HI.X.SX32 R4, R19, R2.reuse, 0x1, P1 ;  /* 0x0000000213047211 */ /* 0x082fe200008f0eff */
[----:B--2---:R-:W-:Y:S02]  /*7630*/  IMAD R9, R9, 0x4, R8 ;  /* 0x0000000409097824 */ /* 0x004fe400078e0208 */
[----:B------:R-:W-:Y:S01]  /*7640*/  STL [R1+0xb6c], R5 ;  /* 0x000b6c0501007387 */ /* 0x000fe20000100800 */
[----:B0-----:R-:W-:-:S03]  /*7650*/  LEA.HI.X.SX32 R3, R20, R2, 0x1, P2 ;  /* 0x0000000214037211 */ /* 0x001fc600010f0eff */
[----:B------:R0:W-:Y:S01]  /*7660*/  STL [R1+0xb68], R4 ;  /* 0x000b680401007387 */ /* 0x0001e20000100800 */
[----:B---3--:R-:W-:Y:S02]  /*7670*/  IMAD R11, R10, 0x4, R9 ;  /* 0x000000040a0b7824 */ /* 0x008fe400078e0209 */
[----:B------:R-:W1:Y:S01]  /*7680*/  LDC R10, c[0x0][0x268] ;  /* 0x00009a00ff0a7b82 */ /* 0x000e620000000800 */
[----:B------:R2:W-:Y:S01]  /*7690*/  STL [R1+0xb58], R3 ;  /* 0x000b580301007387 */ /* 0x0005e20000100800 */
[-C--:B0-----:R-:W-:Y:S02]  /*76a0*/  IADD3 R4, P0, R21, R0.reuse, RZ ;  /* 0x0000000015047210 */ /* 0x081fe40007f1e0ff */
[----:B--2---:R-:W-:-:S03]  /*76b0*/  IADD3 R3, P1, R22, R0, RZ ;  /* 0x0000000016037210 */ /* 0x004fc60007f3e0ff */
[----:B------:R0:W-:Y:S04]  /*76c0*/  STL [R1+0xb5c], R4 ;  /* 0x000b5c0401007387 */ /* 0x0001e80000100800 */
[----:B0-----:R-:W2:Y:S04]  /*76d0*/  LDL.LU R4, [R1+0x1c] ;  /* 0x00001c0001047983 */ /* 0x001ea80000300800 */
[----:B------:R0:W-:Y:S02]  /*76e0*/  STL [R1+0xb60], R3 ;  /* 0x000b600301007387 */ /* 0x0001e40000100800 */
[----:B0-----:R-:W0:Y:S01]  /*76f0*/  LDC R3, c[0x0][0x268] ;  /* 0x00009a00ff037b82 */ /* 0x001e220000000800 */
[----:B-1----:R-:W-:Y:S01]  /*7700*/  IMAD R10, R10, 0x4, R11 ;  /* 0x000000040a0a7824 */ /* 0x002fe200078e020b */
[----:B------:R-:W-:-:S02]  /*7710*/  IADD3 R5, P2, R23, R0, RZ ;  /* 0x0000000017057210 */ /* 0x000fc40007f5e0ff */
[-C--:B------:R-:W-:Y:S02]  /*7720*/  LEA.HI.X.SX32 R7, R21, R2.reuse, 0x1, P0 ;  /* 0x0000000215077211 */ /* 0x080fe400000f0eff */
[-C--:B------:R-:W-:Y:S01]  /*7730*/  LEA.HI.X.SX32 R6, R22, R2.reuse, 0x1, P1 ;  /* 0x0000000216067211 */ /* 0x080fe200008f0eff */
[----:B------:R1:W-:Y:S01]  /*7740*/  STL [R1+0xb64], R5 ;  /* 0x000b640501007387 */ /* 0x0003e20000100800 */
[----:B0-----:R-:W-:Y:S02]  /*7750*/  IMAD R13, R3, 0x4, R10 ;  /* 0x00000004030d7824 */ /* 0x001fe400078e020a */
[----:B------:R-:W0:Y:S01]  /*7760*/  LDC R3, c[0x0][0x268] ;  /* 0x00009a00ff037b82 */ /* 0x000e220000000800 */
[----:B-1----:R-:W-:Y:S01]  /*7770*/  LEA.HI.X.SX32 R5, R23, R2, 0x1, P2 ;  /* 0x0000000217057211 */ /* 0x002fe200010f0eff */
[----:B------:R1:W-:Y:S04]  /*7780*/  STL [R1+0xb54], R7 ;  /* 0x000b540701007387 */ /* 0x0003e80000100800 */
[----:B------:R3:W-:Y:S04]  /*7790*/  STL [R1+0xb50], R6 ;  /* 0x000b500601007387 */ /* 0x0007e80000100800 */
[----:B------:R5:W-:Y:S01]  /*77a0*/  STL [R1+0xb40], R5 ;  /* 0x000b400501007387 */ /* 0x000be20000100800 */
[----:B-1----:R-:W-:-:S02]  /*77b0*/  IADD3 R7, P0, R24, R0, RZ ;  /* 0x0000000018077210 */ /* 0x002fc40007f1e0ff */
[-C--:B---3--:R-:W-:Y:S02]  /*77c0*/  IADD3 R6, P2, R26, R0.reuse, RZ ;  /* 0x000000001a067210 */ /* 0x088fe40007f5e0ff */
[----:B-----5:R-:W-:Y:S01]  /*77d0*/  IADD3 R5, P1, R25, R0, RZ ;  /* 0x0000000019057210 */ /* 0x020fe20007f3e0ff */
[----:B------:R-:W-:Y:S04]  /*77e0*/  STL [R1+0xb44], R7 ;  /* 0x000b440701007387 */ /* 0x000fe80000100800 */
[----:B------:R1:W-:Y:S01]  /*77f0*/  STL [R1+0xb48], R5 ;  /* 0x000b480501007387 */ /* 0x0003e20000100800 */
[----:B0-----:R-:W-:-:S03]  /*7800*/  IMAD R12, R3, 0x4, R13 ;  /* 0x00000004030c7824 */ /* 0x001fc600078e020d */
[----:B------:R-:W-:Y:S04]  /*7810*/  STL [R1+0xb4c], R6 ;  /* 0x000b4c0601007387 */ /* 0x000fe80000100800 */
[----:B------:R-:W3:Y:S01]  /*7820*/  LDL.LU R3, [R1+0x34] ;  /* 0x0000340001037983 */ /* 0x000ee20000300800 */
[----:B-1----:R-:W-:-:S03]  /*7830*/  LEA.HI.X.SX32 R5, R24, R2, 0x1, P0 ;  /* 0x0000000218057211 */ /* 0x002fc600000f0eff */
[----:B------:R-:W5:Y:S04]  /*7840*/  LDL.LU R20, [R1+0x30] ;  /* 0x0000300001147983 */ /* 0x000f680000300800 */
[----:B------:R0:W-:Y:S04]  /*7850*/  STL [R1+0xb3c], R5 ;  /* 0x000b3c0501007387 */ /* 0x0001e80000100800 */
[----:B------:R-:W5:Y:S01]  /*7860*/  LDL.LU R8, [R1+0x2c] ;  /* 0x00002c0001087983 */ /* 0x000f620000300800 */
[----:B0-----:R-:W0:Y:S01]  /*7870*/  LDC R5, c[0x0][0x268] ;  /* 0x00009a00ff057b82 */ /* 0x001e220000000800 */
[----:B------:R-:W-:-:S02]  /*7880*/  LEA.HI.X.SX32 R7, R25, R2, 0x1, P1 ;  /* 0x0000000219077211 */ /* 0x000fc400008f0eff */
[----:B------:R-:W-:Y:S02]  /*7890*/  LEA.HI.X.SX32 R6, R26, R2, 0x1, P2 ;  /* 0x000000021a067211 */ /* 0x000fe400010f0eff */
[-C--:B------:R-:W-:Y:S01]  /*78a0*/  IADD3 R15, P0, R27, R0.reuse, RZ ;  /* 0x000000001b0f7210 */ /* 0x080fe20007f1e0ff */
[----:B0-----:R-:W-:Y:S02]  /*78b0*/  IMAD R14, R5, 0x4, R12 ;  /* 0x00000004050e7824 */ /* 0x001fe400078e020c */
[----:B------:R-:W0:Y:S01]  /*78c0*/  LDC R5, c[0x0][0x268] ;  /* 0x00009a00ff057b82 */ /* 0x000e220000000800 */
[----:B------:R1:W-:Y:S04]  /*78d0*/  STL [R1+0xb38], R7 ;  /* 0x000b380701007387 */ /* 0x0003e80000100800 */
[----:B------:R4:W-:Y:S04]  /*78e0*/  STL [R1+0xb28], R6 ;  /* 0x000b280601007387 */ /* 0x0009e80000100800 */
[----:B------:R0:W-:Y:S01]  /*78f0*/  STL [R1+0xb2c], R15 ;  /* 0x000b2c0f01007387 */ /* 0x0001e20000100800 */
[----:B-1----:R-:W-:-:S02]  /*7900*/  IADD3 R7, P1, R28, R0, RZ ;  /* 0x000000001c077210 */ /* 0x002fc40007f3e0ff */
[----:B----4-:R-:W-:-:S03]  /*7910*/  IADD3 R6, P2, R29, R0, RZ ;  /* 0x000000001d067210 */ /* 0x010fc60007f5e0ff */
[----:B------:R1:W-:Y:S04]  /*7920*/  STL [R1+0xb30], R7 ;  /* 0x000b300701007387 */ /* 0x0003e80000100800 */
[----:B------:R4:W-:Y:S01]  /*7930*/  STL [R1+0xb34], R6 ;  /* 0x000b340601007387 */ /* 0x0009e20000100800 */
[----:B0-----:R-:W-:Y:S01]  /*7940*/  IMAD R15, R5, 0x4, R14 ;  /* 0x00000004050f7824 */ /* 0x001fe200078e020e */
[-C--:B------:R-:W-:Y:S02]  /*7950*/  LEA.HI.X.SX32 R5, R27, R2.reuse, 0x1, P0 ;  /* 0x000000021b057211 */ /* 0x080fe400000f0eff */
[----:B-1----:R-:W5:Y:S04]  /*7960*/  LDL.LU R7, [R1+0x44] ;  /* 0x0000440001077983 */ /* 0x002f680000300800 */
[----:B------:R-:W5:Y:S01]  /*7970*/  LDL.LU R23, [R1+0x40] ;  /* 0x0000400001177983 */ /* 0x000f620000300800 */
[----:B----4-:R-:W0:Y:S03]  /*7980*/  LDC R6, c[0x0][0x268] ;  /* 0x00009a00ff067b82 */ /* 0x010e260000000800 */
[----:B------:R1:W-:Y:S04]  /*7990*/  STL [R1+0xb24], R5 ;  /* 0x000b240501007387 */ /* 0x0003e80000100800 */
[----:B------:R-:W4:Y:S01]  /*79a0*/  LDL.LU R22, [R1+0x3c] ;  /* 0x00003c0001167983 */ /* 0x000f220000300800 */
[----:B-1----:R-:W-:-:S05]  /*79b0*/  LEA.HI.X.SX32 R5, R28, R2, 0x1, P1 ;  /* 0x000000021c057211 */ /* 0x002fca00008f0eff */
[----:B------:R1:W-:Y:S02]  /*79c0*/  STL [R1+0xb20], R5 ;  /* 0x000b200501007387 */ /* 0x0003e40000100800 */
[----:B-1----:R-:W1:Y:S01]  /*79d0*/  LDC R5, c[0x0][0x268] ;  /* 0x00009a00ff057b82 */ /* 0x002e620000000800 */
[C-C-:B------:R-:W-:Y:S02]  /*79e0*/  IMAD R18, R16.reuse, 0x4, R29.reuse ;  /* 0x0000000410127824 */ /* 0x140fe400078e021d */
[----:B------:R-:W-:Y:S02]  /*79f0*/  IMAD R19, R16, 0x4, R29 ;  /* 0x0000000410137824 */ /* 0x000fe400078e021d */
[----:B0-----:R-:W-:Y:S01]  /*7a00*/  IMAD R18, R6, 0x4, R18 ;  /* 0x0000000406127824 */ /* 0x001fe200078e0212 */
[----:B------:R-:W-:-:S05]  /*7a10*/  LEA.HI.X.SX32 R6, R29, R2, 0x1, P2 ;  /* 0x000000021d067211 */ /* 0x000fca00010f0eff */
[----:B------:R-:W-:Y:S01]  /*7a20*/  STL [R1+0xb10], R6 ;  /* 0x000b100601007387 */ /* 0x000fe20000100800 */
[----:B-1----:R-:W-:Y:S01]  /*7a30*/  IMAD R16, R5, 0x4, R15 ;  /* 0x0000000405107824 */ /* 0x002fe200078e020f */
[----:B------:R-:W-:-:S05]  /*7a40*/  IADD3 R5, P0, R19, R0, RZ ;  /* 0x0000000013057210 */ /* 0x000fca0007f1e0ff */
[----:B------:R0:W-:Y:S02]  /*7a50*/  STL [R1+0xb14], R5 ;  /* 0x000b140501007387 */ /* 0x0001e40000100800 */
[----:B0-----:R-:W0:Y:S01]  /*7a60*/  LDC R5, c[0x0][0x268] ;  /* 0x00009a00ff057b82 */ /* 0x001e220000000800 */
[----:B------:R-:W-:-:S05]  /*7a70*/  IADD3 R6, P1, R18, R0, RZ ;  /* 0x0000000012067210 */ /* 0x000fca0007f3e0ff */
[----:B------:R1:W-:Y:S04]  /*7a80*/  STL [R1+0xb18], R6 ;  /* 0x000b180601007387 */ /* 0x0003e80000100800 */
[----:B-1----:R-:W4:Y:S01]  /*7a90*/  LDL.LU R6, [R1+0x48] ;  /* 0x0000480001067983 */ /* 0x002f220000300800 */
[-C--:B------:R-:W-:Y:S02]  /*7aa0*/  LEA.HI.X.SX32 R21, R19, R2.reuse, 0x1, P0 ;  /* 0x0000000213157211 */ /* 0x080fe400000f0eff */
[----:B------:R-:W-:Y:S02]  /*7ab0*/  LEA.HI.X.SX32 R19, R18, R2, 0x1, P1 ;  /* 0x0000000212137211 */ /* 0x000fe400008f0eff */
[----:B--2---:R-:W-:-:S05]  /*7ac0*/  IADD3 R17, P2, R4, R0, RZ ;  /* 0x0000000004117210 */ /* 0x004fca0007f5e0ff */
[----:B------:R0:W-:Y:S04]  /*7ad0*/  STL [R1+0xb1c], R17 ;  /* 0x000b1c1101007387 */ /* 0x0001e80000100800 */
[----:B------:R-:W2:Y:S04]  /*7ae0*/  LDL.LU R25, [R1+0x38] ;  /* 0x0000380001197983 */ /* 0x000ea80000300800 */
[----:B------:R-:W2:Y:S01]  /*7af0*/  LDL.LU R24, [R1+0x28] ;  /* 0x0000280001187983 */ /* 0x000ea20000300800 */
[----:B0-----:R-:W-:Y:S02]  /*7b00*/  IMAD R17, R5, 0x4, R16 ;  /* 0x0000000405117824 */ /* 0x001fe400078e0210 */
[----:B------:R-:W0:Y:S01]  /*7b10*/  LDC R5, c[0x0][0x268] ;  /* 0x00009a00ff057b82 */ /* 0x000e220000000800 */
[----:B------:R-:W-:Y:S01]  /*7b20*/  LEA.HI.X.SX32 R4, R4, R2, 0x1, P2 ;  /* 0x0000000204047211 */ /* 0x000fe200010f0eff */
[----:B------:R-:W-:Y:S04]  /*7b30*/  STL [R1+0xb0c], R21 ;  /* 0x000b0c1501007387 */ /* 0x000fe80000100800 */
[----:B------:R-:W-:Y:S01]  /*7b40*/  STL [R1+0xb08], R19 ;  /* 0x000b081301007387 */ /* 0x000fe20000100800 */
[----:B0-----:R-:W-:-:S03]  /*7b50*/  IMAD R18, R5, 0x4, R17 ;  /* 0x0000000405127824 */ /* 0x001fc600078e0211 */
[----:B------:R-:W2:Y:S04]  /*7b60*/  LDL.LU R5, [R1+0x18] ;  /* 0x0000180001057983 */ /* 0x000ea80000300800 */
[----:B------:R0:W-:Y:S04]  /*7b70*/  STL [R1+0xaf8], R4 ;  /* 0x000af80401007387 */ /* 0x0001e80000100800 */
[----:B------:R-:W2:Y:S04]  /*7b80*/  LDL.LU R27, [R1+0x14] ;  /* 0x00001400011b7983 */ /* 0x000ea80000300800 */
[----:B------:R-:W2:Y:S01]  /*7b90*/  LDL.LU R26, [R1+0xc] ;  /* 0x00000c00011a7983 */ /* 0x000ea20000300800 */
[----:B0-----:R-:W0:Y:S01]  /*7ba0*/  LDC R4, c[0x0][0x268] ;  /* 0x00009a00ff047b82 */ /* 0x001e220000000800 */
[----:B---3--:R-:W-:-:S02]  /*7bb0*/  IADD3 R19, P0, R3, R0, RZ ;  /* 0x0000000003137210 */ /* 0x008fc40007f1e0ff */
[----:B-----5:R-:W-:-:S03]  /*7bc0*/  IADD3 R28, P1, R20, R0, RZ ;  /* 0x00000000141c7210 */ /* 0x020fc60007f3e0ff */
[----:B------:R0:W-:Y:S01]  /*7bd0*/  STL [R1+0xafc], R19 ;  /* 0x000afc1301007387 */ /* 0x0001e20000100800 */
[----:B------:R-:W-:-:S03]  /*7be0*/  IADD3 R21, P2, R8, R0, RZ ;  /* 0x0000000008157210 */ /* 0x000fc60007f5e0ff */
[----:B------:R1:W-:Y:S01]  /*7bf0*/  STL [R1+0xb00], R28 ;  /* 0x000b001c01007387 */ /* 0x0003e20000100800 */
[----:B0-----:R-:W-:Y:S01]  /*7c00*/  IMAD R19, R4, 0x4, R18 ;  /* 0x0000000404137824 */ /* 0x001fe200078e0212 */
[-C--:B------:R-:W-:Y:S02]  /*7c10*/  LEA.HI.X.SX32 R4, R3, R2.reuse, 0x1, P0 ;  /* 0x0000000203047211 */ /* 0x080fe400000f0eff */
[----:B------:R-:W-:Y:S04]  /*7c20*/  STL [R1+0xb04], R21 ;  /* 0x000b041501007387 */ /* 0x000fe80000100800 */
[----:B------:R-:W3:Y:S04]  /*7c30*/  LDL.LU R3, [R1+0x10] ;  /* 0x0000100001037983 */ /* 0x000ee80000300800 */
[----:B------:R-:W5:Y:S04]  /*7c40*/  LDL.LU R29, [R1+0x8] ;  /* 0x00000800011d7983 */ /* 0x000f680000300800 */
[----:B------:R0:W-:Y:S04]  /*7c50*/  STL [R1+0xaf4], R4 ;  /* 0x000af40401007387 */ /* 0x0001e80000100800 */
[----:B-1----:R-:W5:Y:S01]  /*7c60*/  LDL.LU R28, [R1+0x4] ;  /* 0x00000400011c7983 */ /* 0x002f620000300800 */
[----:B0-----:R-:W0:Y:S01]  /*7c70*/  LDC R4, c[0x0][0x268] ;  /* 0x00009a00ff047b82 */ /* 0x001e220000000800 */
[----:B------:R-:W-:-:S02]  /*7c80*/  LEA.HI.X.SX32 R21, R20, R2, 0x1, P1 ;  /* 0x0000000214157211 */ /* 0x000fc400008f0eff */
[----:B------:R-:W-:-:S03]  /*7c90*/  LEA.HI.X.SX32 R8, R8, R2, 0x1, P2 ;  /* 0x0000000208087211 */ /* 0x000fc600010f0eff */
[----:B------:R-:W-:Y:S04]  /*7ca0*/  STL [R1+0xaf0], R21 ;  /* 0x000af01501007387 */ /* 0x000fe80000100800 */
[----:B------:R1:W-:Y:S02]  /*7cb0*/  STL [R1+0xae0], R8 ;  /* 0x000ae00801007387 */ /* 0x0003e40000100800 */
[----:B-1----:R-:W1:Y:S01]  /*7cc0*/  LDC R8, c[0x0][0x268] ;  /* 0x00009a00ff087b82 */ /* 0x002e620000000800 */
[----:B0-----:R-:W-:Y:S01]  /*7cd0*/  IMAD R20, R4, 0x4, R19 ;  /* 0x0000000404147824 */ /* 0x001fe200078e0213 */
[-C--:B------:R-:W-:Y:S02]  /*7ce0*/  IADD3 R4, P0, R7, R0.reuse, RZ ;  /* 0x0000000007047210 */ /* 0x080fe40007f1e0ff */
[----:B------:R-:W-:-:S03]  /*7cf0*/  IADD3 R21, P1, R23, R0, RZ ;  /* 0x0000000017157210 */ /* 0x000fc60007f3e0ff */
[----:B------:R0:W-:Y:S01]  /*7d00*/  STL [R1+0xae4], R4 ;  /* 0x000ae40401007387 */ /* 0x0001e20000100800 */
[-C--:B------:R-:W-:Y:S02]  /*7d10*/  LEA.HI.X.SX32 R7, R7, R2.reuse, 0x1, P0 ;  /* 0x0000000207077211 */ /* 0x080fe400000f0eff */
[----:B------:R-:W-:Y:S01]  /*7d20*/  LEA.HI.X.SX32 R23, R23, R2, 0x1, P1 ;  /* 0x0000000217177211 */ /* 0x000fe200008f0eff */
[----:B0-----:R-:W5:Y:S04]  /*7d30*/  LDL.LU R4, [R1] ;  /* 0x0000000001047983 */ /* 0x001f680000300800 */
[----:B------:R4:W-:Y:S02]  /*7d40*/  STL [R1+0xae8], R21 ;  /* 0x000ae81501007387 */ /* 0x0009e40000100800 */
[----:B----4-:R-:W-:-:S05]  /*7d50*/  IADD3 R21, P2, R22, R0, RZ ;  /* 0x0000000016157210 */ /* 0x010fca0007f5e0ff */
[----:B------:R-:W-:Y:S04]  /*7d60*/  STL [R1+0xaec], R21 ;  /* 0x000aec1501007387 */ /* 0x000fe80000100800 */
[----:B------:R0:W-:Y:S04]  /*7d70*/  STL [R1+0xadc], R7 ;  /* 0x000adc0701007387 */ /* 0x0001e80000100800 */
[----:B0-----:R-:W4:Y:S04]  /*7d80*/  LDL.LU R7, [R1+0xc54] ;  /* 0x000c540001077983 */ /* 0x001f280000300800 */
[----:B------:R0:W-:Y:S02]  /*7d90*/  STL [R1+0xad8], R23 ;  /* 0x000ad81701007387 */ /* 0x0001e40000100800 */
[----:B0-----:R-:W-:-:S05]  /*7da0*/  LEA.HI.X.SX32 R23, R22, R2, 0x1, P2 ;  /* 0x0000000216177211 */ /* 0x001fca00010f0eff */
[----:B------:R0:W-:Y:S02]  /*7db0*/  STL [R1+0xac8], R23 ;  /* 0x000ac81701007387 */ /* 0x0001e40000100800 */
[----:B0-----:R-:W-:-:S05]  /*7dc0*/  IADD3 R23, P0, R6, R0, RZ ;  /* 0x0000000006177210 */ /* 0x001fca0007f1e0ff */
[----:B------:R2:W-:Y:S01]  /*7dd0*/  STL [R1+0xacc], R23 ;  /* 0x000acc1701007387 */ /* 0x0005e20000100800 */
[----:B------:R-:W-:Y:S02]  /*7de0*/  LEA.HI.X.SX32 R6, R6, R2, 0x1, P0 ;  /* 0x0000000206067211 */ /* 0x000fe400000f0eff */
[----:B--2---:R-:W-:-:S05]  /*7df0*/  IADD3 R23, P1, R25, R0, RZ ;  /* 0x0000000019177210 */ /* 0x004fca0007f3e0ff */
[----:B------:R0:W-:Y:S01]  /*7e00*/  STL [R1+0xad0], R23 ;  /* 0x000ad01701007387 */ /* 0x0001e20000100800 */
[----:B------:R-:W-:Y:S02]  /*7e10*/  LEA.HI.X.SX32 R25, R25, R2, 0x1, P1 ;  /* 0x0000000219197211 */ /* 0x000fe400008f0eff */
[----:B0-----:R-:W-:-:S05]  /*7e20*/  IADD3 R23, P2, R24, R0, RZ ;  /* 0x0000000018177210 */ /* 0x001fca0007f5e0ff */
[----:B------:R-:W-:Y:S04]  /*7e30*/  STL [R1+0xad4], R23 ;  /* 0x000ad41701007387 */ /* 0x000fe80000100800 */
[----:B------:R0:W-:Y:S04]  /*7e40*/  STL [R1+0xac4], R6 ;  /* 0x000ac40601007387 */ /* 0x0001e80000100800 */
[----:B0-----:R-:W2:Y:S04]  /*7e50*/  LDL.LU R6, [R1+0xc50] ;  /* 0x000c500001067983 */ /* 0x001ea80000300800 */
[----:B------:R0:W-:Y:S02]  /*7e60*/  STL [R1+0xac0], R25 ;  /* 0x000ac01901007387 */ /* 0x0001e40000100800 */
[----:B0-----:R-:W-:-:S05]  /*7e70*/  LEA.HI.X.SX32 R25, R24, R2, 0x1, P2 ;  /* 0x0000000218197211 */ /* 0x001fca00010f0eff */
[----:B------:R0:W-:Y:S02]  /*7e80*/  STL [R1+0xab0], R25 ;  /* 0x000ab01901007387 */ /* 0x0001e40000100800 */
[----:B0-----:R-:W-:-:S05]  /*7e90*/  IADD3 R25, P0, R5, R0, RZ ;  /* 0x0000000005197210 */ /* 0x001fca0007f1e0ff */
[----:B------:R0:W-:Y:S01]  /*7ea0*/  STL [R1+0xab4], R25 ;  /* 0x000ab41901007387 */ /* 0x0001e20000100800 */
[----:B------:R-:W-:Y:S02]  /*7eb0*/  LEA.HI.X.SX32 R5, R5, R2, 0x1, P0 ;  /* 0x0000000205057211 */ /* 0x000fe400000f0eff */
[----:B0-----:R-:W-:-:S05]  /*7ec0*/  IADD3 R25, P1, R27, R0, RZ ;  /* 0x000000001b197210 */ /* 0x001fca0007f3e0ff */
[----:B------:R0:W-:Y:S01]  /*7ed0*/  STL [R1+0xab8], R25 ;  /* 0x000ab81901007387 */ /* 0x0001e20000100800 */
[----:B------:R-:W-:Y:S02]  /*7ee0*/  LEA.HI.X.SX32 R27, R27, R2, 0x1, P1 ;  /* 0x000000021b1b7211 */ /* 0x000fe400008f0eff */
[----:B0-----:R-:W-:-:S05]  /*7ef0*/  IADD3 R25, P2, R26, R0, RZ ;  /* 0x000000001a197210 */ /* 0x001fca0007f5e0ff */
[----:B------:R-:W-:Y:S04]  /*7f00*/  STL [R1+0xabc], R25 ;  /* 0x000abc1901007387 */ /* 0x000fe80000100800 */
[----:B------:R0:W-:Y:S04]  /*7f10*/  STL [R1+0xaac], R5 ;  /* 0x000aac0501007387 */ /* 0x0001e80000100800 */
[----:B0-----:R-:W4:Y:S04]  /*7f20*/  LDL.LU R5, [R1+0xc4c] ;  /* 0x000c4c0001057983 */ /* 0x001f280000300800 */
[----:B------:R0:W-:Y:S02]  /*7f30*/  STL [R1+0xaa8], R27 ;  /* 0x000aa81b01007387 */ /* 0x0001e40000100800 */
[----:B0-----:R-:W-:-:S05]  /*7f40*/  LEA.HI.X.SX32 R27, R26, R2, 0x1, P2 ;  /* 0x000000021a1b7211 */ /* 0x001fca00010f0eff */
[----:B------:R3:W-:Y:S02]  /*7f50*/  STL [R1+0xa98], R27 ;  /* 0x000a981b01007387 */ /* 0x0007e40000100800 */
[----:B---3--:R-:W-:-:S05]  /*7f60*/  IADD3 R27, P0, R3, R0, RZ ;  /* 0x00000000031b7210 */ /* 0x008fca0007f1e0ff */
[----:B------:R5:W-:Y:S01]  /*7f70*/  STL [R1+0xa9c], R27 ;  /* 0x000a9c1b01007387 */ /* 0x000be20000100800 */
[----:B------:R-:W-:Y:S02]  /*7f80*/  LEA.HI.X.SX32 R3, R3, R2, 0x1, P0 ;  /* 0x0000000203037211 */ /* 0x000fe400000f0eff */
[----:B-----5:R-:W-:-:S05]  /*7f90*/  IADD3 R27, P1, R29, R0, RZ ;  /* 0x000000001d1b7210 */ /* 0x020fca0007f3e0ff */
[----:B------:R0:W-:Y:S02]  /*7fa0*/  STL [R1+0xaa0], R27 ;  /* 0x000aa01b01007387 */ /* 0x0001e40000100800 */
[----:B0-----:R-:W-:-:S05]  /*7fb0*/  IADD3 R27, P2, R28, R0, RZ ;  /* 0x000000001c1b7210 */ /* 0x001fca0007f5e0ff */
[----:B------:R-:W-:Y:S04]  /*7fc0*/  STL [R1+0xaa4], R27 ;  /* 0x000aa41b01007387 */ /* 0x000fe80000100800 */
[----:B------:R0:W-:Y:S04]  /*7fd0*/  STL [R1+0xa94], R3 ;  /* 0x000a940301007387 */ /* 0x0001e80000100800 */
[----:B0-----:R-:W3:Y:S01]  /*7fe0*/  LDL.LU R3, [R1+0xc48] ;  /* 0x000c480001037983 */ /* 0x001ee20000300800 */
[----:B------:R-:W-:-:S05]  /*7ff0*/  LEA.HI.X.SX32 R29, R29, R2, 0x1, P1 ;  /* 0x000000021d1d7211 */ /* 0x000fca00008f0eff */
[----:B------:R0:W-:Y:S02]  /*8000*/  STL [R1+0xa90], R29 ;  /* 0x000a901d01007387 */ /* 0x0001e40000100800 */
[----:B0-----:R-:W-:-:S05]  /*8010*/  LEA.HI.X.SX32 R29, R28, R2, 0x1, P2 ;  /* 0x000000021c1d7211 */ /* 0x001fca00010f0eff */
[----:B------:R0:W-:Y:S02]  /*8020*/  STL [R1+0xa80], R29 ;  /* 0x000a801d01007387 */ /* 0x0001e40000100800 */
[----:B0-----:R-:W-:-:S05]  /*8030*/  IADD3 R29, P0, R4, R0, RZ ;  /* 0x00000000041d7210 */ /* 0x001fca0007f1e0ff */
[----:B------:R3:W-:Y:S01]  /*8040*/  STL [R1+0xa84], R29 ;  /* 0x000a841d01007387 */ /* 0x0007e20000100800 */
[----:B------:R-:W-:Y:S01]  /*8050*/  LEA.HI.X.SX32 R4, R4, R2, 0x1, P0 ;  /* 0x0000000204047211 */ /* 0x000fe200000f0eff */
[----:B-1----:R-:W-:Y:S02]  /*8060*/  IMAD R21, R8, 0x4, R20 ;  /* 0x0000000408157824 */ /* 0x002fe400078e0214 */
[----:B------:R-:W0:Y:S02]  /*8070*/  LDC R8, c[0x0][0x268] ;  /* 0x00009a00ff087b82 */ /* 0x000e240000000800 */
[----:B0-----:R-:W-:-:S06]  /*8080*/  IMAD R22, R8, 0x4, R21 ;  /* 0x0000000408167824 */ /* 0x001fcc00078e0215 */
[----:B------:R-:W0:Y:S02]  /*8090*/  LDC R8, c[0x0][0x268] ;  /* 0x00009a00ff087b82 */ /* 0x000e240000000800 */
[----:B0-----:R-:W-:-:S06]  /*80a0*/  IMAD R23, R8, 0x4, R22 ;  /* 0x0000000408177824 */ /* 0x001fcc00078e0216 */
[----:B------:R-:W0:Y:S02]  /*80b0*/  LDC R8, c[0x0][0x268] ;  /* 0x00009a00ff087b82 */ /* 0x000e240000000800 */
[----:B0-----:R-:W-:-:S06]  /*80c0*/  IMAD R24, R8, 0x4, R23 ;  /* 0x0000000408187824 */ /* 0x001fcc00078e0217 */
[----:B------:R-:W0:Y:S01]  /*80d0*/  LDC R8, c[0x0][0x268] ;  /* 0x00009a00ff087b82 */ /* 0x000e220000000800 */
[----:B---3--:R-:W-:-:S05]  /*80e0*/  IADD3 R29, P1, R3, R0, RZ ;  /* 0x00000000031d7210 */ /* 0x008fca0007f3e0ff */
[----:B------:R4:W-:Y:S02]  /*80f0*/  STL [R1+0xa88], R29 ;  /* 0x000a881d01007387 */ /* 0x0009e40000100800 */
[----:B----4-:R-:W-:-:S05]  /*8100*/  IADD3 R29, P2, R5, R0, RZ ;  /* 0x00000000051d7210 */ /* 0x010fca0007f5e0ff */
[----:B------:R-:W-:Y:S04]  /*8110*/  STL [R1+0xa8c], R29 ;  /* 0x000a8c1d01007387 */ /* 0x000fe80000100800 */
[----:B------:R1:W-:Y:S04]  /*8120*/  STL [R1+0xa7c], R4 ;  /* 0x000a7c0401007387 */ /* 0x0003e80000100800 */
[----:B-1----:R-:W3:Y:S01]  /*8130*/  LDL.LU R4, [R1+0xc44] ;  /* 0x000c440001047983 */ /* 0x002ee20000300800 */
[----:B0-----:R-:W-:Y:S02]  /*8140*/  IMAD R25, R8, 0x4, R24 ;  /* 0x0000000408197824 */ /* 0x001fe400078e0218 */
[----:B------:R-:W0:Y:S02]  /*8150*/  LDC R8, c[0x0][0x268] ;  /* 0x00009a00ff087b82 */ /* 0x000e240000000800 */
[----:B0-----:R-:W-:-:S06]  /*8160*/  IMAD R26, R8, 0x4, R25 ;  /* 0x00000004081a7824 */ /* 0x001fcc00078e0219 */
[----:B------:R-:W0:Y:S02]  /*8170*/  LDC R8, c[0x0][0x268] ;  /* 0x00009a00ff087b82 */ /* 0x000e240000000800 */
[----:B0-----:R-:W-:-:S06]  /*8180*/  IMAD R27, R8, 0x4, R26 ;  /* 0x00000004081b7824 */ /* 0x001fcc00078e021a */
[----:B------:R-:W0:Y:S02]  /*8190*/  LDC R8, c[0x0][0x268] ;  /* 0x00009a00ff087b82 */ /* 0x000e240000000800 */
[----:B0-----:R-:W-:-:S06]  /*81a0*/  IMAD R28, R8, 0x4, R27 ;  /* 0x00000004081c7824 */ /* 0x001fcc00078e021b */
[----:B------:R-:W0:Y:S01]  /*81b0*/  LDC R8, c[0x0][0x268] ;  /* 0x00009a00ff087b82 */ /* 0x000e220000000800 */
[----:B------:R-:W-:Y:S01]  /*81c0*/  LEA.HI.X.SX32 R3, R3, R2, 0x1, P1 ;  /* 0x0000000203037211 */ /* 0x000fe200008f0eff */
[----:B0-----:R-:W-:-:S06]  /*81d0*/  IMAD R29, R8, 0x4, R28 ;  /* 0x00000004081d7824 */ /* 0x001fcc00078e021c */
[----:B------:R-:W0:Y:S01]  /*81e0*/  LDC R8, c[0x0][0x268] ;  /* 0x00009a00ff087b82 */ /* 0x000e220000000800 */
[----:B------:R-:W-:Y:S01]  /*81f0*/  STL [R1+0xa78], R3 ;  /* 0x000a780301007387 */ /* 0x000fe20000100800 */
[----:B------:R-:W-:-:S05]  /*8200*/  LEA.HI.X.SX32 R5, R5, R2, 0x1, P2 ;  /* 0x0000000205057211 */ /* 0x000fca00010f0eff */
[----:B------:R1:W-:Y:S02]  /*8210*/  STL [R1+0xa68], R5 ;  /* 0x000a680501007387 */ /* 0x0003e40000100800 */
[----:B-1----:R-:W1:Y:S01]  /*8220*/  LDC R5, c[0x0][0x268] ;  /* 0x00009a00ff057b82 */ /* 0x002e620000000800 */
[----:B0-----:R-:W-:Y:S01]  /*8230*/  IMAD R3, R8, 0x4, R29 ;  /* 0x0000000408037824 */ /* 0x001fe200078e021d */
[----:B---3--:R-:W-:-:S05]  /*8240*/  IADD3 R8, P0, R4, R0, RZ ;  /* 0x0000000004087210 */ /* 0x008fca0007f1e0ff */
[----:B------:R2:W-:Y:S02]  /*8250*/  STL [R1+0xa6c], R8 ;  /* 0x000a6c0801007387 */ /* 0x0005e40000100800 */
[----:B--2---:R-:W-:-:S05]  /*8260*/  IADD3 R8, P1, R6, R0, RZ ;  /* 0x0000000006087210 */ /* 0x004fca0007f3e0ff */
[----:B------:R0:W-:Y:S02]  /*8270*/  STL [R1+0xa70], R8 ;  /* 0x000a700801007387 */ /* 0x0001e40000100800 */
[----:B0-----:R-:W-:-:S05]  /*8280*/  IADD3 R8, P2, R7, R0, RZ ;  /* 0x0000000007087210 */ /* 0x001fca0007f5e0ff */
[----:B------:R0:W-:Y:S04]  /*8290*/  STL [R1+0xa74], R8 ;  /* 0x000a740801007387 */ /* 0x0001e80000100800 */
[----:B0-----:R-:W2:Y:S01]  /*82a0*/  LDL.LU R8, [R1+0xc40] ;  /* 0x000c400001087983 */ /* 0x001ea20000300800 */
[-C--:B------:R-:W-:Y:S02]  /*82b0*/  LEA.HI.X.SX32 R4, R4, R2.reuse, 0x1, P0 ;  /* 0x0000000204047211 */ /* 0x080fe400000f0eff */
[-C--:B------:R-:W-:Y:S02]  /*82c0*/  LEA.HI.X.SX32 R6, R6, R2.reuse, 0x1, P1 ;  /* 0x0000000206067211 */ /* 0x080fe400008f0eff */
[----:B------:R-:W-:Y:S01]  /*82d0*/  LEA.HI.X.SX32 R7, R7, R2, 0x1, P2 ;  /* 0x0000000207077211 */ /* 0x000fe200010f0eff */
[----:B------:R0:W-:Y:S04]  /*82e0*/  STL [R1+0xa64], R4 ;  /* 0x000a640401007387 */ /* 0x0001e80000100800 */
[----:B------:R3:W-:Y:S04]  /*82f0*/  STL [R1+0xa60], R6 ;  /* 0x000a600601007387 */ /* 0x0007e80000100800 */
[----:B------:R2:W-:Y:S01]  /*8300*/  STL [R1+0xa50], R7 ;  /* 0x000a500701007387 */ /* 0x0005e20000100800 */
[----:B0-----:R-:W0:Y:S08]  /*8310*/  LDC R4, c[0x0][0x268] ;  /* 0x00009a00ff047b82 */ /* 0x001e300000000800 */
[----:B---3--:R-:W3:Y:S01]  /*8320*/  LDC R6, c[0x0][0x268] ;  /* 0x00009a00ff067b82 */ /* 0x008ee20000000800 */
[----:B-1----:R-:W-:-:S04]  /*8330*/  IMAD R5, R5, 0x4, R3 ;  /* 0x0000000405057824 */ /* 0x002fc800078e0203 */
[----:B0-----:R-:W-:-:S04]  /*8340*/  IMAD R4, R4, 0x4, R5 ;  /* 0x0000000404047824 */ /* 0x001fc800078e0205 */
[----:B---3--:R-:W-:Y:S01]  /*8350*/  IMAD R6, R6, 0x4, R4 ;  /* 0x0000000406067824 */ /* 0x008fe200078e0204 */
[----:B--2---:R-:W-:-:S05]  /*8360*/  IADD3 R7, P0, R8, R0, RZ ;  /* 0x0000000008077210 */ /* 0x004fca0007f1e0ff */
[----:B------:R0:W-:Y:S01]  /*8370*/  STL [R1+0xa54], R7 ;  /* 0x000a540701007387 */ /* 0x0001e20000100800 */
[----:B------:R-:W-:Y:S02]  /*8380*/  LEA.HI.X.SX32 R8, R8, R2, 0x1, P0 ;  /* 0x0000000208087211 */ /* 0x000fe400000f0eff */
[----:B0-----:R-:W-:-:S05]  /*8390*/  IADD3 R7, P1, R9, R0, RZ ;  /* 0x0000000009077210 */ /* 0x001fca0007f3e0ff */
[----:B------:R0:W-:Y:S02]  /*83a0*/  STL [R1+0xa58], R7 ;  /* 0x000a580701007387 */ /* 0x0001e40000100800 */
[----:B0-----:R-:W-:-:S05]  /*83b0*/  IADD3 R7, P2, R11, R0, RZ ;  /* 0x000000000b077210 */ /* 0x001fca0007f5e0ff */
[----:B------:R0:W-:Y:S04]  /*83c0*/  STL [R1+0xa5c], R7 ;  /* 0x000a5c0701007387 */ /* 0x0001e80000100800 */
[----:B------:R1:W-:Y:S01]  /*83d0*/  STL [R1+0xa4c], R8 ;  /* 0x000a4c0801007387 */ /* 0x0003e20000100800 */
[----:B0-----:R-:W0:Y:S01]  /*83e0*/  LDC R7, c[0x0][0x268] ;  /* 0x00009a00ff077b82 */ /* 0x001e220000000800 */
[-C--:B-1----:R-:W-:Y:S02]  /*83f0*/  LEA.HI.X.SX32 R8, R9, R2.reuse, 0x1, P1 ;  /* 0x0000000209087211 */ /* 0x082fe400008f0eff */
[----:B------:R-:W-:Y:S02]  /*8400*/  LEA.HI.X.SX32 R9, R11, R2, 0x1, P2 ;  /* 0x000000020b097211 */ /* 0x000fe400010f0eff */
[C---:B------:R-:W-:Y:S01]  /*8410*/  IADD3 R11, P0, R10.reuse, R0, RZ ;  /* 0x000000000a0b7210 */ /* 0x040fe20007f1e0ff */
[----:B------:R1:W-:Y:S04]  /*8420*/  STL [R1+0xa48], R8 ;  /* 0x000a480801007387 */ /* 0x0003e80000100800 */
[----:B------:R2:W-:Y:S04]  /*8430*/  STL [R1+0xa38], R9 ;  /* 0x000a380901007387 */ /* 0x0005e80000100800 */
[----:B------:R3:W-:Y:S01]  /*8440*/  STL [R1+0xa3c], R11 ;  /* 0x000a3c0b01007387 */ /* 0x0007e20000100800 */
[----:B------:R-:W-:Y:S01]  /*8450*/  LEA.HI.X.SX32 R10, R10, R2, 0x1, P0 ;  /* 0x000000020a0a7211 */ /* 0x000fe200000f0eff */
[----:B-1----:R-:W1:Y:S01]  /*8460*/  LDC R8, c[0x0][0x268] ;  /* 0x00009a00ff087b82 */ /* 0x002e620000000800 */
[----:B--2---:R-:W-:-:S02]  /*8470*/  IADD3 R9, P1, R13, R0, RZ ;  /* 0x000000000d097210 */ /* 0x004fc40007f3e0ff */
[----:B---3--:R-:W-:-:S03]  /*8480*/  IADD3 R11, P2, R12, R0, RZ ;  /* 0x000000000c0b7210 */ /* 0x008fc60007f5e0ff */
[----:B------:R2:W-:Y:S04]  /*8490*/  STL [R1+0xa40], R9 ;  /* 0x000a400901007387 */ /* 0x0005e80000100800 */
[----:B------:R3:W-:Y:S04]  /*84a0*/  STL [R1+0xa44], R11 ;  /* 0x000a440b01007387 */ /* 0x0007e80000100800 */
[----:B------:R4:W-:Y:S01]  /*84b0*/  STL [R1+0xa34], R10 ;  /* 0x000a340a01007387 */ /* 0x0009e20000100800 */
[----:B--2---:R-:W2:Y:S01]  /*84c0*/  LDC R9, c[0x0][0x268] ;  /* 0x00009a00ff097b82 */ /* 0x004ea20000000800 */
[----:B---3--:R-:W-:-:S05]  /*84d0*/  LEA.HI.X.SX32 R11, R13, R2, 0x1, P1 ;  /* 0x000000020d0b7211 */ /* 0x008fca00008f0eff */
[----:B------:R3:W-:Y:S01]  /*84e0*/  STL [R1+0xa30], R11 ;  /* 0x000a300b01007387 */ /* 0x0007e20000100800 */
[----:B----4-:R-:W-:Y:S01]  /*84f0*/  LEA.HI.X.SX32 R10, R12, R2, 0x1, P2 ;  /* 0x000000020c0a7211 */ /* 0x010fe200010f0eff */
[----:B---3--:R-:W3:Y:S04]  /*8500*/  LDC R11, c[0x0][0x268] ;  /* 0x00009a00ff0b7b82 */ /* 0x008ee80000000800 */
[----:B------:R4:W-:Y:S01]  /*8510*/  STL [R1+0xa20], R10 ;  /* 0x000a200a01007387 */ /* 0x0009e20000100800 */
[-C--:B------:R-:W-:Y:S01]  /*8520*/  IADD3 R13, P1, R15, R0.reuse, RZ ;  /* 0x000000000f0d7210 */ /* 0x080fe20007f3e0ff */
[----:B0-----:R-:W-:Y:S01]  /*8530*/  IMAD R7, R7, 0x4, R6 ;  /* 0x0000000407077824 */ /* 0x001fe200078e0206 */
[-C--:B------:R-:W-:Y:S02]  /*8540*/  IADD3 R12, P2, R16, R0.reuse, RZ ;  /* 0x00000000100c7210 */ /* 0x080fe40007f5e0ff */
[----:B----4-:R-:W-:Y:S01]  /*8550*/  IADD3 R10, P0, R14, R0, RZ ;  /* 0x000000000e0a7210 */ /* 0x010fe20007f1e0ff */
[----:B-1----:R-:W-:-:S03]  /*8560*/  IMAD R8, R8, 0x4, R7 ;  /* 0x0000000408087824 */ /* 0x002fc600078e0207 */
[-C--:B------:R-:W-:Y:S01]  /*8570*/  LEA.HI.X.SX32 R14, R14, R2.reuse, 0x1, P0 ;  /* 0x000000020e0e7211 */ /* 0x080fe200000f0eff */
[----:B------:R-:W-:Y:S04]  /*8580*/  STL [R1+0xa24], R10 ;  /* 0x000a240a01007387 */ /* 0x000fe80000100800 */
[----:B------:R0:W-:Y:S04]  /*8590*/  STL [R1+0xa28], R13 ;  /* 0x000a280d01007387 */ /* 0x0001e80000100800 */
[----:B------:R1:W-:Y:S01]  /*85a0*/  STL [R1+0xa2c], R12 ;  /* 0x000a2c0c01007387 */ /* 0x0003e20000100800 */
[----:B--2---:R-:W-:Y:S01]  /*85b0*/  IMAD R9, R9, 0x4, R8 ;  /* 0x0000000409097824 */ /* 0x004fe200078e0208 */
[----:B0-----:R-:W-:-:S02]  /*85c0*/  LEA.HI.X.SX32 R13, R15, R2, 0x1, P1 ;  /* 0x000000020f0d7211 */ /* 0x001fc400008f0eff */
[----:B------:R0:W-:Y:S01]  /*85d0*/  STL [R1+0xa1c], R14 ;  /* 0x000a1c0e01007387 */ /* 0x0001e20000100800 */
[----:B-1----:R-:W-:-:S03]  /*85e0*/  LEA.HI.X.SX32 R12, R16, R2, 0x1, P2 ;  /* 0x00000002100c7211 */ /* 0x002fc600010f0eff */
[----:B------:R1:W-:Y:S01]  /*85f0*/  STL [R1+0xa18], R13 ;  /* 0x000a180d01007387 */ /* 0x0003e20000100800 */
[----:B---3--:R-:W-:Y:S01]  /*8600*/  IMAD R10, R11, 0x4, R9 ;  /* 0x000000040b0a7824 */ /* 0x008fe200078e0209 */
[-C--:B------:R-:W-:Y:S01]  /*8610*/  IADD3 R15, P1, R18, R0.reuse, RZ ;  /* 0x00000000120f7210 */ /* 0x080fe20007f3e0ff */
[----:B------:R-:W2:Y:S01]  /*8620*/  LDC R11, c[0x0][0x268] ;  /* 0x00009a00ff0b7b82 */ /* 0x000ea20000000800 */
[----:B------:R3:W-:Y:S01]  /*8630*/  STL [R1+0xa08], R12 ;  /* 0x000a080c01007387 */ /* 0x0007e20000100800 */
[----:B0-----:R-:W-:-:S06]  /*8640*/  IADD3 R14, P2, R19, R0, RZ ;  /* 0x00000000130e7210 */ /* 0x001fcc0007f5e0ff */
[----:B-1----:R-:W0:Y:S01]  /*8650*/  LDC R13, c[0x0][0x268] ;  /* 0x00009a00ff0d7b82 */ /* 0x002e220000000800 */
[----:B---3--:R-:W-:-:S05]  /*8660*/  IADD3 R12, P0, R17, R0, RZ ;  /* 0x00000000110c7210 */ /* 0x008fca0007f1e0ff */
[----:B------:R-:W-:Y:S01]  /*8670*/  STL [R1+0xa0c], R12 ;  /* 0x000a0c0c01007387 */ /* 0x000fe20000100800 */
[----:B------:R-:W-:-:S03]  /*8680*/  LEA.HI.X.SX32 R16, R17, R2, 0x1, P0 ;  /* 0x0000000211107211 */ /* 0x000fc600000f0eff */
[----:B------:R1:W-:Y:S04]  /*8690*/  STL [R1+0xa10], R15 ;  /* 0x000a100f01007387 */ /* 0x0003e80000100800 */
[----:B------:R3:W-:Y:S01]  /*86a0*/  STL [R1+0xa14], R14 ;  /* 0x000a140e01007387 */ /* 0x0007e20000100800 */
[----:B------:R-:W-:Y:S02]  /*86b0*/  IADD3 R17, P0, R20, R0, RZ ;  /* 0x0000000014117210 */ /* 0x000fe40007f1e0ff */
[-C--:B-1----:R-:W-:Y:S02]  /*86c0*/  LEA.HI.X.SX32 R15, R19, R2.reuse, 0x1, P2 ;  /* 0x00000002130f7211 */ /* 0x082fe400010f0eff */
[----:B---3--:R-:W-:Y:S01]  /*86d0*/  LEA.HI.X.SX32 R14, R18, R2, 0x1, P1 ;  /* 0x00000002120e7211 */ /* 0x008fe200008f0eff */
[----:B------:R1:W-:Y:S04]  /*86e0*/  STL [R1+0xa04], R16 ;  /* 0x000a041001007387 */ /* 0x0003e80000100800 */
[----:B------:R3:W-:Y:S04]  /*86f0*/  STL [R1+0xa00], R14 ;  /* 0x000a000e01007387 */ /* 0x0007e80000100800 */
[----:B------:R4:W-:Y:S01]  /*8700*/  STL [R1+0x9f0], R15 ;  /* 0x0009f00f01007387 */ /* 0x0009e20000100800 */
[----:B-1----:R-:W-:-:S03]  /*8710*/  IADD3 R16, P2, R22, R0, RZ ;  /* 0x0000000016107210 */ /* 0x002fc60007f5e0ff */
[----:B------:R1:W-:Y:S01]  /*8720*/  STL [R1+0x9f4], R17 ;  /* 0x0009f41101007387 */ /* 0x0003e20000100800 */
[----:B------:R-:W-:Y:S01]  /*8730*/  LEA.HI.X.SX32 R18, R20, R2, 0x1, P0 ;  /* 0x0000000214127211 */ /* 0x000fe200000f0eff */
[----:B--2---:R-:W-:Y:S01]  /*8740*/  IMAD R11, R11, 0x4, R10 ;  /* 0x000000040b0b7824 */ /* 0x004fe200078e020a */
[----:B---3--:R-:W2:Y:S01]  /*8750*/  LDC R14, c[0x0][0x268] ;  /* 0x00009a00ff0e7b82 */ /* 0x008ea20000000800 */
[----:B----4-:R-:W-:-:S05]  /*8760*/  IADD3 R15, P1, R21, R0, RZ ;  /* 0x00000000150f7210 */ /* 0x010fca0007f3e0ff */
[----:B------:R3:W-:Y:S01]  /*8770*/  STL [R1+0x9f8], R15 ;  /* 0x0009f80f01007387 */ /* 0x0007e20000100800 */
[----:B-1----:R-:W-:-:S03]  /*8780*/  LEA.HI.X.SX32 R17, R22, R2, 0x1, P2 ;  /* 0x0000000216117211 */ /* 0x002fc600010f0eff */
[----:B------:R1:W-:Y:S01]  /*8790*/  STL [R1+0x9fc], R16 ;  /* 0x0009fc1001007387 */ /* 0x0003e20000100800 */
[----:B------:R-:W-:-:S03]  /*87a0*/  IADD3 R19, P0, R23, R0, RZ ;  /* 0x0000000017137210 */ /* 0x000fc60007f1e0ff */
[----:B------:R4:W-:Y:S01]  /*87b0*/  STL [R1+0x9ec], R18 ;  /* 0x0009ec1201007387 */ /* 0x0009e20000100800 */
[----:B0-----:R-:W-:Y:S01]  /*87c0*/  IMAD R12, R13, 0x4, R11 ;  /* 0x000000040d0c7824 */ /* 0x001fe200078e020b */
[----:B---3--:R-:W0:Y:S01]  /*87d0*/  LDC R15, c[0x0][0x268] ;  /* 0x00009a00ff0f7b82 */ /* 0x008e220000000800 */
[----:B-1----:R-:W-:Y:S02]  /*87e0*/  LEA.HI.X.SX32 R16, R21, R2, 0x1, P1 ;  /* 0x0000000215107211 */ /* 0x002fe400008f0eff */
[----:B----4-:R-:W-:-:S03]  /*87f0*/  IADD3 R18, P2, R25, R0, RZ ;  /* 0x0000000019127210 */ /* 0x010fc60007f5e0ff */
[----:B------:R1:W-:Y:S02]  /*8800*/  STL [R1+0x9e8], R16 ;  /* 0x0009e81001007387 */ /* 0x0003e40000100800 */
[----:B------:R-:W3:Y:S02]  /*8810*/  LDC R13, c[0x0][0x268] ;  /* 0x00009a00ff0d7b82 */ /* 0x000ee40000000800 */
[----:B------:R4:W-:Y:S01]  /*8820*/  STL [R1+0x9d8], R17 ;  /* 0x0009d81101007387 */ /* 0x0009e20000100800 */
[----:B------:R-:W-:-:S03]  /*8830*/  LEA.HI.X.SX32 R20, R23, R2, 0x1, P0 ;  /* 0x0000000217147211 */ /* 0x000fc600000f0eff */
[----:B------:R5:W-:Y:S02]  /*8840*/  STL [R1+0x9dc], R19 ;  /* 0x0009dc1301007387 */ /* 0x000be40000100800 */
[----:B-1----:R-:W1:Y:S01]  /*8850*/  LDC R16, c[0x0][0x268] ;  /* 0x00009a00ff107b82 */ /* 0x002e620000000800 */
[----:B----4-:R-:W-:-:S05]  /*8860*/  IADD3 R17, P1, R24, R0, RZ ;  /* 0x0000000018117210 */ /* 0x010fca0007f3e0ff */
[----:B------:R4:W-:Y:S01]  /*8870*/  STL [R1+0x9e0], R17 ;  /* 0x0009e01101007387 */ /* 0x0009e20000100800 */
[----:B-----5:R-:W-:-:S03]  /*8880*/  LEA.HI.X.SX32 R19, R25, R2, 0x1, P2 ;  /* 0x0000000219137211 */ /* 0x020fc600010f0eff */
[----:B------:R5:W-:Y:S01]  /*8890*/  STL [R1+0x9e4], R18 ;  /* 0x0009e41201007387 */ /* 0x000be20000100800 */
[----:B------:R-:W-:-:S03]  /*88a0*/  IADD3 R21, P0, R26, R0, RZ ;  /* 0x000000001a157210 */ /* 0x000fc60007f1e0ff */
[----:B------:R2:W-:Y:S01]  /*88b0*/  STL [R1+0x9d4], R20 ;  /* 0x0009d41401007387 */ /* 0x0005e20000100800 */
[----:B----4-:R-:W4:Y:S01]  /*88c0*/  LDC R17, c[0x0][0x268] ;  /* 0x00009a00ff117b82 */ /* 0x010f220000000800 */
[----:B-----5:R-:W-:-:S05]  /*88d0*/  LEA.HI.X.SX32 R18, R24, R2, 0x1, P1 ;  /* 0x0000000218127211 */ /* 0x020fca00008f0eff */
[----:B------:R5:W-:Y:S01]  /*88e0*/  STL [R1+0x9d0], R18 ;  /* 0x0009d01201007387 */ /* 0x000be20000100800 */
[----:B--2---:R-:W-:-:S03]  /*88f0*/  IADD3 R20, P2, R28, R0, RZ ;  /* 0x000000001c147210 */ /* 0x004fc60007f5e0ff */
[----:B------:R2:W-:Y:S01]  /*8900*/  STL [R1+0x9c0], R19 ;  /* 0x0009c01301007387 */ /* 0x0005e20000100800 */
[----:B------:R-:W-:-:S03]  /*8910*/  LEA.HI.X.SX32 R22, R26, R2, 0x1, P0 ;  /* 0x000000021a167211 */ /* 0x000fc600000f0eff */
[----:B------:R0:W-:Y:S01]  /*8920*/  STL [R1+0x9c4], R21 ;  /* 0x0009c41501007387 */ /* 0x0001e20000100800 */
[----:B-----5:R-:W5:Y:S01]  /*8930*/  LDC R18, c[0x0][0x268] ;  /* 0x00009a00ff127b82 */ /* 0x020f620000000800 */
[----:B--2---:R-:W-:-:S05]  /*8940*/  IADD3 R19, P1, R27, R0, RZ ;  /* 0x000000001b137210 */ /* 0x004fca0007f3e0ff */
[----:B------:R2:W-:Y:S01]  /*8950*/  STL [R1+0x9c8], R19 ;  /* 0x0009c81301007387 */ /* 0x0005e20000100800 */
[----:B0-----:R-:W-:-:S03]  /*8960*/  LEA.HI.X.SX32 R21, R28, R2, 0x1, P2 ;  /* 0x000000021c157211 */ /* 0x001fc600010f0eff */
[----:B------:R0:W-:Y:S01]  /*8970*/  STL [R1+0x9cc], R20 ;  /* 0x0009cc1401007387 */ /* 0x0001e20000100800 */
[----:B---3--:R-:W-:Y:S01]  /*8980*/  IMAD R13, R13, 0x4, R12 ;  /* 0x000000040d0d7824 */ /* 0x008fe200078e020c */
[----:B------:R-:W-:Y:S02]  /*8990*/  IADD3 R23, P0, R29, R0, RZ ;  /* 0x000000001d177210 */ /* 0x000fe40007f1e0ff */
[----:B------:R-:W-:Y:S01]  /*89a0*/  STL [R1+0x9bc], R22 ;  /* 0x0009bc1601007387 */ /* 0x000fe20000100800 */
[----:B--2---:R-:W2:Y:S01]  /*89b0*/  LDC R19, c[0x0][0x268] ;  /* 0x00009a00ff137b82 */ /* 0x004ea20000000800 */
[----:B0-----:R-:W-:Y:S01]  /*89c0*/  LEA.HI.X.SX32 R20, R27, R2, 0x1, P1 ;  /* 0x000000021b147211 */ /* 0x001fe200008f0eff */
[----:B------:R-:W-:-:S04]  /*89d0*/  IMAD R14, R14, 0x4, R13 ;  /* 0x000000040e0e7824 */ /* 0x000fc800078e020d */
[----:B------:R0:W-:Y:S04]  /*89e0*/  STL [R1+0x9b8], R20 ;  /* 0x0009b81401007387 */ /* 0x0001e80000100800 */
[----:B------:R3:W-:Y:S01]  /*89f0*/  STL [R1+0x9a8], R21 ;  /* 0x0009a81501007387 */ /* 0x0007e20000100800 */
[----:B------:R-:W-:-:S03]  /*8a00*/  IMAD R15, R15, 0x4, R14 ;  /* 0x000000040f0f7824 */ /* 0x000fc600078e020e */
[----:B------:R-:W-:Y:S01]  /*8a10*/  STL [R1+0x9ac], R23 ;  /* 0x0009ac1701007387 */ /* 0x000fe20000100800 */
[----:B0-----:R-:W0:Y:S01]  /*8a20*/  LDC R20, c[0x0][0x268] ;  /* 0x00009a00ff147b82 */ /* 0x001e220000000800 */
[----:B---3--:R-:W-:-:S05]  /*8a30*/  IADD3 R21, P1, R3, R0, RZ ;  /* 0x0000000003157210 */ /* 0x008fca0007f3e0ff */
[----:B------:R3:W-:Y:S01]  /*8a40*/  STL [R1+0x9b0], R21 ;  /* 0x0009b01501007387 */ /* 0x0007e20000100800 */
[----:B-1----:R-:W-:Y:S01]  /*8a50*/  IMAD R16, R16, 0x4, R15 ;  /* 0x0000000410107824 */ /* 0x002fe200078e020f */
[----:B---3--:R-:W1:Y:S03]  /*8a60*/  LDC R21, c[0x0][0x268] ;  /* 0x00009a00ff157b82 */ /* 0x008e660000000800 */
[----:B----4-:R-:W-:-:S04]  /*8a70*/  IMAD R17, R17, 0x4, R16 ;  /* 0x0000000411117824 */ /* 0x010fc800078e0210 */
[----:B-----5:R-:W-:Y:S01]  /*8a80*/  IMAD R18, R18, 0x4, R17 ;  /* 0x0000000412127824 */ /* 0x020fe200078e0211 */
[----:B------:R-:W-:-:S03]  /*8a90*/  IADD3 R22, P2, R5, R0, RZ ;  /* 0x0000000005167210 */ /* 0x000fc60007f5e0ff */
[----:B--2---:R-:W-:Y:S02]  /*8aa0*/  IMAD R19, R19, 0x4, R18 ;  /* 0x0000000413137824 */ /* 0x004fe400078e0212 */
[----:B------:R2:W-:Y:S02]  /*8ab0*/  STL [R1+0x9b4], R22 ;  /* 0x0009b41601007387 */ /* 0x0005e40000100800 */
[----:B0-----:R-:W-:Y:S01]  /*8ac0*/  IMAD R20, R20, 0x4, R19 ;  /* 0x0000000414147824 */ /* 0x001fe200078e0213 */
[----:B--2---:R-:W-:-:S03]  /*8ad0*/  LEA.HI.X.SX32 R22, R3, R2, 0x1, P1 ;  /* 0x0000000203167211 */ /* 0x004fc600008f0eff */
[----:B-1----:R-:W-:Y:S02]  /*8ae0*/  IMAD R3, R21, 0x4, R20 ;  /* 0x0000000415037824 */ /* 0x002fe400078e0214 */
[----:B------:R-:W0:Y:S01]  /*8af0*/  LDC R21, c[0x0][0x268] ;  /* 0x00009a00ff157b82 */ /* 0x000e220000000800 */
[-C--:B------:R-:W-:Y:S02]  /*8b00*/  LEA.HI.X.SX32 R23, R29, R2.reuse, 0x1, P0 ;  /* 0x000000021d177211 */ /* 0x080fe400000f0eff */
[----:B------:R-:W-:-:S03]  /*8b10*/  LEA.HI.X.SX32 R5, R5, R2, 0x1, P2 ;  /* 0x0000000205057211 */ /* 0x000fc600010f0eff */
[----:B------:R-:W-:Y:S04]  /*8b20*/  STL [R1+0x9a4], R23 ;  /* 0x0009a41701007387 */ /* 0x000fe80000100800 */
[----:B------:R-:W-:Y:S04]  /*8b30*/  STL [R1+0x9a0], R22 ;  /* 0x0009a01601007387 */ /* 0x000fe80000100800 */
[----:B------:R1:W-:Y:S02]  /*8b40*/  STL [R1+0x990], R5 ;  /* 0x0009900501007387 */ /* 0x0003e40000100800 */
[----:B-1----:R-:W-:-:S05]  /*8b50*/  IADD3 R5, P0, R4, R0, RZ ;  /* 0x0000000004057210 */ /* 0x002fca0007f1e0ff */
[----:B------:R0:W-:Y:S02]  /*8b60*/  STL [R1+0x994], R5 ;  /* 0x0009940501007387 */ /* 0x0001e40000100800 */
[----:B0-----:R-:W-:Y:S02]  /*8b70*/  IMAD R5, R21, 0x4, R3 ;  /* 0x0000000415057824 */ /* 0x001fe400078e0203 */
[----:B------:R-:W0:Y:S01]  /*8b80*/  LDC R21, c[0x0][0x268] ;  /* 0x00009a00ff157b82 */ /* 0x000e220000000800 */
[-C--:B------:R-:W-:Y:S02]  /*8b90*/  IADD3 R23, P1, R6, R0.reuse, RZ ;  /* 0x0000000006177210 */ /* 0x080fe40007f3e0ff */
[----:B------:R-:W-:-:S03]  /*8ba0*/  IADD3 R22, P2, R7, R0, RZ ;  /* 0x0000000007167210 */ /* 0x000fc60007f5e0ff */
[----:B------:R-:W-:Y:S04]  /*8bb0*/  STL [R1+0x998], R23 ;  /* 0x0009981701007387 */ /* 0x000fe80000100800 */
[----:B------:R1:W-:Y:S02]  /*8bc0*/  STL [R1+0x99c], R22 ;  /* 0x00099c1601007387 */ /* 0x0003e40000100800 */
[-C--:B-1----:R-:W-:Y:S01]  /*8bd0*/  LEA.HI.X.SX32 R22, R6, R2.reuse, 0x1, P1 ;  /* 0x0000000206167211 */ /* 0x082fe200008f0eff */
[----:B0-----:R-:W-:Y:S02]  /*8be0*/  IMAD R6, R21, 0x4, R5 ;  /* 0x0000000415067824 */ /* 0x001fe400078e0205 */
[----:B------:R-:W0:Y:S01]  /*8bf0*/  LDC R21, c[0x0][0x268] ;  /* 0x00009a00ff157b82 */ /* 0x000e220000000800 */
[----:B------:R-:W-:-:S02]  /*8c00*/  LEA.HI.X.SX32 R23, R4, R2, 0x1, P0 ;  /* 0x0000000204177211 */ /* 0x000fc400000f0eff */
[----:B------:R-:W-:-:S03]  /*8c10*/  LEA.HI.X.SX32 R4, R7, R2, 0x1, P2 ;  /* 0x0000000207047211 */ /* 0x000fc600010f0eff */
[----:B------:R1:W-:Y:S04]  /*8c20*/  STL [R1+0x98c], R23 ;  /* 0x00098c1701007387 */ /* 0x0003e80000100800 */
[----:B------:R-:W-:Y:S04]  /*8c30*/  STL [R1+0x988], R22 ;  /* 0x0009881601007387 */ /* 0x000fe80000100800 */
[----:B------:R2:W-:Y:S01]  /*8c40*/  STL [R1+0x978], R4 ;  /* 0x0009780401007387 */ /* 0x0005e20000100800 */
[-C--:B------:R-:W-:Y:S01]  /*8c50*/  IADD3 R7, P2, R10, R0.reuse, RZ ;  /* 0x000000000a077210 */ /* 0x080fe20007f5e0ff */
[----:B-1----:R-:W1:Y:S01]  /*8c60*/  LDC R23, c[0x0][0x258] ;  /* 0x00009600ff177b82 */ /* 0x002e620000000800 */
[----:B--2---:R-:W-:-:S05]  /*8c70*/  IADD3 R4, P0, R8, R0, RZ ;  /* 0x0000000008047210 */ /* 0x004fca0007f1e0ff */
[----:B------:R0:W-:Y:S02]  /*8c80*/  STL [R1+0x97c], R4 ;  /* 0x00097c0401007387 */ /* 0x0001e40000100800 */
[----:B0-----:R-:W-:Y:S02]  /*8c90*/  IMAD R4, R21, 0x4, R6 ;  /* 0x0000000415047824 */ /* 0x001fe400078e0206 */
[----:B------:R-:W0:Y:S01]  /*8ca0*/  LDC R21, c[0x0][0x268] ;  /* 0x00009a00ff157b82 */ /* 0x000e220000000800 */
[----:B------:R-:W-:Y:S02]  /*8cb0*/  IADD3 R22, P1, R9, R0, RZ ;  /* 0x0000000009167210 */ /* 0x000fe40007f3e0ff */
[----:B------:R-:W-:-:S03]  /*8cc0*/  LEA.HI.X.SX32 R8, R8, R2, 0x1, P0 ;  /* 0x0000000208087211 */ /* 0x000fc600000f0eff */
[----:B------:R-:W-:Y:S04]  /*8cd0*/  STL [R1+0x980], R22 ;  /* 0x0009801601007387 */ /* 0x000fe80000100800 */
[----:B------:R-:W-:Y:S04]  /*8ce0*/  STL [R1+0x984], R7 ;  /* 0x0009840701007387 */ /* 0x000fe80000100800 */
[----:B------:R0:W-:Y:S02]  /*8cf0*/  STL [R1+0x974], R8 ;  /* 0x0009740801007387 */ /* 0x0001e40000100800 */
[----:B0-----:R-:W-:-:S02]  /*8d00*/  IMAD R8, R21, 0x4, R4 ;  /* 0x0000000415087824 */ /* 0x001fc400078e0204 */
[----:B------:R-:W0:Y:S01]  /*8d10*/  LDC R21, c[0x0][0x268] ;  /* 0x00009a00ff157b82 */ /* 0x000e220000000800 */
[-C--:B------:R-:W-:Y:S02]  /*8d20*/  LEA.HI.X.SX32 R9, R9, R2.reuse, 0x1, P1 ;  /* 0x0000000209097211 */ /* 0x080fe400008f0eff */
[----:B------:R-:W-:-:S03]  /*8d30*/  LEA.HI.X.SX32 R7, R10, R2, 0x1, P2 ;  /* 0x000000020a077211 */ /* 0x000fc600010f0eff */
[----:B------:R-:W-:Y:S04]  /*8d40*/  STL [R1+0x970], R9 ;  /* 0x0009700901007387 */ /* 0x000fe80000100800 */
[----:B------:R2:W-:Y:S02]  /*8d50*/  STL [R1+0x960], R7 ;  /* 0x0009600701007387 */ /* 0x0005e40000100800 */
[----:B--2---:R-:W-:-:S05]  /*8d60*/  IADD3 R7, P0, R11, R0, RZ ;  /* 0x000000000b077210 */ /* 0x004fca0007f1e0ff */
[----:B------:R0:W-:Y:S02]  /*8d70*/  STL [R1+0x964], R7 ;  /* 0x0009640701007387 */ /* 0x0001e40000100800 */
[----:B0-----:R-:W-:Y:S02]  /*8d80*/  IMAD R7, R21, 0x4, R8 ;  /* 0x0000000415077824 */ /* 0x001fe400078e0208 */
[----:B------:R-:W0:Y:S01]  /*8d90*/  LDC R21, c[0x0][0x268] ;  /* 0x00009a00ff157b82 */ /* 0x000e220000000800 */
[-C--:B------:R-:W-:Y:S02]  /*8da0*/  IADD3 R10, P1, R12, R0.reuse, RZ ;  /* 0x000000000c0a7210 */ /* 0x080fe40007f3e0ff */
[----:B------:R-:W-:-:S03]  /*8db0*/  IADD3 R9, P2, R13, R0, RZ ;  /* 0x000000000d097210 */ /* 0x000fc60007f5e0ff */
[----:B------:R-:W-:Y:S04]  /*8dc0*/  STL [R1+0x968], R10 ;  /* 0x0009680a01007387 */ /* 0x000fe80000100800 */
[----:B------:R2:W-:Y:S02]  /*8dd0*/  STL [R1+0x96c], R9 ;  /* 0x00096c0901007387 */ /* 0x0005e40000100800 */
[----:B--2---:R-:W-:-:S05]  /*8de0*/  LEA.HI.X.SX32 R9, R11, R2, 0x1, P0 ;  /* 0x000000020b097211 */ /* 0x004fca00000f0eff */
[----:B------:R0:W-:Y:S02]  /*8df0*/  STL [R1+0x95c], R9 ;  /* 0x00095c0901007387 */ /* 0x0001e40000100800 */
[----:B0-----:R-:W-:Y:S02]  /*8e00*/  IMAD R9, R21, 0x4, R7 ;  /* 0x0000000415097824 */ /* 0x001fe400078e0207 */
        /* <DEDUP_REMOVED lines=11> */
[----:B------:R2:W-:Y:S04]  /*8ec0*/  STL [R1+0x950], R12 ;  /* 0x0009500c01007387 */ /* 0x0005e80000100800 */
[----:B------:R-:W-:Y:S01]  /*8ed0*/  STL [R1+0x954], R11 ;  /* 0x0009540b01007387 */ /* 0x000fe20000100800 */
        /* <DEDUP_REMOVED lines=38> */
[----:B------:R2:W-:Y:S04]  /*9140*/  STL [R1+0x910], R15 ;  /* 0x0009100f01007387 */ /* 0x0005e80000100800 */
[----:B------:R-:W-:Y:S01]  /*9150*/  STL [R1+0x900], R3 ;  /* 0x0009000301007387 */ /* 0x000fe20000100800 */
[----:B--2---:R-:W-:-:S05]  /*9160*/  IADD3 R15, P0, R6, R0, RZ ;  /* 0x00000000060f7210 */ /* 0x004fca0007f1e0ff */
[----:B------:R0:W-:Y:S02]  /*9170*/  STL [R1+0x904], R15 ;  /* 0x0009040f01007387 */ /* 0x0001e40000100800 */
[----:B0-----:R-:W-:Y:S02]  /*9180*/  IMAD R15, R21, 0x4, R16 ;  /* 0x00000004150f7824 */ /* 0x001fe400078e0210 */
[----:B------:R-:W0:Y:S01]  /*9190*/  LDC R21, c[0x0][0x268] ;  /* 0x00009a00ff157b82 */ /* 0x000e220000000800 */
[----:B------:R-:W-:-:S05]  /*91a0*/  IADD3 R5, P1, R4, R0, RZ ;  /* 0x0000000004057210 */ /* 0x000fca0007f3e0ff */
[----:B------:R2:W-:Y:S01]  /*91b0*/  STL [R1+0x908], R5 ;  /* 0x0009080501007387 */ /* 0x0005e20000100800 */
[----:B------:R-:W-:Y:S02]  /*91c0*/  IADD3 R3, P2, R8, R0, RZ ;  /* 0x0000000008037210 */ /* 0x000fe40007f5e0ff */
[-C--:B--2---:R-:W-:Y:S01]  /*91d0*/  LEA.HI.X.SX32 R5, R6, R2.reuse, 0x1, P0 ;  /* 0x0000000206057211 */ /* 0x084fe200000f0eff */
[----:B0-----:R-:W-:Y:S02]  /*91e0*/  IMAD R6, R21, 0x4, R15 ;  /* 0x0000000415067824 */ /* 0x001fe400078e020f */
[----:B------:R-:W0:Y:S01]  /*91f0*/  LDC R21, c[0x0][0x268] ;  /* 0x00009a00ff157b82 */ /* 0x000e220000000800 */
[----:B------:R2:W-:Y:S01]  /*9200*/  STL [R1+0x90c], R3 ;  /* 0x00090c0301007387 */ /* 0x0005e20000100800 */
[----:B------:R-:W-:-:S03]  /*9210*/  LEA.HI.X.SX32 R4, R4, R2, 0x1, P1 ;  /* 0x0000000204047211 */ /* 0x000fc600008f0eff */
[----:B------:R-:W-:Y:S01]  /*9220*/  STL [R1+0x8fc], R5 ;  /* 0x0008fc0501007387 */ /* 0x000fe20000100800 */
[----:B--2---:R-:W-:-:S03]  /*9230*/  LEA.HI.X.SX32 R3, R8, R2, 0x1, P2 ;  /* 0x0000000208037211 */ /* 0x004fc600010f0eff */
        /* <DEDUP_REMOVED lines=10> */
[-C--:B--2---:R-:W-:Y:S01]  /*92e0*/  LEA.HI.X.SX32 R4, R10, R2.reuse, 0x1, P2 ;  /* 0x000000020a047211 */ /* 0x084fe200010f0eff */
[----:B0-----:R-:W-:Y:S02]  /*92f0*/  IMAD R10, R21, 0x4, R3 ;  /* 0x00000004150a7824 */ /* 0x001fe400078e0203 */
[----:B------:R-:W0:Y:S01]  /*9300*/  LDC R21, c[0x0][0x268] ;  /* 0x00009a00ff157b82 */ /* 0x000e220000000800 */
[----:B------:R-:W-:-:S02]  /*9310*/  LEA.HI.X.SX32 R5, R9, R2, 0x1, P1 ;  /* 0x0000000209057211 */ /* 0x000fc400008f0eff */
[----:B------:R-:W-:-:S05]  /*9320*/  LEA.HI.X.SX32 R7, R7, R2, 0x1, P0 ;  /* 0x0000000207077211 */ /* 0x000fca00000f0eff */
[----:B------:R2:W-:Y:S04]  /*9330*/  STL [R1+0x8e4], R7 ;  /* 0x0008e40701007387 */ /* 0x0005e80000100800 */
[----:B------:R3:W-:Y:S01]  /*9340*/  STL [R1+0x8e0], R5 ;  /* 0x0008e00501007387 */ /* 0x0007e20000100800 */
[----:B0-----:R-:W-:Y:S02]  /*9350*/  IMAD R9, R21, 0x4, R10 ;  /* 0x0000000415097824 */ /* 0x001fe400078e020a */
[----:B------:R-:W0:Y:S01]  /*9360*/  LDC R21, c[0x0][0x268] ;  /* 0x00009a00ff157b82 */ /* 0x000e220000000800 */
[-C--:B--2---:R-:W-:Y:S02]  /*9370*/  IADD3 R7, P0, R12, R0.reuse, RZ ;  /* 0x000000000c077210 */ /* 0x084fe40007f1e0ff */
[-C--:B---3--:R-:W-:Y:S01]  /*9380*/  IADD3 R5, P1, R11, R0.reuse, RZ ;  /* 0x000000000b057210 */ /* 0x088fe20007f3e0ff */
[----:B------:R2:W-:Y:S04]  /*9390*/  STL [R1+0x8d0], R4 ;  /* 0x0008d00401007387 */ /* 0x0005e80000100800 */
[----:B------:R-:W-:Y:S04]  /*93a0*/  STL [R1+0x8d4], R7 ;  /* 0x0008d40701007387 */ /* 0x000fe80000100800 */
[----:B------:R3:W-:Y:S01]  /*93b0*/  STL [R1+0x8d8], R5 ;  /* 0x0008d80501007387 */ /* 0x0007e20000100800 */
[----:B--2---:R-:W-:-:S02]  /*93c0*/  IADD3 R4, P2, R14, R0, RZ ;  /* 0x000000000e047210 */ /* 0x004fc40007f5e0ff */
[----:B---3--:R-:W-:-:S03]  /*93d0*/  LEA.HI.X.SX32 R5, R12, R2, 0x1, P0 ;  /* 0x000000020c057211 */ /* 0x008fc600000f0eff */
[----:B------:R-:W-:Y:S04]  /*93e0*/  STL [R1+0x8dc], R4 ;  /* 0x0008dc0401007387 */ /* 0x000fe80000100800 */
        /* <DEDUP_REMOVED lines=35> */
[----:B------:R-:W-:-:S03]  /*9620*/  LEA.HI.X.SX32 R6, R10, R2, 0x1, P2 ;  /* 0x000000020a067211 */ /* 0x000fc600010f0eff */
[----:B------:R-:W-:Y:S04]  /*9630*/  STL [R1+0x860], R12 ;  /* 0x0008600c01007387 */ /* 0x000fe80000100800 */
        /* <DEDUP_REMOVED lines=10> */
[-C--:B--2---:R-:W-:Y:S02]  /*96e0*/  LEA.HI.X.SX32 R10, R9, R2.reuse, 0x1, P0 ;  /* 0x00000002090a7211 */ /* 0x084fe400000f0eff */
[-C--:B------:R-:W-:Y:S01]  /*96f0*/  LEA.HI.X.SX32 R9, R5, R2.reuse, 0x1, P1 ;  /* 0x0000000205097211 */ /* 0x080fe200008f0eff */
[----:B0-----:R-:W-:Y:S02]  /*9700*/  IMAD R5, R21, 0x4, R6 ;  /* 0x0000000415057824 */ /* 0x001fe400078e0206 */
[----:B------:R-:W0:Y:S01]  /*9710*/  LDC R21, c[0x0][0x268] ;  /* 0x00009a00ff157b82 */ /* 0x000e220000000800 */
[----:B------:R-:W-:Y:S01]  /*9720*/  LEA.HI.X.SX32 R4, R4, R2, 0x1, P2 ;  /* 0x0000000204047211 */ /* 0x000fe200010f0eff */
        /* <DEDUP_REMOVED lines=14> */
[----:B------:R-:W0:Y:S01]  /*9810*/  S2R R21, SR_TID.X ;  /* 0x0000000000157919 */ /* 0x000e220000002100 */
[----:B------:R-:W-:Y:S01]  /*9820*/  LEA.HI.X.SX32 R7, R7, R2, 0x1, P1 ;  /* 0x0000000207077211 */ /* 0x000fe200008f0eff */
[----:B------:R-:W-:Y:S04]  /*9830*/  STL [R1+0x888], R9 ;  /* 0x0008880901007387 */ /* 0x000fe80000100800 */
[----:B------:R2:W-:Y:S04]  /*9840*/  STL [R1+0x88c], R7 ;  /* 0x00088c0701007387 */ /* 0x0005e80000100800 */
[----:B------:R3:W-:Y:S01]  /*9850*/  STL [R1+0x890], R8 ;  /* 0x0008900801007387 */ /* 0x0007e20000100800 */
[----:B--2---:R-:W-:-:S02]  /*9860*/  IADD3 R7, P0, R6, R0, RZ ;  /* 0x0000000006077210 */ /* 0x004fc40007f1e0ff */
[----:B---3--:R-:W-:-:S03]  /*9870*/  IADD3 R8, P1, R5, R0, RZ ;  /* 0x0000000005087210 */ /* 0x008fc60007f3e0ff */
[----:B------:R2:W-:Y:S01]  /*9880*/  STL [R1+0x894], R7 ;  /* 0x0008940701007387 */ /* 0x0005e20000100800 */
[----:B------:R-:W-:-:S03]  /*9890*/  LEA.HI.X.SX32 R6, R6, R2, 0x1, P0 ;  /* 0x0000000206067211 */ /* 0x000fc600000f0eff */
[----:B------:R-:W-:Y:S01]  /*98a0*/  STL [R1+0x898], R8 ;  /* 0x0008980801007387 */ /* 0x000fe20000100800 */
[----:B--2---:R-:W-:Y:S02]  /*98b0*/  IADD3 R7, P2, R4, R0, RZ ;  /* 0x0000000004077210 */ /* 0x004fe40007f5e0ff */
[----:B0-----:R-:W-:-:S03]  /*98c0*/  LOP3.LUT R22, R21, 0x7f, RZ, 0xc0, !PT ;  /* 0x0000007f15167812 */ /* 0x001fc600078ec0ff */
[----:B------:R0:W-:Y:S02]  /*98d0*/  STL [R1+0x89c], R7 ;  /* 0x00089c0701007387 */ /* 0x0001e40000100800 */
[-C--:B-1----:R-:W-:Y:S01]  /*98e0*/  IMAD R21, R22, R23.reuse, RZ ;  /* 0x0000001716157224 */ /* 0x082fe200078e02ff */
[----:B------:R-:W-:Y:S02]  /*98f0*/  LEA.HI.X.SX32 R4, R4, R2, 0x1, P2 ;  /* 0x0000000204047211 */ /* 0x000fe400010f0eff */
[----:B0-----:R-:W-:Y:S02]  /*9900*/  IADD3 R7, P3, R3, R0, RZ ;  /* 0x0000000003077210 */ /* 0x001fe40007f7e0ff */
[----:B------:R-:W-:Y:S01]  /*9910*/  LEA.HI.X.SX32 R0, R5, R2, 0x1, P1 ;  /* 0x0000000205007211 */ /* 0x000fe200008f0eff */
[----:B------:R-:W-:Y:S02]  /*9920*/  IMAD R21, R23, 0x80, R21 ;  /* 0x0000008017157824 */ /* 0x000fe400078e0215 */
[----:B------:R-:W-:Y:S01]  /*9930*/  STL [R1+0x854], R7 ;  /* 0x0008540701007387 */ /* 0x000fe20000100800 */
[----:B------:R-:W-:-:S03]  /*9940*/  IMAD R22, R22, R23, RZ ;  /* 0x0000001716167224 */ /* 0x000fc600078e02ff */
[----:B------:R-:W-:Y:S04]  /*9950*/  STL [R1+0x848], R6 ;  /* 0x0008480601007387 */ /* 0x000fe80000100800 */
[----:B------:R0:W-:Y:S01]  /*9960*/  STL [R1+0x84c], R0 ;  /* 0x00084c0001007387 */ /* 0x0001e20000100800 */
[----:B------:R-:W-:-:S03]  /*9970*/  IADD3 R10, P0, R22, UR12, RZ ;  /* 0x0000000c160a7c10 */ /* 0x000fc6000ff1e0ff */
[----:B------:R-:W-:Y:S01]  /*9980*/  STL [R1+0x850], R4 ;  /* 0x0008500401007387 */ /* 0x000fe20000100800 */
[----:B0-----:R-:W-:Y:S01]  /*9990*/  LEA.HI.X.SX32 R0, R3, R2, 0x1, P3 ;  /* 0x0000000203007211 */ /* 0x001fe200018f0eff */
[----:B------:R-:W-:Y:S01]  /*99a0*/  IMAD R2, R23, 0x80, R21 ;  /* 0x0000008017027824 */ /* 0x000fe200078e0215 */
[----:B------:R-:W-:-:S03]  /*99b0*/  IADD3 R9, P1, R21, UR12, RZ ;  /* 0x0000000c15097c10 */ /* 0x000fc6000ff3e0ff */
[----:B------:R0:W-:Y:S01]  /*99c0*/  STL [R1+0x844], R0 ;  /* 0x0008440001007387 */ /* 0x0001e20000100800 */
[----:B------:R-:W-:Y:S02]  /*99d0*/  LEA.HI.X.SX32 R8, R22, UR8, 0x1, P0 ;  /* 0x0000000816087c11 */ /* 0x000fe400080f0eff */
[----:B------:R-:W-:Y:S02]  /*99e0*/  LEA.HI.X.SX32 R7, R21, UR8, 0x1, P1 ;  /* 0x0000000815077c11 */ /* 0x000fe400088f0eff */
[----:B------:R-:W-:Y:S01]  /*99f0*/  IADD3 R6, P0, R2, UR12, RZ ;  /* 0x0000000c02067c10 */ /* 0x000fe2000ff1e0ff */
[----:B0-----:R-:W-:Y:S01]  /*9a00*/  IMAD R0, R23, 0x80, R2 ;  /* 0x0000008017007824 */ /* 0x001fe200078e0202 */
[----:B------:R-:W-:Y:S01]  /*9a10*/  IADD3 RZ, P2, R10, UR9, RZ ;  /* 0x000000090aff7c10 */ /* 0x000fe2000ff5e0ff */
[----:B------:R-:W-:Y:S03]  /*9a20*/  STL [R1+0x238], R10 ;  /* 0x0002380a01007387 */ /* 0x000fe60000100800 */
[----:B------:R-:W-:Y:S01]  /*9a30*/  IADD3 R4, P1, R0, UR12, RZ ;  /* 0x0000000c00047c10 */ /* 0x000fe2000ff3e0ff */
[----:B------:R-:W-:Y:S01]  /*9a40*/  STL [R1+0x23c], R9 ;  /* 0x00023c0901007387 */ /* 0x000fe20000100800 */
[----:B------:R-:W-:-:S02]  /*9a50*/  LEA.HI.X.SX32 R5, R2, UR8, 0x1, P0 ;  /* 0x0000000802057c11 */ /* 0x000fc400080f0eff */
[----:B------:R-:W-:Y:S01]  /*9a60*/  LEA.HI.X.SX32 R3, R0, UR8, 0x1, P1 ;  /* 0x0000000800037c11 */ /* 0x000fe200088f0eff */
[----:B------:R-:W-:Y:S01]  /*9a70*/  STL [R1+0x470], R8 ;  /* 0x0004700801007387 */ /* 0x000fe20000100800 */
[----:B------:R-:W-:Y:S02]  /*9a80*/  IADD3 RZ, P3, R9, UR9, RZ ;  /* 0x0000000909ff7c10 */ /* 0x000fe4000ff7e0ff */
[----:B------:R-:W-:Y:S01]  /*9a90*/  IADD3.X R0, R8, UR38, RZ, P2, !PT ;  /* 0x0000002608007c10 */ /* 0x000fe200097fe4ff */
[----:B------:R-:W-:Y:S01]  /*9aa0*/  STL [R1+0x464], R7 ;  /* 0x0004640701007387 */ /* 0x000fe20000100800 */
[----:B------:R-:W-:Y:S02]  /*9ab0*/  IADD3 RZ, P4, R6, UR9, RZ ;  /* 0x0000000906ff7c10 */ /* 0x000fe4000ff9e0ff */
[----:B------:R-:W-:Y:S01]  /*9ac0*/  IADD3 RZ, P5, R4, UR9, RZ ;  /* 0x0000000904ff7c10 */ /* 0x000fe2000ffbe0ff */
[----:B------:R-:W-:Y:S01]  /*9ad0*/  STL [R1+0x440], R6 ;  /* 0x0004400601007387 */ /* 0x000fe20000100800 */
[----:B------:R-:W-:-:S03]  /*9ae0*/  IADD3.X R11, R7, UR38, RZ, P3, !PT ;  /* 0x00000026070b7c10 */ /* 0x000fc60009ffe4ff */
[----:B------:R-:W-:Y:S01]  /*9af0*/  STL [R1+0x450], R4 ;  /* 0x0004500401007387 */ /* 0x000fe20000100800 */
[----:B------:R-:W-:-:S03]  /*9b00*/  IADD3.X R2, R5, UR38, RZ, P4, !PT ;  /* 0x0000002605027c10 */ /* 0x000fc6000a7fe4ff */
[----:B------:R-:W-:Y:S04]  /*9b10*/  STL [R1+0x468], R5 ;  /* 0x0004680501007387 */ /* 0x000fe80000100800 */
[----:B------:R-:W-:Y:S01]  /*9b20*/  STL [R1+0x46c], R3 ;  /* 0x00046c0301007387 */ /* 0x000fe20000100800 */
[----:B------:R-:W-:-:S03]  /*9b30*/  IADD3 RZ, P0, R10, UR36, RZ ;  /* 0x000000240aff7c10 */ /* 0x000fc6000ff1e0ff */
[----:B------:R0:W-:Y:S01]  /*9b40*/  STL [R1+0x4a4], R0 ;  /* 0x0004a40001007387 */ /* 0x0001e20000100800 */
[----:B------:R-:W-:-:S03]  /*9b50*/  IADD3 RZ, P1, R9, UR36, RZ ;  /* 0x0000002409ff7c10 */ /* 0x000fc6000ff3e0ff */
[----:B------:R1:W-:Y:S01]  /*9b60*/  STL [R1+0x4a8], R11 ;  /* 0x0004a80b01007387 */ /* 0x0003e20000100800 */
[----:B0-----:R-:W-:-:S03]  /*9b70*/  IADD3.X R0, R3, UR38, RZ, P5, !PT ;  /* 0x0000002603007c10 */ /* 0x001fc6000affe4ff */
[----:B------:R-:W-:Y:S01]  /*9b80*/  STL [R1+0x4ac], R2 ;  /* 0x0004ac0201007387 */ /* 0x000fe20000100800 */
[----:B------:R-:W-:-:S03]  /*9b90*/  IADD3 RZ, P2, R6, UR36, RZ ;  /* 0x0000002406ff7c10 */ /* 0x000fc6000ff5e0ff */
[----:B------:R0:W-:Y:S01]  /*9ba0*/  STL [R1+0x4b0], R0 ;  /* 0x0004b00001007387 */ /* 0x0001e20000100800 */
[----:B------:R-:W-:Y:S02]  /*9bb0*/  IADD3 RZ, P3, R4, UR36, RZ ;  /* 0x0000002404ff7c10 */ /* 0x000fe4000ff7e0ff */
[----:B-1----:R-:W-:Y:S02]  /*9bc0*/  IADD3.X R11, R7, UR34, RZ, P1, !PT ;  /* 0x00000022070b7c10 */ /* 0x002fe40008ffe4ff */
[----:B0-----:R-:W-:Y:S02]  /*9bd0*/  IADD3.X R0, R8, UR34, RZ, P0, !PT ;  /* 0x0000002208007c10 */ /* 0x001fe400087fe4ff */
[----:B------:R-:W-:-:S03]  /*9be0*/  IADD3.X R2, R5, UR34, RZ, P2, !PT ;  /* 0x0000002205027c10 */ /* 0x000fc600097fe4ff */
[----:B------:R0:W-:Y:S01]  /*9bf0*/  STL [R1+0x4b4], R0 ;  /* 0x0004b40001007387 */ /* 0x0001e20000100800 */
[----:B------:R-:W-:-:S03]  /*9c00*/  IADD3 RZ, P0, R10, UR32, RZ ;  /* 0x000000200aff7c10 */ /* 0x000fc6000ff1e0ff */
[----:B------:R1:W-:Y:S01]  /*9c10*/  STL [R1+0x4b8], R11 ;  /* 0x0004b80b01007387 */ /* 0x0003e20000100800 */
[----:B------:R-:W-:Y:S02]  /*9c20*/  IADD3 RZ, P1, R9, UR32, RZ ;  /* 0x0000002009ff7c10 */ /* 0x000fe4000ff3e0ff */
[----:B0-----:R-:W-:Y:S01]  /*9c30*/  IADD3.X R0, R3, UR34, RZ, P3, !PT ;  /* 0x0000002203007c10 */ /* 0x001fe20009ffe4ff */
[----:B------:R0:W-:Y:S01]  /*9c40*/  STL [R1+0x4bc], R2 ;  /* 0x0004bc0201007387 */ /* 0x0001e20000100800 */
[----:B------:R-:W-:-:S03]  /*9c50*/  IADD3 RZ, P2, R6, UR32, RZ ;  /* 0x0000002006ff7c10 */ /* 0x000fc6000ff5e0ff */
[----:B------:R2:W-:Y:S01]  /*9c60*/  STL [R1+0x4c0], R0 ;  /* 0x0004c00001007387 */ /* 0x0005e20000100800 */
[----:B------:R-:W-:Y:S02]  /*9c70*/  IADD3 RZ, P3, R4, UR32, RZ ;  /* 0x0000002004ff7c10 */ /* 0x000fe4000ff7e0ff */
[----:B-1----:R-:W-:Y:S02]  /*9c80*/  IADD3.X R11, R7, UR30, RZ, P1, !PT ;  /* 0x0000001e070b7c10 */ /* 0x002fe40008ffe4ff */
[----:B0-----:R-:W-:Y:S02]  /*9c90*/  IADD3.X R2, R5, UR30, RZ, P2, !PT ;  /* 0x0000001e05027c10 */ /* 0x001fe400097fe4ff */
[----:B--2---:R-:W-:Y:S02]  /*9ca0*/  IADD3.X R0, R8, UR30, RZ, P0, !PT ;  /* 0x0000001e08007c10 */ /* 0x004fe400087fe4ff */
[----:B------:R-:W-:-:S03]  /*9cb0*/  IADD3 RZ, P0, R10, UR28, RZ ;  /* 0x0000001c0aff7c10 */ /* 0x000fc6000ff1e0ff */
[----:B------:R0:W-:Y:S01]  /*9cc0*/  STL [R1+0x4c4], R0 ;  /* 0x0004c40001007387 */ /* 0x0001e20000100800 */
[----:B------:R-:W-:Y:S02]  /*9cd0*/  IADD3 RZ, P1, R9, UR28, RZ ;  /* 0x0000001c09ff7c10 */ /* 0x000fe4000ff3e0ff */
[----:B------:R-:W-:Y:S01]  /*9ce0*/  IADD3 RZ, P2, R6, UR28, RZ ;  /* 0x0000001c06ff7c10 */ /* 0x000fe2000ff5e0ff */
[----:B------:R1:W-:Y:S01]  /*9cf0*/  STL [R1+0x4c8], R11 ;  /* 0x0004c80b01007387 */ /* 0x0003e20000100800 */
[----:B0-----:R-:W-:-:S03]  /*9d00*/  IADD3.X R0, R3, UR30, RZ, P3, !PT ;  /* 0x0000001e03007c10 */ /* 0x001fc60009ffe4ff */
[----:B------:R0:W-:Y:S01]  /*9d10*/  STL [R1+0x4cc], R2 ;  /* 0x0004cc0201007387 */ /* 0x0001e20000100800 */
[----:B------:R-:W-:Y:S02]  /*9d20*/  IADD3 RZ, P3, R4, UR28, RZ ;  /* 0x0000001c04ff7c10 */ /* 0x000fe4000ff7e0ff */
[----:B-1----:R-:W-:Y:S01]  /*9d30*/  IADD3.X R11, R7, UR26, RZ, P1, !PT ;  /* 0x0000001a070b7c10 */ /* 0x002fe20008ffe4ff */
[----:B------:R1:W-:Y:S01]  /*9d40*/  STL [R1+0x4d0], R0 ;  /* 0x0004d00001007387 */ /* 0x0003e20000100800 */
[----:B0-----:R-:W-:Y:S02]  /*9d50*/  IADD3.X R2, R8, UR26, RZ, P0, !PT ;  /* 0x0000001a08027c10 */ /* 0x001fe400087fe4ff */
[----:B-1----:R-:W-:-:S03]  /*9d60*/  IADD3.X R0, R5, UR26, RZ, P2, !PT ;  /* 0x0000001a05007c10 */ /* 0x002fc600097fe4ff */
[----:B------:R0:W-:Y:S04]  /*9d70*/  STL [R1+0x4d4], R2 ;  /* 0x0004d40201007387 */ /* 0x0001e80000100800 */
[----:B------:R1:W-:Y:S04]  /*9d80*/  STL [R1+0x4d8], R11 ;  /* 0x0004d80b01007387 */ /* 0x0003e80000100800 */
[----:B------:R2:W-:Y:S01]  /*9d90*/  STL [R1+0x4dc], R0 ;  /* 0x0004dc0001007387 */ /* 0x0005e20000100800 */
[----:B0-----:R-:W-:Y:S01]  /*9da0*/  IADD3.X R2, R3, UR26, RZ, P3, !PT ;  /* 0x0000001a03027c10 */ /* 0x001fe20009ffe4ff */
[----:B------:R-:W-:-:S02]  /*9db0*/  USHF.R.S32.HI UR22, URZ, 0x1f, UR24 ;  /* 0x0000001f3f167899 */ /* 0x000fc40008011418 */
[----:B-1----:R-:W-:Y:S02]  /*9dc0*/  IADD3 R11, P1, R9, UR24, RZ ;  /* 0x00000018090b7c10 */ /* 0x002fe4000ff3e0ff */
[----:B------:R0:W-:Y:S01]  /*9dd0*/  STL [R1+0x4e0], R2 ;  /* 0x0004e00201007387 */ /* 0x0001e20000100800 */
[----:B--2---:R-:W-:-:S05]  /*9de0*/  IADD3 R0, P0, R10, UR24, RZ ;  /* 0x000000180a007c10 */ /* 0x004fca000ff1e0ff */
[----:B------:R1:W-:Y:S01]  /*9df0*/  STL [R1+0x4e8], R0 ;  /* 0x0004e80001007387 */ /* 0x0003e20000100800 */
[----:B0-----:R-:W-:-:S03]  /*9e00*/  IADD3 R2, P2, R6, UR24, RZ ;  /* 0x0000001806027c10 */ /* 0x001fc6000ff5e0ff */
[----:B------:R0:W-:Y:S01]  /*9e10*/  STL [R1+0x4f0], R11 ;  /* 0x0004f00b01007387 */ /* 0x0001e20000100800 */
[----:B-1----:R-:W-:-:S03]  /*9e20*/  IADD3 R0, P3, R4, UR24, RZ ;  /* 0x0000001804007c10 */ /* 0x002fc6000ff7e0ff */
[----:B------:R1:W-:Y:S01]  /*9e30*/  STL [R1+0x4f8], R2 ;  /* 0x0004f80201007387 */ /* 0x0003e20000100800 */
[----:B0-----:R-:W-:-:S03]  /*9e40*/  IADD3.X R11, R7, UR22, RZ, P1, !PT ;  /* 0x00000016070b7c10 */ /* 0x001fc60008ffe4ff */
[----:B------:R0:W-:Y:S01]  /*9e50*/  STL [R1+0x500], R0 ;  /* 0x0005000001007387 */ /* 0x0001e20000100800 */
[----:B-1----:R-:W-:Y:S02]  /*9e60*/  IADD3.X R2, R8, UR22, RZ, P0, !PT ;  /* 0x0000001608027c10 */ /* 0x002fe400087fe4ff */
[----:B0-----:R-:W-:-:S03]  /*9e70*/  IADD3.X R0, R5, UR22, RZ, P2, !PT ;  /* 0x0000001605007c10 */ /* 0x001fc600097fe4ff */
        /* <DEDUP_REMOVED lines=23> */
[----:B--2---:R-:W-:Y:S01]  /*9ff0*/  IADD3 R0, P2, R10, UR19, RZ ;  /* 0x000000130a007c10 */ /* 0x004fe2000ff5e0ff */
[----:B------:R0:W-:Y:S04]  /*a000*/  STL [R1+0x51c], R2 ;  /* 0x00051c0201007387 */ /* 0x0001e80000100800 */
[----:B------:R1:W-:Y:S01]  /*a010*/  STL [R1+0x528], R0 ;  /* 0x0005280001007387 */ /* 0x0003e20000100800 */
[----:B0-----:R-:W-:-:S03]  /*a020*/  IADD3 R2, P1, R6, UR19, RZ ;  /* 0x0000001306027c10 */ /* 0x001fc6000ff3e0ff */
[----:B------:R0:W-:Y:S01]  /*a030*/  STL [R1+0x530], R11 ;  /* 0x0005300b01007387 */ /* 0x0001e20000100800 */
[----:B-1----:R-:W-:-:S03]  /*a040*/  IADD3 R0, P0, R4, UR19, RZ ;  /* 0x0000001304007c10 */ /* 0x002fc6000ff1e0ff */
[----:B------:R1:W-:Y:S01]  /*a050*/  STL [R1+0x538], R2 ;  /* 0x0005380201007387 */ /* 0x0003e20000100800 */
[----:B------:R-:W-:-:S03]  /*a060*/  USHF.R.S32.HI UR59, URZ, 0x1f, UR18 ;  /* 0x0000001f3f3b7899 */ /* 0x000fc60008011412 */
[----:B------:R2:W-:Y:S01]  /*a070*/  STL [R1+0x540], R0 ;  /* 0x0005400001007387 */ /* 0x0005e20000100800 */
[----:B0-----:R-:W-:Y:S02]  /*a080*/  IADD3 R11, P3, R10, UR18, RZ ;  /* 0x000000120a0b7c10 */ /* 0x001fe4000ff7e0ff */
[----:B-1----:R-:W-:Y:S02]  /*a090*/  IADD3 R2, P4, R9, UR18, RZ ;  /* 0x0000001209027c10 */ /* 0x002fe4000ff9e0ff */
[----:B--2---:R-:W-:Y:S01]  /*a0a0*/  IADD3.X R0, R8, UR61, RZ, P2, !PT ;  /* 0x0000003d08007c10 */ /* 0x004fe200097fe4ff */
[----:B------:R0:W-:Y:S04]  /*a0b0*/  STL [R1+0x548], R11 ;  /* 0x0005480b01007387 */ /* 0x0001e80000100800 */
[----:B------:R1:W-:Y:S04]  /*a0c0*/  STL [R1+0x524], R0 ;  /* 0x0005240001007387 */ /* 0x0003e80000100800 */
[----:B------:R2:W-:Y:S01]  /*a0d0*/  STL [R1+0x550], R2 ;  /* 0x0005500201007387 */ /* 0x0005e20000100800 */
[----:B0-----:R-:W-:-:S02]  /*a0e0*/  IADD3.X R11, R7, UR61, RZ, P5, !PT ;  /* 0x0000003d070b7c10 */ /* 0x001fc4000affe4ff */
[----:B-1----:R-:W-:-:S03]  /*a0f0*/  IADD3 R0, P2, R10, UR16, RZ ;  /* 0x000000100a007c10 */ /* 0x002fc6000ff5e0ff */
[----:B------:R0:W-:Y:S01]  /*a100*/  STL [R1+0x52c], R11 ;  /* 0x00052c0b01007387 */ /* 0x0001e20000100800 */
[----:B--2---:R-:W-:Y:S01]  /*a110*/  IADD3.X R2, R8, UR59, RZ, P3, !PT ;  /* 0x0000003b08027c10 */ /* 0x004fe20009ffe4ff */
[----:B------:R-:W-:Y:S02]  /*a120*/  USHF.R.S32.HI UR57, URZ, 0x1f, UR16 ;  /* 0x0000001f3f397899 */ /* 0x000fe40008011410 */
[----:B------:R1:W-:Y:S01]  /*a130*/  STL [R1+0x568], R0 ;  /* 0x0005680001007387 */ /* 0x0003e20000100800 */
[----:B0-----:R-:W-:-:S03]  /*a140*/  IADD3 R11, P5, R9, UR16, RZ ;  /* 0x00000010090b7c10 */ /* 0x001fc6000ffbe0ff */
[----:B------:R0:W-:Y:S01]  /*a150*/  STL [R1+0x544], R2 ;  /* 0x0005440201007387 */ /* 0x0001e20000100800 */
[----:B-1----:R-:W-:-:S03]  /*a160*/  IADD3.X R0, R7, UR59, RZ, P4, !PT ;  /* 0x0000003b07007c10 */ /* 0x002fc6000a7fe4ff */
[----:B------:R1:W-:Y:S01]  /*a170*/  STL [R1+0x570], R11 ;  /* 0x0005700b01007387 */ /* 0x0003e20000100800 */
[----:B------:R-:W-:Y:S02]  /*a180*/  USHF.R.S32.HI UR55, URZ, 0x1f, UR17 ;  /* 0x0000001f3f377899 */ /* 0x000fe40008011411 */
[----:B0-----:R-:W-:Y:S01]  /*a190*/  IADD3 R2, P3, R10, UR17, RZ ;  /* 0x000000110a027c10 */ /* 0x001fe2000ff7e0ff */
[----:B------:R0:W-:Y:S01]  /*a1a0*/  STL [R1+0x54c], R0 ;  /* 0x00054c0001007387 */ /* 0x0001e20000100800 */
[----:B-1----:R-:W-:-:S03]  /*a1b0*/  IADD3.X R11, R8, UR57, RZ, P2, !PT ;  /* 0x00000039080b7c10 */ /* 0x002fc600097fe4ff */
        /* <DEDUP_REMOVED lines=14> */
[----:B0-----:R-:W-:-:S03]  /*a2a0*/  IADD3 R0, P3, R10, UR60, RZ ;  /* 0x0000003c0a007c10 */ /* 0x001fc6000ff7e0ff */
[----:B------:R0:W-:Y:S01]  /*a2b0*/  STL [R1+0x58c], R11 ;  /* 0x00058c0b01007387 */ /* 0x0001e20000100800 */
[----:B------:R-:W-:Y:S01]  /*a2c0*/  USHF.R.S32.HI UR51, URZ, 0x1f, UR60 ;  /* 0x0000001f3f337899 */ /* 0x000fe2000801143c */
[----:B-1----:R-:W-:Y:S02]  /*a2d0*/  IADD3.X R2, R8, UR53, RZ, P2, !PT ;  /* 0x0000003508027c10 */ /* 0x002fe400097fe4ff */
        /* <DEDUP_REMOVED lines=166> */
[----:B------:R-:W-:Y:S01]  /*ad40*/  STL [R1+0x810], R11 ;  /* 0x0008100b01007387 */ /* 0x000fe20000100800 */
[----:B------:R-:W-:Y:S02]  /*ad50*/  USHF.R.S32.HI UR19, URZ, 0x1f, UR23 ;  /* 0x0000001f3f137899 */ /* 0x000fe40008011417 */
[----:B0-----:R-:W-:Y:S01]  /*ad60*/  IADD3 R2, P2, R10, UR23, RZ ;  /* 0x000000170a027c10 */ /* 0x001fe2000ff5e0ff */
[----:B------:R0:W-:Y:S01]  /*ad70*/  STL [R1+0x7ec], R0 ;  /* 0x0007ec0001007387 */ /* 0x0001e20000100800 */
[----:B------:R-:W-:-:S03]  /*ad80*/  IADD3.X R10, R8, UR20, RZ, P3, !PT ;  /* 0x00000014080a7c10 */ /* 0x000fc60009ffe4ff */
[----:B------:R1:W-:Y:S01]  /*ad90*/  STL [R1+0x828], R2 ;  /* 0x0008280201007387 */ /* 0x0003e20000100800 */
[----:B0-----:R-:W-:-:S03]  /*ada0*/  IADD3 R0, P3, R9, UR23, RZ ;  /* 0x0000001709007c10 */ /* 0x001fc6000ff7e0ff */
[----:B------:R-:W-:Y:S01]  /*adb0*/  STL [R1+0x804], R10 ;  /* 0x0008040a01007387 */ /* 0x000fe20000100800 */
[----:B-1----:R-:W-:-:S03]  /*adc0*/  IADD3.X R2, R7, UR20, RZ, P4, !PT ;  /* 0x0000001407027c10 */ /* 0x002fc6000a7fe4ff */
[----:B------:R0:W-:Y:S01]  /*add0*/  STL [R1+0x830], R0 ;  /* 0x0008300001007387 */ /* 0x0001e20000100800 */
[----:B------:R-:W-:-:S03]  /*ade0*/  IADD3 R9, P4, R6, UR18, RZ ;  /* 0x0000001206097c10 */ /* 0x000fc6000ff9e0ff */
[----:B------:R1:W-:Y:S01]  /*adf0*/  STL [R1+0x80c], R2 ;  /* 0x00080c0201007387 */ /* 0x0003e20000100800 */
[----:B0-----:R-:W-:-:S03]  /*ae00*/  IADD3.X R0, R8, UR19, RZ, P2, !PT ;  /* 0x0000001308007c10 */ /* 0x001fc600097fe4ff */
[----:B------:R-:W-:Y:S01]  /*ae10*/  STL [R1+0x558], R9 ;  /* 0x0005580901007387 */ /* 0x000fe20000100800 */
[----:B-1----:R-:W-:-:S03]  /*ae20*/  IADD3 R2, P2, R4, UR18, RZ ;  /* 0x0000001204027c10 */ /* 0x002fc6000ff5e0ff */
[----:B------:R0:W-:Y:S01]  /*ae30*/  STL [R1+0x824], R0 ;  /* 0x0008240001007387 */ /* 0x0001e20000100800 */
[----:B------:R-:W-:-:S03]  /*ae40*/  ULDC UR18, c[0x0][0x264] ;  /* 0x0000990000127ab9 */ /* 0x000fc60000000800 */
[----:B------:R1:W-:Y:S01]  /*ae50*/  STL [R1+0x560], R2 ;  /* 0x0005600201007387 */ /* 0x0003e20000100800 */
[----:B0-----:R-:W-:Y:S02]  /*ae60*/  IADD3.X R0, R7, UR19, RZ, P3, !PT ;  /* 0x0000001307007c10 */ /* 0x001fe40009ffe4ff */
[----:B------:R-:W-:Y:S02]  /*ae70*/  IADD3 R7, P3, R6, UR16, RZ ;  /* 0x0000001006077c10 */ /* 0x000fe4000ff7e0ff */
[----:B-1----:R-:W-:Y:S01]  /*ae80*/  IADD3.X R2, R5, UR61, RZ, P1, !PT ;  /* 0x0000003d05027c10 */ /* 0x002fe20008ffe4ff */
[----:B------:R0:W-:Y:S04]  /*ae90*/  STL [R1+0x82c], R0 ;  /* 0x00082c0001007387 */ /* 0x0001e80000100800 */
[----:B------:R-:W-:Y:S04]  /*aea0*/  STL [R1+0x578], R7 ;  /* 0x0005780701007387 */ /* 0x000fe80000100800 */
[----:B------:R1:W-:Y:S01]  /*aeb0*/  STL [R1+0x534], R2 ;  /* 0x0005340201007387 */ /* 0x0003e20000100800 */
[----:B0-----:R-:W-:Y:S01]  /*aec0*/  IADD3 R0, P1, R4, UR16, RZ ;  /* 0x0000001004007c10 */ /* 0x001fe2000ff3e0ff */
[----:B------:R-:W-:-:S04]  /*aed0*/  ULDC UR16, c[0x0][0x254] ;  /* 0x0000950000107ab9 */ /* 0x000fc80000000800 */
[----:B------:R0:W-:Y:S01]  /*aee0*/  STL [R1+0x580], R0 ;  /* 0x0005800001007387 */ /* 0x0001e20000100800 */
[----:B-1----:R-:W-:Y:S02]  /*aef0*/  IMAD.MOV.U32 R2, RZ, RZ, 0x3f800000 ;  /* 0x3f800000ff027424 */ /* 0x002fe400078e00ff */
[----:B------:R-:W-:-:S03]  /*af00*/  IMAD.MOV.U32 R7, RZ, RZ, -0x800000 ;  /* 0xff800000ff077424 */ /* 0x000fc600078e00ff */
[----:B------:R1:W-:Y:S01]  /*af10*/  STL [R1+0x474], R2 ;  /* 0x0004740201007387 */ /* 0x0003e20000100800 */
[----:B0-----:R-:W-:-:S05]  /*af20*/  IMAD.MOV.U32 R0, RZ, RZ, -0x800000 ;  /* 0xff800000ff007424 */ /* 0x001fca00078e00ff */
[----:B------:R-:W-:Y:S01]  /*af30*/  STL [R1+0x1c4], R0 ;  /* 0x0001c40001007387 */ /* 0x000fe20000100800 */
[----:B-1----:R-:W-:-:S03]  /*af40*/  IMAD.MOV.U32 R2, RZ, RZ, -0x800000 ;  /* 0xff800000ff027424 */ /* 0x002fc600078e00ff */
[----:B------:R0:W-:Y:S04]  /*af50*/  STL [R1+0x1c8], R7 ;  /* 0x0001c80701007387 */ /* 0x0001e80000100800 */
[----:B------:R1:W-:Y:S04]  /*af60*/  STL [R1+0x460], R2 ;  /* 0x0004600201007387 */ /* 0x0003e80000100800 */
[----:B------:R2:W-:Y:S01]  /*af70*/  STL [R1+0x1c0], R0 ;  /* 0x0001c00001007387 */ /* 0x0005e20000100800 */
[----:B0-----:R-:W-:Y:S02]  /*af80*/  IMAD.MOV.U32 R7, RZ, RZ, 0x3f800000 ;  /* 0x3f800000ff077424 */ /* 0x001fe400078e00ff */
[----:B-1----:R-:W-:-:S03]  /*af90*/  IMAD.MOV.U32 R2, RZ, RZ, 0x3f800000 ;  /* 0x3f800000ff027424 */ /* 0x002fc600078e00ff */
[----:B------:R-:W-:Y:S01]  /*afa0*/  STL [R1+0x478], R7 ;  /* 0x0004780701007387 */ /* 0x000fe20000100800 */
[----:B--2---:R-:W-:-:S03]  /*afb0*/  IMAD.MOV.U32 R0, RZ, RZ, 0x3f800000 ;  /* 0x3f800000ff007424 */ /* 0x004fc600078e00ff */
[----:B------:R-:W-:Y:S04]  /*afc0*/  STL [R1+0x47c], R2 ;  /* 0x00047c0201007387 */ /* 0x000fe80000100800 */
[----:B------:R-:W-:Y:S04]  /*afd0*/  STL [R1+0x390], RZ ;  /* 0x000390ff01007387 */ /* 0x000fe80000100800 */
[----:B------:R0:W-:Y:S04]  /*afe0*/  STL [R1+0x480], R0 ;  /* 0x0004800001007387 */ /* 0x0001e80000100800 */
        /* <DEDUP_REMOVED lines=106> */
[----:B------:R-:W-:Y:S01]  /*b690*/  STL [R1+0x3cc], RZ ;  /* 0x0003ccff01007387 */ /* 0x000fe20000100800 */
[----:B0-----:R-:W-:-:S03]  /*b6a0*/  IADD3.X R0, R5, UR59, RZ, P4, !PT ;  /* 0x0000003b05007c10 */ /* 0x001fc6000a7fe4ff */
[----:B------:R-:W-:Y:S04]  /*b6b0*/  STL [R1+0x3e0], RZ ;  /* 0x0003e0ff01007387 */ /* 0x000fe80000100800 */
[----:B------:R-:W-:Y:S04]  /*b6c0*/  STL [R1+0x3e4], RZ ;  /* 0x0003e4ff01007387 */ /* 0x000fe80000100800 */
[----:B------:R-:W-:Y:S01]  /*b6d0*/  STL [R1+0x3e8], RZ ;  /* 0x0003e8ff01007387 */ /* 0x000fe20000100800 */
[----:B------:R-:W-:-:S03]  /*b6e0*/  IADD3 R7, P4, R6, UR17, RZ ;  /* 0x0000001106077c10 */ /* 0x000fc6000ff9e0ff */
[----:B------:R-:W-:Y:S01]  /*b6f0*/  STL [R1+0x3ec], RZ ;  /* 0x0003ecff01007387 */ /* 0x000fe20000100800 */
[----:B------:R-:W-:-:S03]  /*b700*/  IADD3.X R2, R5, UR57, RZ, P3, !PT ;  /* 0x0000003905027c10 */ /* 0x000fc60009ffe4ff */
[----:B------:R-:W-:Y:S04]  /*b710*/  STL [R1+0x420], RZ ;  /* 0x000420ff01007387 */ /* 0x000fe80000100800 */
[----:B------:R-:W-:Y:S04]  /*b720*/  STL [R1+0x424], RZ ;  /* 0x000424ff01007387 */ /* 0x000fe80000100800 */
[----:B------:R-:W-:Y:S04]  /*b730*/  STL [R1+0x428], RZ ;  /* 0x000428ff01007387 */ /* 0x000fe80000100800 */
[----:B------:R-:W-:Y:S04]  /*b740*/  STL [R1+0x42c], RZ ;  /* 0x00042cff01007387 */ /* 0x000fe80000100800 */
[----:B------:R0:W-:Y:S04]  /*b750*/  STL [R1+0x554], R0 ;  /* 0x0005540001007387 */ /* 0x0001e80000100800 */
[----:B------:R-:W-:Y:S01]  /*b760*/  STL [R1+0x598], R7 ;  /* 0x0005980701007387 */ /* 0x000fe20000100800 */
[----:B0-----:R-:W-:-:S03]  /*b770*/  IADD3 R0, P3, R6, UR40, RZ ;  /* 0x0000002806007c10 */ /* 0x001fc6000ff7e0ff */
[----:B------:R0:W-:Y:S04]  /*b780*/  STL [R1+0x574], R2 ;  /* 0x0005740201007387 */ /* 0x0001e80000100800 */
[----:B------:R-:W-:Y:S04]  /*b790*/  STL [R1+0x3f0], RZ ;  /* 0x0003f0ff01007387 */ /* 0x000fe80000100800 */
[----:B------:R1:W-:Y:S01]  /*b7a0*/  STL [R1+0x5b8], R0 ;  /* 0x0005b80001007387 */ /* 0x0003e20000100800 */
[C---:B0-----:R-:W-:Y:S02]  /*b7b0*/  IADD3.X R2, R5.reuse, UR53, RZ, P3, !PT ;  /* 0x0000003505027c10 */ /* 0x041fe40009ffe4ff */
[----:B-1----:R-:W-:-:S02]  /*b7c0*/  IADD3.X R0, R5, UR55, RZ, P4, !PT ;  /* 0x0000003705007c10 */ /* 0x002fc4000a7fe4ff */
[----:B------:R-:W-:-:S03]  /*b7d0*/  IADD3 R7, P4, R6, UR60, RZ ;  /* 0x0000003c06077c10 */ /* 0x000fc6000ff9e0ff */
        /* <DEDUP_REMOVED lines=88> */
[----:B------:R-:W-:-:S03]  /*bd60*/  IADD3.X R5, R5, UR19, RZ, P3, !PT ;  /* 0x0000001305057c10 */ /* 0x000fc60009ffe4ff */
[----:B------:R0:W-:Y:S01]  /*bd70*/  STL [R1+0x814], R2 ;  /* 0x0008140201007387 */ /* 0x0001e20000100800 */
[----:B-1----:R-:W-:-:S05]  /*bd80*/  IADD3 R0, P4, R4, UR17, RZ ;  /* 0x0000001104007c10 */ /* 0x002fca000ff9e0ff */
[----:B------:R1:W-:Y:S01]  /*bd90*/  STL [R1+0x5a0], R0 ;  /* 0x0005a00001007387 */ /* 0x0003e20000100800 */
[----:B0-----:R-:W-:-:S03]  /*bda0*/  IADD3 R2, P3, R4, UR40, RZ ;  /* 0x0000002804027c10 */ /* 0x001fc6000ff7e0ff */
        /* <DEDUP_REMOVED lines=8> */
[----:B------:R0:W-:Y:S04]  /*be30*/  STL [R1+0x55c], R2 ;  /* 0x00055c0201007387 */ /* 0x0001e80000100800 */
[----:B------:R2:W-:Y:S01]  /*be40*/  STL [R1+0x600], R0 ;  /* 0x0006000001007387 */ /* 0x0005e20000100800 */
[----:B-1----:R-:W-:Y:S02]  /*be50*/  IADD3.X R5, R3, UR57, RZ, P1, !PT ;  /* 0x0000003903057c10 */ /* 0x002fe40008ffe4ff */
[----:B0-----:R-:W-:-:S03]  /*be60*/  IADD3 R2, P1, R4, UR56, RZ ;  /* 0x0000003804027c10 */ /* 0x001fc6000ff3e0ff */
[----:B------:R0:W-:Y:S01]  /*be70*/  STL [R1+0x57c], R5 ;  /* 0x00057c0501007387 */ /* 0x0001e20000100800 */
[----:B--2---:R-:W-:-:S03]  /*be80*/  IADD3.X R0, R3, UR55, RZ, P4, !PT ;  /* 0x0000003703007c10 */ /* 0x004fc6000a7fe4ff */
[----:B------:R1:W-:Y:S04]  /*be90*/  STL [R1+0x620], R2 ;  /* 0x0006200201007387 */ /* 0x0003e80000100800 */
[----:B------:R2:W-:Y:S01]  /*bea0*/  STL [R1+0x59c], R0 ;  /* 0x00059c0001007387 */ /* 0x0005e20000100800 */
[----:B0-----:R-:W-:Y:S02]  /*beb0*/  IADD3 R5, P4, R4, UR54, RZ ;  /* 0x0000003604057c10 */ /* 0x001fe4000ff9e0ff */
[----:B-1----:R-:W-:-:S03]  /*bec0*/  IADD3.X R2, R3, UR53, RZ, P3, !PT ;  /* 0x0000003503027c10 */ /* 0x002fc60009ffe4ff */
[----:B------:R0:W-:Y:S01]  /*bed0*/  STL [R1+0x640], R5 ;  /* 0x0006400501007387 */ /* 0x0001e20000100800 */
[----:B--2---:R-:W-:-:S03]  /*bee0*/  IADD3 R0, P3, R4, UR52, RZ ;  /* 0x0000003404007c10 */ /* 0x004fc6000ff7e0ff */
[----:B------:R1:W-:Y:S04]  /*bef0*/  STL [R1+0x5bc], R2 ;  /* 0x0005bc0201007387 */ /* 0x0003e80000100800 */
[----:B------:R2:W-:Y:S01]  /*bf00*/  STL [R1+0x660], R0 ;  /* 0x0006600001007387 */ /* 0x0005e20000100800 */
[----:B0-----:R-:W-:Y:S02]  /*bf10*/  IADD3.X R5, R3, UR51, RZ, P0, !PT ;  /* 0x0000003303057c10 */ /* 0x001fe400087fe4ff */
[----:B-1----:R-:W-:-:S03]  /*bf20*/  IADD3 R2, P0, R4, UR50, RZ ;  /* 0x0000003204027c10 */ /* 0x002fc6000ff1e0ff */
        /* <DEDUP_REMOVED lines=19> */
[----:B------:R-:W-:Y:S01]  /*c060*/  ULDC UR9, c[0x0][0x254] ;  /* 0x0000950000097ab9 */ /* 0x000fe20000000800 */
[C---:B--2---:R-:W-:Y:S02]  /*c070*/  IADD3 R0, P0, R4.reuse, UR41, RZ ;  /* 0x0000002904007c10 */ /* 0x044fe4000ff1e0ff */
        /* <DEDUP_REMOVED lines=34> */
[----:B------:R-:W-:Y:S01]  /*c2a0*/  STL [R1+0x820], R5 ;  /* 0x0008200501007387 */ /* 0x000fe20000100800 */
[----:B--2---:R-:W-:-:S03]  /*c2b0*/  IADD3 R0, P3, R4, UR23, RZ ;  /* 0x0000001704007c10 */ /* 0x004fc6000ff7e0ff */
[----:B------:R0:W-:Y:S04]  /*c2c0*/  STL [R1+0x79c], R2 ;  /* 0x00079c0201007387 */ /* 0x0001e80000100800 */
[----:B------:R-:W-:Y:S01]  /*c2d0*/  STL [R1+0x43c], RZ ;  /* 0x00043cff01007387 */ /* 0x000fe20000100800 */
[----:B------:R-:W1:Y:S01]  /*c2e0*/  S2R R21, SR_TID.X ;  /* 0x0000000000157919 */ /* 0x000e620000002100 */
[C---:B0-----:R-:W-:Y:S02]  /*c2f0*/  IADD3.X R2, R3.reuse, UR24, RZ, P0, !PT ;  /* 0x0000001803027c10 */ /* 0x041fe400087fe4ff */
[----:B------:R0:W-:Y:S01]  /*c300*/  STL [R1+0x840], R0 ;  /* 0x0008400001007387 */ /* 0x0001e20000100800 */
[----:B------:R-:W-:-:S03]  /*c310*/  IADD3.X R4, R3, UR21, RZ, P1, !PT ;  /* 0x0000001503047c10 */ /* 0x000fc60008ffe4ff */
[----:B------:R2:W-:Y:S01]  /*c320*/  STL [R1+0x7bc], R2 ;  /* 0x0007bc0201007387 */ /* 0x0005e20000100800 */
[C---:B0-----:R-:W-:Y:S02]  /*c330*/  IADD3.X R0, R3.reuse, UR22, RZ, P2, !PT ;  /* 0x0000001603007c10 */ /* 0x041fe400097fe4ff */
[----:B--2---:R-:W-:-:S03]  /*c340*/  IADD3.X R2, R3, UR20, RZ, P4, !PT ;  /* 0x0000001403027c10 */ /* 0x004fc6000a7fe4ff */
[----:B------:R0:W-:Y:S04]  /*c350*/  STL [R1+0x7dc], R0 ;  /* 0x0007dc0001007387 */ /* 0x0001e80000100800 */
[----:B------:R2:W-:Y:S01]  /*c360*/  STL [R1+0x7fc], R4 ;  /* 0x0007fc0401007387 */ /* 0x0005e20000100800 */
[----:B0-----:R-:W-:-:S03]  /*c370*/  IADD3.X R0, R3, UR19, RZ, P3, !PT ;  /* 0x0000001303007c10 */ /* 0x001fc60009ffe4ff */
[----:B------:R2:W-:Y:S04]  /*c380*/  STL [R1+0x81c], R2 ;  /* 0x00081c0201007387 */ /* 0x0005e80000100800 */
[----:B------:R2:W-:Y:S01]  /*c390*/  STL [R1+0x83c], R0 ;  /* 0x00083c0001007387 */ /* 0x0005e20000100800 */
[----:B-1----:R-:W-:-:S13]  /*c3a0*/  LOP3.LUT P6, RZ, R21, 0x3, RZ, 0xc0, !PT ;  /* 0x0000000315ff7812 */ /* 0x002fda00078cc0ff */
.L_x_1:
[----:B------:R-:W3:Y:S04]  /*c3b0*/  LDL R26, [R1+0x238] ;  /* 0x00023800011a7983 */ /* 0x000ee80000100800 */
[----:B------:R-:W4:Y:S04]  /*c3c0*/  LDL R23, [R1+0x23c] ;  /* 0x00023c0001177983 */ /* 0x000f280000100800 */
[----:B------:R-:W5:Y:S04]  /*c3d0*/  LDL R8, [R1+0x470] ;  /* 0x0004700001087983 */ /* 0x000f680000100800 */
[----:B-12---:R-:W2:Y:S04]  /*c3e0*/  LDL R0, [R1+0x464] ;  /* 0x0004640001007983 */ /* 0x006ea80000100800 */
[----:B------:R-:W2:Y:S04]  /*c3f0*/  LDL R24, [R1+0x440] ;  /* 0x0004400001187983 */ /* 0x000ea80000100800 */
[----:B------:R-:W2:Y:S04]  /*c400*/  LDL R7, [R1+0x468] ;  /* 0x0004680001077983 */ /* 0x000ea80000100800 */
[----:B------:R-:W2:Y:S01]  /*c410*/  LDL R19, [R1+0x450] ;  /* 0x0004500001137983 */ /* 0x000ea20000100800 */
[----:B------:R-:W-:-:S03]  /*c420*/  USHF.R.S32.HI UR8, URZ, 0x1f, UR6 ;  /* 0x0000001f3f087899 */ /* 0x000fc60008011406 */
[----:B------:R-:W2:Y:S04]  /*c430*/  LDL R6, [R1+0x4e8] ;  /* 0x0004e80001067983 */ /* 0x000ea80000100800 */
[----:B------:R-:W2:Y:S04]  /*c440*/  LDL R14, [R1+0x46c] ;  /* 0x00046c00010e7983 */ /* 0x000ea80000100800 */
[----:B------:R-:W2:Y:S04]  /*c450*/  LDL R11, [R1+0x4f0] ;  /* 0x0004f000010b7983 */ /* 0x000ea80000100800 */
[----:B------:R-:W2:Y:S04]  /*c460*/  LDL R13, [R1+0x4e4] ;  /* 0x0004e400010d7983 */ /* 0x000ea80000100800 */
[----:B------:R-:W2:Y:S04]  /*c470*/  LDL R9, [R1+0x4f8] ;  /* 0x0004f80001097983 */ /* 0x000ea80000100800 */
[----:B------:R-:W2:Y:S01]  /*c480*/  LDL R15, [R1+0x4ec] ;  /* 0x0004ec00010f7983 */ /* 0x000ea20000100800 */
[----:B------:R-:W-:-:S03]  /*c490*/  USHF.R.S32.HI UR17, URZ, 0x1f, UR6 ;  /* 0x0000001f3f117899 */ /* 0x000fc60008011406 */
[----:B------:R-:W2:Y:S04]  /*c4a0*/  LDL R12, [R1+0x508] ;  /* 0x00050800010c7983 */ /* 0x000ea80000100800 */
[----:B------:R-:W2:Y:S01]  /*c4b0*/  LDL R10, [R1+0x4fc] ;  /* 0x0004fc00010a7983 */ /* 0x000ea20000100800 */
[----:B---3--:R-:W-:Y:S02]  /*c4c0*/  IADD3 RZ, P0, R26, UR6, RZ ;  /* 0x000000061aff7c10 */ /* 0x008fe4000ff1e0ff */
[----:B----4-:R-:W-:Y:S02]  /*c4d0*/  IADD3 RZ, P1, R23, UR6, RZ ;  /* 0x0000000617ff7c10 */ /* 0x010fe4000ff3e0ff */
[----:B-----5:R-:W-:Y:S02]  /*c4e0*/  IADD3.X R3, R8, UR8, RZ, P0, !PT ;  /* 0x0000000808037c10 */ /* 0x020fe400087fe4ff */
[----:B------:R-:W3:Y:S01]  /*c4f0*/  LDL R8, [R1+0x500] ;  /* 0x0005000001087983 */ /* 0x000ee20000100800 */
[----:B--2---:R-:W-:-:S03]  /*c500*/  IADD3.X R5, R0, UR8, RZ, P1, !PT ;  /* 0x0000000800057c10 */ /* 0x004fc60008ffe4ff */
[----:B------:R-:W2:Y:S01]  /*c510*/  LDL R0, [R1+0x4f4] ;  /* 0x0004f40001007983 */ /* 0x000ea20000100800 */
[----:B------:R-:W-:Y:S01]  /*c520*/  VIADD R4, R23, UR6 ;  /* 0x0000000617047c36 */ /* 0x000fe20008000000 */
[----:B------:R-:W-:Y:S01]  /*c530*/  IADD3 RZ, P0, R24, UR6, RZ ;  /* 0x0000000618ff7c10 */ /* 0x000fe2000ff1e0ff */
[----:B------:R-:W-:-:S03]  /*c540*/  VIADD R2, R26, UR6 ;  /* 0x000000061a027c36 */ /* 0x000fc60008000000 */
[----:B------:R0:W4:Y:S01]  /*c550*/  LDG.E.U8 R16, desc[UR14][R4.64] ;  /* 0x0000000e04107981 */ /* 0x000122000c1e1100 */
[----:B------:R-:W-:-:S03]  /*c560*/  IADD3 RZ, P1, R19, UR6, RZ ;  /* 0x0000000613ff7c10 */ /* 0x000fc6000ff3e0ff */
[----:B------:R1:W5:Y:S01]  /*c570*/  LDG.E.U8 R18, desc[UR14][R2.64] ;  /* 0x0000000e02127981 */ /* 0x000362000c1e1100 */
[----:B0-----:R-:W-:Y:S01]  /*c580*/  VIADD R4, R24, UR6 ;  /* 0x0000000618047c36 */ /* 0x001fe20008000000 */
[----:B------:R-:W-:Y:S02]  /*c590*/  IADD3.X R5, R7, UR8, RZ, P0, !PT ;  /* 0x0000000807057c10 */ /* 0x000fe400087fe4ff */
[----:B------:R-:W-:Y:S01]  /*c5a0*/  IADD3 R6, P0, R6, UR6, RZ ;  /* 0x0000000606067c10 */ /* 0x000fe2000ff1e0ff */
[----:B-1----:R-:W-:Y:S01]  /*c5b0*/  VIADD R2, R19, UR6 ;  /* 0x0000000613027c36 */ /* 0x002fe20008000000 */
[----:B------:R-:W-:Y:S01]  /*c5c0*/  IADD3.X R3, R14, UR8, RZ, P1, !PT ;  /* 0x000000080e037c10 */ /* 0x000fe20008ffe4ff */
[----:B------:R0:W4:Y:S01]  /*c5d0*/  LDG.E.U8 R17, desc[UR14][R4.64] ;  /* 0x0000000e04117981 */ /* 0x000122000c1e1100 */
[----:B------:R-:W-:-:S03]  /*c5e0*/  IADD3.X R7, R13, UR17, RZ, P0, !PT ;  /* 0x000000110d077c10 */ /* 0x000fc600087fe4ff */
[----:B------:R-:W4:Y:S04]  /*c5f0*/  LDL R14, [R1+0x510] ;  /* 0x00051000010e7983 */ /* 0x000f280000100800 */
[----:B------:R1:W4:Y:S01]  /*c600*/  LDG.E.U8 R27, desc[UR14][R2.64] ;  /* 0x0000000e021b7981 */ /* 0x000322000c1e1100 */
[----:B0-----:R-:W-:-:S03]  /*c610*/  IADD3 R4, P1, R11, UR6, RZ ;  /* 0x000000060b047c10 */ /* 0x001fc6000ff3e0ff */
[----:B------:R-:W4:Y:S01]  /*c620*/  LDL R11, [R1+0x504] ;  /* 0x00050400010b7983 */ /* 0x000f220000100800 */
[----:B------:R-:W-:-:S03]  /*c630*/  IADD3.X R5, R15, UR17, RZ, P1, !PT ;  /* 0x000000110f057c10 */ /* 0x000fc60008ffe4ff */
[----:B------:R-:W4:Y:S01]  /*c640*/  LDL R13, [R1+0x518] ;  /* 0x00051800010d7983 */ /* 0x000f220000100800 */
[----:B-1----:R-:W-:-:S03]  /*c650*/  IADD3 R2, P0, R9, UR6, RZ ;  /* 0x0000000609027c10 */ /* 0x002fc6000ff1e0ff */
[----:B------:R-:W4:Y:S04]  /*c660*/  LDL R9, [R1+0x50c] ;  /* 0x00050c0001097983 */ /* 0x000f280000100800 */
[----:B------:R3:W4:Y:S04]  /*c670*/  LDG.E.U8 R22, desc[UR14][R6.64] ;  /* 0x0000000e06167981 */ /* 0x000728000c1e1100 */
[----:B------:R0:W4:Y:S01]  /*c680*/  LDG.E.U8 R25, desc[UR14][R4.64] ;  /* 0x0000000e04197981 */ /* 0x000122000c1e1100 */
[----:B---3--:R-:W-:-:S03]  /*c690*/  IADD3 R6, P1, R8, UR6, RZ ;  /* 0x0000000608067c10 */ /* 0x008fc6000ff3e0ff */
[----:B------:R-:W3:Y:S01]  /*c6a0*/  LDL R8, [R1+0x520] ;  /* 0x0005200001087983 */ /* 0x000ee20000100800 */
[----:B--2---:R-:W-:-:S03]  /*c6b0*/  IADD3.X R3, R0, UR17, RZ, P0, !PT ;  /* 0x0000001100037c10 */ /* 0x004fc600087fe4ff */
[----:B------:R-:W2:Y:S01]  /*c6c0*/  LDL R0, [R1+0x514] ;  /* 0x0005140001007983 */ /* 0x000ea20000100800 */
[----:B0-----:R-:W-:Y:S02]  /*c6d0*/  IADD3 R4, P0, R12, UR6, RZ ;  /* 0x000000060c047c10 */ /* 0x001fe4000ff1e0ff */
[----:B------:R-:W-:Y:S01]  /*c6e0*/  IADD3.X R7, R10, UR17, RZ, P1, !PT ;  /* 0x000000110a077c10 */ /* 0x000fe20008ffe4ff */
[----:B------:R0:W2:Y:S04]  /*c6f0*/  LDG.E.U8 R21, desc[UR14][R2.64] ;  /* 0x0000000e02157981 */ /* 0x0000a8000c1e1100 */
[----:B------:R1:W2:Y:S04]  /*c700*/  LDG.E.U8 R20, desc[UR14][R6.64] ;  /* 0x0000000e06147981 */ /* 0x0002a8000c1e1100 */
[----:B-----5:R-:W-:Y:S04]  /*c710*/  STL [R1+0x180], R18 ;  /* 0x0001801201007387 */ /* 0x020fe80000100800 */
[----:B------:R-:W5:Y:S04]  /*c720*/  LDL R12, [R1+0x528] ;  /* 0x00052800010c7983 */ /* 0x000f680000100800 */
[----:B----4-:R4:W-:Y:S04]  /*c730*/  STL [R1+0x174], R16 ;  /* 0x0001741001007387 */ /* 0x0109e80000100800 */
[----:B------:R-:W5:Y:S01]  /*c740*/  LDL R10, [R1+0x51c] ;  /* 0x00051c00010a7983 */ /* 0x000f620000100800 */
[----:B0-----:R-:W-:-:S03]  /*c750*/  IADD3 R2, P1, R14, UR6, RZ ;  /* 0x000000060e027c10 */ /* 0x001fc6000ff3e0ff */
[----:B------:R-:W5:Y:S04]  /*c760*/  LDL R15, [R1+0x538] ;  /* 0x00053800010f7983 */ /* 0x000f680000100800 */
[----:B----4-:R-:W4:Y:S01]  /*c770*/  LDL R16, [R1+0x530] ;  /* 0x0005300001107983 */ /* 0x010f220000100800 */
[----:B------:R-:W-:-:S03]  /*c780*/  IADD3.X R5, R11, UR17, RZ, P0, !PT ;  /* 0x000000110b057c10 */ /* 0x000fc600087fe4ff */
[----:B------:R-:W4:Y:S01]  /*c790*/  LDL R11, [R1+0x524] ;  /* 0x00052400010b7983 */ /* 0x000f220000100800 */
[----:B-1----:R-:W-:-:S03]  /*c7a0*/  IADD3 R6, P0, R13, UR6, RZ ;  /* 0x000000060d067c10 */ /* 0x002fc6000ff1e0ff */
[----:B------:R3:W4:Y:S01]  /*c7b0*/  LDG.E.U8 R18, desc[UR14][R4.64] ;  /* 0x0000000e04127981 */ /* 0x000722000c1e1100 */
[----:B------:R-:W-:-:S03]  /*c7c0*/  IADD3.X R3, R9, UR17, RZ, P1, !PT ;  /* 0x0000001109037c10 */ /* 0x000fc60008ffe4ff */
[----:B------:R-:W4:Y:S04]  /*c7d0*/  LDL R9, [R1+0x52c] ;  /* 0x00052c0001097983 */ /* 0x000f280000100800 */
[----:B------:R0:W-:Y:S04]  /*c7e0*/  STL [R1+0x74], R17 ;  /* 0x0000741101007387 */ /* 0x0001e80000100800 */
[----:B------:R-:W4:Y:S04]  /*c7f0*/  LDL R14, [R1+0x540] ;  /* 0x00054000010e7983 */ /* 0x000f280000100800 */
[----:B0-----:R5:W4:Y:S01]  /*c800*/  LDG.E.U8 R17, desc[UR14][R2.64] ;  /* 0x0000000e02117981 */ /* 0x001b22000c1e1100 */
[----:B---3--:R-:W-:-:S03]  /*c810*/  IADD3 R4, P1, R8, UR6, RZ ;  /* 0x0000000608047c10 */ /* 0x008fc6000ff3e0ff */
[----:B------:R-:W3:Y:S01]  /*c820*/  LDL R8, [R1+0x534] ;  /* 0x0005340001087983 */ /* 0x000ee20000100800 */
[----:B--2---:R-:W-:-:S03]  /*c830*/  IADD3.X R7, R0, UR17, RZ, P0, !PT ;  /* 0x0000001100077c10 */ /* 0x004fc600087fe4ff */
[----:B------:R-:W-:Y:S04]  /*c840*/  STL [R1+0x70], R27 ;  /* 0x0000701b01007387 */ /* 0x000fe80000100800 */
[----:B------:R-:W2:Y:S04]  /*c850*/  LDL R0, [R1+0x53c] ;  /* 0x00053c0001007983 */ /* 0x000ea80000100800 */
[----:B------:R-:W3:Y:S01]  /*c860*/  LDL R13, [R1+0x548] ;  /* 0x00054800010d7983 */ /* 0x000ee20000100800 */
[----:B-----5:R-:W-:-:S03]  /*c870*/  IADD3 R2, P0, R12, UR6, RZ ;  /* 0x000000060c027c10 */ /* 0x020fc6000ff1e0ff */
[----:B------:R-:W5:Y:S04]  /*c880*/  LDL R12, [R1+0x550] ;  /* 0x00055000010c7983 */ /* 0x000f680000100800 */
[----:B------:R0:W-:Y:S01]  /*c890*/  STL [R1+0x18c], R22 ;  /* 0x00018c1601007387 */ /* 0x0001e20000100800 */
[----:B------:R-:W-:-:S03]  /*c8a0*/  IADD3.X R5, R10, UR17, RZ, P1, !PT ;  /* 0x000000110a057c10 */ /* 0x000fc60008ffe4ff */
[----:B------:R-:W5:Y:S04]  /*c8b0*/  LDL R10, [R1+0x544] ;  /* 0x00054400010a7983 */ /* 0x000f680000100800 */
[----:B0-----:R0:W5:Y:S01]  /*c8c0*/  LDG.E.U8 R22, desc[UR14][R6.64] ;  /* 0x0000000e06167981 */ /* 0x001162000c1e1100 */
[----:B----4-:R-:W-:-:S03]  /*c8d0*/  IADD3.X R3, R11, UR17, RZ, P0, !PT ;  /* 0x000000110b037c10 */ /* 0x010fc600087fe4ff */
[----:B------:R1:W-:Y:S04]  /*c8e0*/  STL [R1+0x188], R25 ;  /* 0x0001881901007387 */ /* 0x0003e80000100800 */
[----:B------:R4:W5:Y:S01]  /*c8f0*/  LDG.E.U8 R28, desc[UR14][R2.64] ;  /* 0x0000000e021c7981 */ /* 0x000962000c1e1100 */
[----:B0-----:R-:W-:-:S03]  /*c900*/  IADD3 R6, P1, R16, UR6, RZ ;  /* 0x0000000610067c10 */ /* 0x001fc6000ff3e0ff */
[----:B------:R-:W5:Y:S01]  /*c910*/  LDL R11, [R1+0x558] ;  /* 0x00055800010b7983 */ /* 0x000f620000100800 */
[----:B------:R-:W-:-:S03]  /*c920*/  IADD3.X R7, R9, UR17, RZ, P1, !PT ;  /* 0x0000001109077c10 */ /* 0x000fc60008ffe4ff */
[----:B------:R0:W-:Y:S01]  /*c930*/  STL [R1+0x184], R21 ;  /* 0x0001841501007387 */ /* 0x0001e20000100800 */
[----:B----4-:R-:W-:-:S03]  /*c940*/  IADD3 R2, P1, R14, UR6, RZ ;  /* 0x000000060e027c10 */ /* 0x010fc6000ff3e0ff */
[----:B------:R-:W4:Y:S04]  /*c950*/  LDL R9, [R1+0x54c] ;  /* 0x00054c0001097983 */ /* 0x000f280000100800 */
[----:B------:R5:W-:Y:S04]  /*c960*/  STL [R1+0x17c], R20 ;  /* 0x00017c1401007387 */ /* 0x000be80000100800 */
[----:B------:R1:W4:Y:S04]  /*c970*/  LDG.E.U8 R29, desc[UR14][R4.64] ;  /* 0x0000000e041d7981 */ /* 0x000328000c1e1100 */
[----:B------:R0:W4:Y:S01]  /*c980*/  LDG.E.U8 R27, desc[UR14][R6.64] ;  /* 0x0000000e061b7981 */ /* 0x000122000c1e1100 */
[----:B--2---:R-:W-:-:S03]  /*c990*/  IADD3.X R3, R0, UR17, RZ, P1, !PT ;  /* 0x0000001100037c10 */ /* 0x004fc60008ffe4ff */
[----:B------:R-:W2:Y:S01]  /*c9a0*/  LDL R0, [R1+0x554] ;  /* 0x0005540001007983 */ /* 0x000ea20000100800 */
[----:B-1----:R-:W-:-:S03]  /*c9b0*/  IADD3 R4, P0, R15, UR6, RZ ;  /* 0x000000060f047c10 */ /* 0x002fc6000ff1e0ff */
[----:B------:R-:W2:Y:S01]  /*c9c0*/  LDG.E.U8 R25, desc[UR14][R2.64] ;  /* 0x0000000e02197981 */ /* 0x000ea2000c1e1100 */
[----:B---3--:R-:W-:Y:S02]  /*c9d0*/  IADD3.X R5, R8, UR17, RZ, P0, !PT ;  /* 0x0000001108057c10 */ /* 0x008fe400087fe4ff */
[----:B0-----:R-:W-:Y:S01]  /*c9e0*/  IADD3 R6, P0, R13, UR6, RZ ;  /* 0x000000060d067c10 */ /* 0x001fe2000ff1e0ff */
[----:B------:R-:W3:Y:S04]  /*c9f0*/  LDL R8, [R1+0x560] ;  /* 0x0005600001087983 */ /* 0x000ee80000100800 */
[----:B------:R0:W3:Y:S01]  /*ca00*/  LDG.E.U8 R21, desc[UR14][R4.64] ;  /* 0x0000000e04157981 */ /* 0x0000e2000c1e1100 */
[----:B-----5:R-:W-:Y:S02]  /*ca10*/  IADD3.X R7, R10, UR17, RZ, P0, !PT ;  /* 0x000000110a077c10 */ /* 0x020fe400087fe4ff */
[----:B0-----:R-:W-:Y:S01]  /*ca20*/  IADD3 R4, P1, R12, UR6, RZ ;  /* 0x000000060c047c10 */ /* 0x001fe2000ff3e0ff */
[----:B------:R0:W-:Y:S04]  /*ca30*/  STL [R1+0x178], R18 ;  /* 0x0001781201007387 */ /* 0x0001e80000100800 */
[----:B------:R-:W5:Y:S04]  /*ca40*/  LDL R12, [R1+0x55c] ;  /* 0x00055c00010c7983 */ /* 0x000f680000100800 */
[----:B------:R-:W5:Y:S04]  /*ca50*/  LDL R10, [R1+0x570] ;  /* 0x00057000010a7983 */ /* 0x000f680000100800 */
[----:B------:R-:W5:Y:S01]  /*ca60*/  LDL R20, [R1+0x568] ;  /* 0x0005680001147983 */ /* 0x000f620000100800 */
[----:B------:R-:W-:-:S02]  /*ca70*/  IADD3 R2, P0, R11, UR6, RZ ;  /* 0x000000060b027c10 */ /* 0x000fc4000ff1e0ff */
[----:B----4-:R-:W-:Y:S02]  /*ca80*/  IADD3.X R5, R9, UR17, RZ, P1, !PT ;  /* 0x0000001109057c10 */ /* 0x010fe40008ffe4ff */
[----:B--2---:R-:W-:-:S03]  /*ca90*/  IADD3.X R3, R0, UR17, RZ, P0, !PT ;  /* 0x0000001100037c10 */ /* 0x004fc600087fe4ff */
[----:B------:R1:W2:Y:S04]  /*caa0*/  LDG.E.U8 R0, desc[UR14][R4.64] ;  /* 0x0000000e04007981 */ /* 0x0002a8000c1e1100 */
[----:B------:R-:W4:Y:S04]  /*cab0*/  LDG.E.U8 R2, desc[UR14][R2.64] ;  /* 0x0000000e02027981 */ /* 0x000f28000c1e1100 */
[----:B------:R1:W-:Y:S04]  /*cac0*/  STL [R1+0x170], R17 ;  /* 0x0001701101007387 */ /* 0x0003e80000100800 */
[----:B------:R-:W4:Y:S04]  /*cad0*/  LDL R15, [R1+0x56c] ;  /* 0x00056c00010f7983 */ /* 0x000f280000100800 */
[----:B0-----:R-:W4:Y:S04]  /*cae0*/  LDL R18, [R1+0x564] ;  /* 0x0005640001127983 */ /* 0x001f280000100800 */
[----:B-1----:R-:W4:Y:S04]  /*caf0*/  LDL R17, [R1+0x578] ;  /* 0x0005780001117983 */ /* 0x002f280000100800 */
[----:B------:R0:W-:Y:S04]  /*cb00*/  STL [R1+0x16c], R22 ;  /* 0x00016c1601007387 */ /* 0x0001e80000100800 */
[----:B------:R-:W4:Y:S04]  /*cb10*/  LDL R14, [R1+0x574] ;  /* 0x00057400010e7983 */ /* 0x000f280000100800 */
[----:B------:R-:W4:Y:S01]  /*cb20*/  LDL R13, [R1+0x588] ;  /* 0x00058800010d7983 */ /* 0x000f220000100800 */
[----:B---3--:R-:W-:-:S03]  /*cb30*/  IADD3 R8, P1, R8, UR6, RZ ;  /* 0x0000000608087c10 */ /* 0x008fc6000ff3e0ff */
[----:B------:R-:W3:Y:S04]  /*cb40*/  LDL R16, [R1+0x580] ;  /* 0x0005800001107983 */ /* 0x000ee80000100800 */
[----:B------:R-:W-:Y:S01]  /*cb50*/  STL [R1+0x168], R29 ;  /* 0x0001681d01007387 */ /* 0x000fe20000100800 */
[----:B-----5:R-:W-:-:S03]  /*cb60*/  IADD3.X R9, R12, UR17, RZ, P1, !PT ;  /* 0x000000110c097c10 */ /* 0x020fc60008ffe4ff */
[----:B------:R-:W5:Y:S01]  /*cb70*/  LDL R11, [R1+0x57c] ;  /* 0x00057c00010b7983 */ /* 0x000f620000100800 */
[----:B------:R-:W-:-:S03]  /*cb80*/  IADD3 R4, P1, R10, UR6, RZ ;  /* 0x000000060a047c10 */ /* 0x000fc6000ff3e0ff */
[----:B0-----:R0:W5:Y:S04]  /*cb90*/  LDG.E.U8 R22, desc[UR14][R6.64] ;  /* 0x0000000e06167981 */ /* 0x001168000c1e1100 */
[----:B------:R1:W5:Y:S04]  /*cba0*/  LDG.E.U8 R3, desc[UR14][R8.64] ;  /* 0x0000000e08037981 */ /* 0x000368000c1e1100 */
[----:B--2---:R-:W-:Y:S04]  /*cbb0*/  STL [R1+0xff0], R0 ;  /* 0x000ff00001007387 */ /* 0x004fe80000100800 */
[----:B------:R-:W-:Y:S04]  /*cbc0*/  STL [R1+0x164], R28 ;  /* 0x0001641c01007387 */ /* 0x000fe80000100800 */
[----:B----4-:R2:W-:Y:S04]  /*cbd0*/  STL [R1+0xff4], R2 ;  /* 0x000ff40201007387 */ /* 0x0105e80000100800 */
[----:B------:R-:W-:Y:S04]  /*cbe0*/  STL [R1+0x160], R27 ;  /* 0x0001601b01007387 */ /* 0x000fe80000100800 */
[----:B------:R-:W4:Y:S04]  /*cbf0*/  LDL R12, [R1+0x590] ;  /* 0x00059000010c7983 */ /* 0x000f280000100800 */
[----:B------:R-:W4:Y:S04]  /*cc00*/  LDL R10, [R1+0x584] ;  /* 0x00058400010a7983 */ /* 0x000f280000100800 */
[----:B------:R3:W-:Y:S04]  /*cc10*/  STL [R1+0x15c], R21 ;  /* 0x00015c1501007387 */ /* 0x0007e80000100800 */
[----:B--2---:R-:W2:Y:S01]  /*cc20*/  LDL R2, [R1+0x58c] ;  /* 0x00058c0001027983 */ /* 0x004ea20000100800 */
[----:B0-----:R-:W-:-:S02]  /*cc30*/  IADD3 R6, P0, R20, UR6, RZ ;  /* 0x0000000614067c10 */ /* 0x001fc4000ff1e0ff */
[----:B------:R-:W-:Y:S02]  /*cc40*/  IADD3.X R5, R15, UR17, RZ, P1, !PT ;  /* 0x000000110f057c10 */ /* 0x000fe40008ffe4ff */
[----:B------:R-:W-:Y:S01]  /*cc50*/  IADD3.X R7, R18, UR17, RZ, P0, !PT ;  /* 0x0000001112077c10 */ /* 0x000fe200087fe4ff */
[----:B------:R-:W2:Y:S01]  /*cc60*/  LDL R15, [R1+0x598] ;  /* 0x00059800010f7983 */ /* 0x000ea20000100800 */
[----:B-1----:R-:W-:-:S03]  /*cc70*/  IADD3 R8, P0, R17, UR6, RZ ;  /* 0x0000000611087c10 */ /* 0x002fc6000ff1e0ff */
[----:B------:R0:W-:Y:S01]  /*cc80*/  STL [R1+0x158], R25 ;  /* 0x0001581901007387 */ /* 0x0001e20000100800 */
[----:B------:R-:W-:-:S03]  /*cc90*/  IADD3.X R9, R14, UR17, RZ, P0, !PT ;  /* 0x000000110e097c10 */ /* 0x000fc600087fe4ff */
[----:B------:R-:W2:Y:S04]  /*cca0*/  LDL R0, [R1+0x594] ;  /* 0x0005940001007983 */ /* 0x000ea80000100800 */
[----:B------:R-:W2:Y:S04]  /*ccb0*/  LDL R14, [R1+0x5a0] ;  /* 0x0005a000010e7983 */ /* 0x000ea80000100800 */
[----:B------:R1:W2:Y:S04]  /*ccc0*/  LDG.E.U8 R18, desc[UR14][R4.64] ;  /* 0x0000000e04127981 */ /* 0x0002a8000c1e1100 */
[----:B---3--:R3:W2:Y:S04]  /*ccd0*/  LDG.E.U8 R21, desc[UR14][R6.64] ;  /* 0x0000000e06157981 */ /* 0x0086a8000c1e1100 */
[----:B------:R4:W2:Y:S01]  /*cce0*/  LDG.E.U8 R20, desc[UR14][R8.64] ;  /* 0x0000000e08147981 */ /* 0x0008a2000c1e1100 */
[----:B-1----:R-:W-:-:S03]  /*ccf0*/  IADD3 R4, P0, R13, UR6, RZ ;  /* 0x000000060d047c10 */ /* 0x002fc6000ff1e0ff */
[----:B------:R-:W2:Y:S01]  /*cd00*/  LDL R13, [R1+0x5a8] ;  /* 0x0005a800010d7983 */ /* 0x000ea20000100800 */
[----:B---3--:R-:W-:-:S03]  /*cd10*/  IADD3 R6, P1, R16, UR6, RZ ;  /* 0x0000000610067c10 */ /* 0x008fc6000ff3e0ff */
[----:B-----5:R1:W-:Y:S01]  /*cd20*/  STL [R1+0x68], R22 ;  /* 0x0000681601007387 */ /* 0x0203e20000100800 */
[----:B------:R-:W-:-:S03]  /*cd30*/  IADD3.X R7, R11, UR17, RZ, P1, !PT ;  /* 0x000000110b077c10 */ /* 0x000fc60008ffe4ff */
[----:B------:R-:W3:Y:S04]  /*cd40*/  LDL R11, [R1+0x59c] ;  /* 0x00059c00010b7983 */ /* 0x000ee80000100800 */
[----:B------:R5:W3:Y:S01]  /*cd50*/  LDG.E.U8 R17, desc[UR14][R6.64] ;  /* 0x0000000e06117981 */ /* 0x000ae2000c1e1100 */
[----:B----4-:R-:W-:-:S03]  /*cd60*/  IADD3 R8, P1, R12, UR6, RZ ;  /* 0x000000060c087c10 */ /* 0x010fc6000ff3e0ff */
[----:B------:R-:W4:Y:S01]  /*cd70*/  LDL R12, [R1+0x5b0] ;  /* 0x0005b000010c7983 */ /* 0x000f220000100800 */
[----:B------:R-:W-:-:S03]  /*cd80*/  IADD3.X R5, R10, UR17, RZ, P0, !PT ;  /* 0x000000110a057c10 */ /* 0x000fc600087fe4ff */
[----:B------:R-:W4:Y:S04]  /*cd90*/  LDL R10, [R1+0x5a4] ;  /* 0x0005a400010a7983 */ /* 0x000f280000100800 */
[----:B0-----:R0:W4:Y:S01]  /*cda0*/  LDG.E.U8 R25, desc[UR14][R4.64] ;  /* 0x0000000e04197981 */ /* 0x001122000c1e1100 */
[----:B--2---:R-:W-:-:S03]  /*cdb0*/  IADD3.X R9, R2, UR17, RZ, P1, !PT ;  /* 0x0000001102097c10 */ /* 0x004fc60008ffe4ff */
[----:B------:R-:W2:Y:S01]  /*cdc0*/  LDL R2, [R1+0x5ac] ;  /* 0x0005ac0001027983 */ /* 0x000ea20000100800 */
[----:B-----5:R-:W-:-:S03]  /*cdd0*/  IADD3 R6, P0, R15, UR6, RZ ;  /* 0x000000060f067c10 */ /* 0x020fc6000ff1e0ff */
[----:B-1----:R1:W5:Y:S04]  /*cde0*/  LDG.E.U8 R22, desc[UR14][R8.64] ;  /* 0x0000000e08167981 */ /* 0x002368000c1e1100 */
[----:B------:R-:W5:Y:S01]  /*cdf0*/  LDL R15, [R1+0x5b8] ;  /* 0x0005b800010f7983 */ /* 0x000f620000100800 */
[----:B------:R-:W-:-:S03]  /*ce00*/  IADD3.X R7, R0, UR17, RZ, P0, !PT ;  /* 0x0000001100077c10 */ /* 0x000fc600087fe4ff */
[----:B------:R-:W5:Y:S01]  /*ce10*/  LDL R0, [R1+0x5b4] ;  /* 0x0005b40001007983 */ /* 0x000f620000100800 */
[----:B0-----:R-:W-:-:S03]  /*ce20*/  IADD3 R4, P1, R14, UR6, RZ ;  /* 0x000000060e047c10 */ /* 0x001fc6000ff3e0ff */
[----:B------:R-:W5:Y:S04]  /*ce30*/  LDL R14, [R1+0x5c0] ;  /* 0x0005c000010e7983 */ /* 0x000f680000100800 */
[----:B------:R4:W5:Y:S01]  /*ce40*/  LDG.E.U8 R16, desc[UR14][R6.64] ;  /* 0x0000000e06107981 */ /* 0x000962000c1e1100 */
[----:B-1----:R-:W-:-:S03]  /*ce50*/  IADD3 R8, P0, R13, UR6, RZ ;  /* 0x000000060d087c10 */ /* 0x002fc6000ff1e0ff */
[----:B------:R-:W5:Y:S01]  /*ce60*/  LDL R13, [R1+0x5c8] ;  /* 0x0005c800010d7983 */ /* 0x000f620000100800 */
[----:B---3--:R-:W-:-:S03]  /*ce70*/  IADD3.X R5, R11, UR17, RZ, P1, !PT ;  /* 0x000000110b057c10 */ /* 0x008fc60008ffe4ff */
[----:B------:R-:W3:Y:S04]  /*ce80*/  LDL R11, [R1+0x5bc] ;  /* 0x0005bc00010b7983 */ /* 0x000ee80000100800 */
[----:B------:R0:W-:Y:S04]  /*ce90*/  STL [R1+0xf4], R21 ;  /* 0x0000f41501007387 */ /* 0x0001e80000100800 */
[----:B0-----:R5:W3:Y:S01]  /*cea0*/  LDG.E.U8 R21, desc[UR14][R4.64] ;  /* 0x0000000e04157981 */ /* 0x001ae2000c1e1100 */
[----:B----4-:R-:W-:-:S03]  /*ceb0*/  IADD3 R6, P1, R12, UR6, RZ ;  /* 0x000000060c067c10 */ /* 0x010fc6000ff3e0ff */
[----:B------:R-:W4:Y:S01]  /*cec0*/  LDL R12, [R1+0x5d0] ;  /* 0x0005d000010c7983 */ /* 0x000f220000100800 */
[----:B------:R-:W-:-:S03]  /*ced0*/  IADD3.X R9, R10, UR17, RZ, P0, !PT ;  /* 0x000000110a097c10 */ /* 0x000fc600087fe4ff */
[----:B------:R-:W4:Y:S04]  /*cee0*/  LDL R10, [R1+0x5c4] ;  /* 0x0005c400010a7983 */ /* 0x000f280000100800 */
[----:B------:R0:W-:Y:S01]  /*cef0*/  STL [R1+0xf0], R18 ;  /* 0x0000f01201007387 */ /* 0x0001e20000100800 */
[----:B--2---:R-:W-:-:S03]  /*cf00*/  IADD3.X R7, R2, UR17, RZ, P1, !PT ;  /* 0x0000001102077c10 */ /* 0x004fc60008ffe4ff */
[----:B------:R-:W2:Y:S04]  /*cf10*/  LDL R2, [R1+0x5cc] ;  /* 0x0005cc0001027983 */ /* 0x000ea80000100800 */
[----:B0-----:R0:W2:Y:S01]  /*cf20*/  LDG.E.U8 R18, desc[UR14][R8.64] ;  /* 0x0000000e08127981 */ /* 0x0010a2000c1e1100 */
[----:B-----5:R-:W-:-:S03]  /*cf30*/  IADD3 R4, P0, R15, UR6, RZ ;  /* 0x000000060f047c10 */ /* 0x020fc6000ff1e0ff */
[----:B------:R-:W5:Y:S01]  /*cf40*/  LDL R15, [R1+0x5d8] ;  /* 0x0005d800010f7983 */ /* 0x000f620000100800 */
[----:B------:R-:W-:-:S03]  /*cf50*/  IADD3.X R5, R0, UR17, RZ, P0, !PT ;  /* 0x0000001100057c10 */ /* 0x000fc600087fe4ff */
[----:B------:R1:W-:Y:S01]  /*cf60*/  STL [R1+0xec], R20 ;  /* 0x0000ec1401007387 */ /* 0x0003e20000100800 */
[----:B0-----:R-:W-:-:S03]  /*cf70*/  IADD3 R8, P1, R14, UR6, RZ ;  /* 0x000000060e087c10 */ /* 0x001fc6000ff3e0ff */
[----:B------:R-:W5:Y:S04]  /*cf80*/  LDL R0, [R1+0x5d4] ;  /* 0x0005d40001007983 */ /* 0x000f680000100800 */
[----:B------:R-:W5:Y:S04]  /*cf90*/  LDL R14, [R1+0x5e0] ;  /* 0x0005e000010e7983 */ /* 0x000f680000100800 */
[----:B-1----:R0:W5:Y:S04]  /*cfa0*/  LDG.E.U8 R20, desc[UR14][R6.64] ;  /* 0x0000000e06147981 */ /* 0x002168000c1e1100 */
[----:B------:R1:W-:Y:S01]  /*cfb0*/  STL [R1+0xe4], R17 ;  /* 0x0000e41101007387 */ /* 0x0003e20000100800 */
[----:B0-----:R-:W-:-:S03]  /*cfc0*/  IADD3 R6, P0, R13, UR6, RZ ;  /* 0x000000060d067c10 */ /* 0x001fc6000ff1e0ff */
[----:B------:R-:W5:Y:S01]  /*cfd0*/  LDL R13, [R1+0x5e8] ;  /* 0x0005e800010d7983 */ /* 0x000f620000100800 */
[----:B---3--:R-:W-:-:S03]  /*cfe0*/  IADD3.X R9, R11, UR17, RZ, P1, !PT ;  /* 0x000000110b097c10 */ /* 0x008fc60008ffe4ff */
[----:B------:R-:W3:Y:S04]  /*cff0*/  LDL R11, [R1+0x5dc] ;  /* 0x0005dc00010b7983 */ /* 0x000ee80000100800 */
[----:B-1----:R4:W3:Y:S04]  /*d000*/  LDG.E.U8 R17, desc[UR14][R4.64] ;  /* 0x0000000e04117981 */ /* 0x0028e8000c1e1100 */
        /* <DEDUP_REMOVED lines=11> */
[----:B------:R-:W5:Y:S04]  /*d0c0*/  LDL R15, [R1+0x5f8] ;  /* 0x0005f800010f7983 */ /* 0x000f680000100800 */
[----:B------:R1:W-:Y:S01]  /*d0d0*/  STL [R1+0x14c], R16 ;  /* 0x00014c1001007387 */ /* 0x0003e20000100800 */
[----:B------:R-:W-:-:S03]  /*d0e0*/  IADD3.X R9, R0, UR17, RZ, P0, !PT ;  /* 0x0000001100097c10 */ /* 0x000fc600087fe4ff */
[----:B------:R-:W5:Y:S01]  /*d0f0*/  LDL R0, [R1+0x5f4] ;  /* 0x0005f40001007983 */ /* 0x000f620000100800 */
[----:B0-----:R-:W-:-:S03]  /*d100*/  IADD3 R6, P1, R14, UR6, RZ ;  /* 0x000000060e067c10 */ /* 0x001fc6000ff3e0ff */
        /* <DEDUP_REMOVED lines=65> */
[----:B------:R1:W2:Y:S01]  /*d520*/  LDG.E.U8 R28, desc[UR14][R6.64] ;  /* 0x0000000e061c7981 */ /* 0x0002a2000c1e1100 */
[----:B-----5:R-:W-:-:S03]  /*d530*/  IADD3 R8, P0, R15, UR6, RZ ;  /* 0x000000060f087c10 */ /* 0x020fc6000ff1e0ff */
[----:B0-----:R-:W5:Y:S04]  /*d540*/  LDL R17, [R1+0x658] ;  /* 0x0006580001117983 */ /* 0x001f680000100800 */
[----:B------:R0:W-:Y:S01]  /*d550*/  STL [R1+0x120], R25 ;  /* 0x0001201901007387 */ /* 0x0001e20000100800 */
[----:B------:R-:W-:-:S03]  /*d560*/  IADD3.X R9, R0, UR17, RZ, P0, !PT ;  /* 0x0000001100097c10 */ /* 0x000fc600087fe4ff */
[----:B------:R-:W5:Y:S01]  /*d570*/  LDL R15, [R1+0x660] ;  /* 0x00066000010f7983 */ /* 0x000f620000100800 */
[----:B-1----:R-:W-:-:S03]  /*d580*/  IADD3 R6, P1, R14, UR6, RZ ;  /* 0x000000060e067c10 */ /* 0x002fc6000ff3e0ff */
[----:B------:R-:W5:Y:S04]  /*d590*/  LDL R0, [R1+0x654] ;  /* 0x0006540001007983 */ /* 0x000f680000100800 */
[----:B------:R1:W-:Y:S04]  /*d5a0*/  STL [R1+0x11c], R22 ;  /* 0x00011c1601007387 */ /* 0x0003e80000100800 */
[----:B------:R1:W5:Y:S04]  /*d5b0*/  LDG.E.U8 R27, desc[UR14][R4.64] ;  /* 0x0000000e041b7981 */ /* 0x000368000c1e1100 */
[----:B------:R-:W5:Y:S04]  /*d5c0*/  LDL R14, [R1+0x668] ;  /* 0x00066800010e7983 */ /* 0x000f680000100800 */
[----:B0-----:R-:W5:Y:S01]  /*d5d0*/  LDG.E.U8 R25, desc[UR14][R8.64] ;  /* 0x0000000e08197981 */ /* 0x001f62000c1e1100 */
[----:B-1----:R-:W-:-:S03]  /*d5e0*/  IADD3 R4, P0, R13, UR6, RZ ;  /* 0x000000060d047c10 */ /* 0x002fc6000ff1e0ff */
[----:B------:R-:W5:Y:S04]  /*d5f0*/  LDL R13, [R1+0x65c] ;  /* 0x00065c00010d7983 */ /* 0x000f680000100800 */
[----:B------:R0:W-:Y:S01]  /*d600*/  STL [R1+0x118], R16 ;  /* 0x0001181001007387 */ /* 0x0001e20000100800 */
[----:B---3--:R-:W-:-:S05]  /*d610*/  IADD3.X R7, R11, UR17, RZ, P1, !PT ;  /* 0x000000110b077c10 */ /* 0x008fca0008ffe4ff */
[----:B------:R5:W3:Y:S04]  /*d620*/  LDG.E.U8 R22, desc[UR14][R6.64] ;  /* 0x0000000e06167981 */ /* 0x000ae8000c1e1100 */
[----:B0-----:R-:W3:Y:S01]  /*d630*/  LDL R16, [R1+0x664] ;  /* 0x0006640001107983 */ /* 0x001ee20000100800 */
[----:B----4-:R-:W-:-:S03]  /*d640*/  IADD3.X R5, R12, UR17, RZ, P0, !PT ;  /* 0x000000110c057c10 */ /* 0x010fc600087fe4ff */
[----:B------:R-:W4:Y:S01]  /*d650*/  LDL R12, [R1+0x670] ;  /* 0x00067000010c7983 */ /* 0x000f220000100800 */
[----:B------:R-:W-:-:S03]  /*d660*/  IADD3 R10, P1, R10, UR6, RZ ;  /* 0x000000060a0a7c10 */ /* 0x000fc6000ff3e0ff */
[----:B------:R0:W-:Y:S04]  /*d670*/  STL [R1+0x114], R21 ;  /* 0x0001141501007387 */ /* 0x0001e80000100800 */
[----:B------:R-:W4:Y:S01]  /*d680*/  LDG.E.U8 R4, desc[UR14][R4.64] ;  /* 0x0000000e04047981 */ /* 0x000f22000c1e1100 */
[----:B--2---:R-:W-:-:S03]  /*d690*/  IADD3.X R11, R2, UR17, RZ, P1, !PT ;  /* 0x00000011020b7c10 */ /* 0x004fc60008ffe4ff */
[----:B------:R-:W2:Y:S04]  /*d6a0*/  LDL R2, [R1+0x66c] ;  /* 0x00066c0001027983 */ /* 0x000ea80000100800 */
[----:B0-----:R-:W2:Y:S04]  /*d6b0*/  LDL R21, [R1+0x678] ;  /* 0x0006780001157983 */ /* 0x001ea80000100800 */
[----:B------:R0:W-:Y:S01]  /*d6c0*/  STL [R1+0x110], R18 ;  /* 0x0001101201007387 */ /* 0x0001e20000100800 */
[----:B-----5:R-:W-:-:S03]  /*d6d0*/  IADD3 R6, P0, R17, UR6, RZ ;  /* 0x0000000611067c10 */ /* 0x020fc6000ff1e0ff */
[----:B------:R-:W5:Y:S04]  /*d6e0*/  LDG.E.U8 R5, desc[UR14][R10.64] ;  /* 0x0000000e0a057981 */ /* 0x000f68000c1e1100 */
[----:B0-----:R-:W5:Y:S01]  /*d6f0*/  LDL R18, [R1+0x680] ;  /* 0x0006800001127983 */ /* 0x001f620000100800 */
[----:B------:R-:W-:-:S03]  /*d700*/  IADD3.X R7, R0, UR17, RZ, P0, !PT ;  /* 0x0000001100077c10 */ /* 0x000fc600087fe4ff */
[----:B------:R-:W5:Y:S01]  /*d710*/  LDL R0, [R1+0x674] ;  /* 0x0006740001007983 */ /* 0x000f620000100800 */
[----:B------:R-:W-:-:S03]  /*d720*/  IADD3 R8, P1, R15, UR6, RZ ;  /* 0x000000060f087c10 */ /* 0x000fc6000ff3e0ff */
[----:B------:R0:W-:Y:S04]  /*d730*/  STL [R1+0x10c], R20 ;  /* 0x00010c1401007387 */ /* 0x0001e80000100800 */
[----:B------:R-:W5:Y:S01]  /*d740*/  LDG.E.U8 R6, desc[UR14][R6.64] ;  /* 0x0000000e06067981 */ /* 0x000f62000c1e1100 */
[----:B------:R-:W-:-:S03]  /*d750*/  IADD3 R14, P0, R14, UR6, RZ ;  /* 0x000000060e0e7c10 */ /* 0x000fc6000ff1e0ff */
[----:B0-----:R-:W5:Y:S04]  /*d760*/  LDL R20, [R1+0x688] ;  /* 0x0006880001147983 */ /* 0x001f680000100800 */
[----:B------:R-:W-:Y:S04]  /*d770*/  STL [R1+0x108], R28 ;  /* 0x0001081c01007387 */ /* 0x000fe80000100800 */
[----:B------:R-:W5:Y:S01]  /*d780*/  LDL R17, [R1+0x67c] ;  /* 0x00067c0001117983 */ /* 0x000f620000100800 */
[----:B------:R-:W-:-:S05]  /*d790*/  IADD3.X R9, R13, UR17, RZ, P1, !PT ;  /* 0x000000110d097c10 */ /* 0x000fca0008ffe4ff */
[----:B------:R0:W5:Y:S01]  /*d7a0*/  LDG.E.U8 R11, desc[UR14][R8.64] ;  /* 0x0000000e080b7981 */ /* 0x000162000c1e1100 */
[----:B---3--:R-:W-:-:S03]  /*d7b0*/  IADD3.X R15, R16, UR17, RZ, P0, !PT ;  /* 0x00000011100f7c10 */ /* 0x008fc600087fe4ff */
[----:B------:R-:W3:Y:S04]  /*d7c0*/  LDL R16, [R1+0x690] ;  /* 0x0006900001107983 */ /* 0x000ee80000100800 */
[----:B------:R1:W-:Y:S04]  /*d7d0*/  STL [R1+0x104], R27 ;  /* 0x0001041b01007387 */ /* 0x0003e80000100800 */
[----:B------:R-:W3:Y:S04]  /*d7e0*/  LDL R7, [R1+0x684] ;  /* 0x0006840001077983 */ /* 0x000ee80000100800 */
[----:B------:R-:W3:Y:S04]  /*d7f0*/  LDL R10, [R1+0x698] ;  /* 0x00069800010a7983 */ /* 0x000ee80000100800 */
[----:B------:R0:W-:Y:S04]  /*d800*/  STL [R1+0x100], R25 ;  /* 0x0001001901007387 */ /* 0x0001e80000100800 */
[----:B-1----:R5:W3:Y:S01]  /*d810*/  LDG.E.U8 R27, desc[UR14][R14.64] ;  /* 0x0000000e0e1b7981 */ /* 0x002ae2000c1e1100 */
[----:B----4-:R-:W-:-:S04]  /*d820*/  IADD3 R12, P1, R12, UR6, RZ ;  /* 0x000000060c0c7c10 */ /* 0x010fc8000ff3e0ff */
[----:B--2---:R-:W-:Y:S02]  /*d830*/  IADD3.X R13, R2, UR17, RZ, P1, !PT ;  /* 0x00000011020d7c10 */ /* 0x004fe40008ffe4ff */
[----:B------:R-:W2:Y:S04]  /*d840*/  LDL R2, [R1+0x68c] ;  /* 0x00068c0001027983 */ /* 0x000ea80000100800 */
[----:B------:R1:W-:Y:S01]  /*d850*/  STL [R1+0xfc], R22 ;  /* 0x0000fc1601007387 */ /* 0x0003e20000100800 */
[----:B0-----:R-:W-:-:S03]  /*d860*/  IADD3 R8, P0, R21, UR6, RZ ;  /* 0x0000000615087c10 */ /* 0x001fc6000ff1e0ff */
[----:B------:R0:W4:Y:S01]  /*d870*/  LDG.E.U8 R25, desc[UR14][R12.64] ;  /* 0x0000000e0c197981 */ /* 0x000122000c1e1100 */
[----:B-----5:R-:W-:-:S03]  /*d880*/  IADD3 R14, P1, R18, UR6, RZ ;  /* 0x00000006120e7c10 */ /* 0x020fc6000ff3e0ff */
[----:B------:R-:W5:Y:S01]  /*d890*/  LDL R18, [R1+0x6a0] ;  /* 0x0006a00001127983 */ /* 0x000f620000100800 */
[----:B------:R-:W-:-:S03]  /*d8a0*/  IADD3.X R9, R0, UR17, RZ, P0, !PT ;  /* 0x0000001100097c10 */ /* 0x000fc600087fe4ff */
[----:B------:R-:W4:Y:S04]  /*d8b0*/  LDL R0, [R1+0x694] ;  /* 0x0006940001007983 */ /* 0x000f280000100800 */
[----:B------:R3:W4:Y:S01]  /*d8c0*/  LDG.E.U8 R29, desc[UR14][R8.64] ;  /* 0x0000000e081d7981 */ /* 0x000722000c1e1100 */
[----:B0-----:R-:W-:-:S03]  /*d8d0*/  IADD3 R12, P0, R20, UR6, RZ ;  /* 0x00000006140c7c10 */ /* 0x001fc6000ff1e0ff */
[----:B------:R-:W4:Y:S01]  /*d8e0*/  LDL R20, [R1+0x6a8] ;  /* 0x0006a80001147983 */ /* 0x000f220000100800 */
[----:B------:R-:W-:-:S03]  /*d8f0*/  IADD3.X R15, R17, UR17, RZ, P1, !PT ;  /* 0x00000011110f7c10 */ /* 0x000fc60008ffe4ff */
[----:B------:R-:W4:Y:S04]  /*d900*/  LDL R17, [R1+0x69c] ;  /* 0x00069c0001117983 */ /* 0x000f280000100800 */
[----:B-1----:R0:W4:Y:S01]  /*d910*/  LDG.E.U8 R22, desc[UR14][R14.64] ;  /* 0x0000000e0e167981 */ /* 0x002122000c1e1100 */
[----:B---3--:R-:W-:-:S03]  /*d920*/  IADD3 R8, P1, R16, UR6, RZ ;  /* 0x0000000610087c10 */ /* 0x008fc6000ff3e0ff */
[----:B------:R-:W3:Y:S01]  /*d930*/  LDL R16, [R1+0x6b0] ;  /* 0x0006b00001107983 */ /* 0x000ee20000100800 */
[----:B------:R-:W-:-:S03]  /*d940*/  IADD3.X R13, R7, UR17, RZ, P0, !PT ;  /* 0x00000011070d7c10 */ /* 0x000fc600087fe4ff */
[----:B------:R-:W3:Y:S01]  /*d950*/  LDL R7, [R1+0x6a4] ;  /* 0x0006a40001077983 */ /* 0x000ee20000100800 */
[----:B0-----:R-:W-:-:S03]  /*d960*/  IADD3 R14, P0, R10, UR6, RZ ;  /* 0x000000060a0e7c10 */ /* 0x001fc6000ff1e0ff */
[----:B------:R5:W3:Y:S04]  /*d970*/  LDG.E.U8 R21, desc[UR14][R12.64] ;  /* 0x0000000e0c157981 */ /* 0x000ae8000c1e1100 */
[----:B------:R-:W3:Y:S01]  /*d980*/  LDL R10, [R1+0x6b8] ;  /* 0x0006b800010a7983 */ /* 0x000ee20000100800 */
[----:B--2---:R-:W-:-:S03]  /*d990*/  IADD3.X R9, R2, UR17, RZ, P1, !PT ;  /* 0x0000001102097c10 */ /* 0x004fc60008ffe4ff */
[----:B------:R-:W2:Y:S04]  /*d9a0*/  LDL R2, [R1+0x6ac] ;  /* 0x0006ac0001027983 */ /* 0x000ea80000100800 */
[----:B------:R0:W2:Y:S01]  /*d9b0*/  LDG.E.U8 R28, desc[UR14][R8.64] ;  /* 0x0000000e081c7981 */ /* 0x0000a2000c1e1100 */
[----:B-----5:R-:W-:-:S03]  /*d9c0*/  IADD3 R12, P1, R18, UR6, RZ ;  /* 0x00000006120c7c10 */ /* 0x020fc6000ff3e0ff */
[----:B------:R-:W5:Y:S01]  /*d9d0*/  LDL R18, [R1+0x6c0] ;  /* 0x0006c00001127983 */ /* 0x000f620000100800 */
[----:B----4-:R-:W-:-:S03]  /*d9e0*/  IADD3.X R15, R0, UR17, RZ, P0, !PT ;  /* 0x00000011000f7c10 */ /* 0x010fc600087fe4ff */
[----:B------:R-:W4:Y:S04]  /*d9f0*/  LDL R0, [R1+0x6b4] ;  /* 0x0006b40001007983 */ /* 0x000f280000100800 */
[----:B------:R1:W-:Y:S01]  /*da00*/  STL [R1+0xdc], R27 ;  /* 0x0000dc1b01007387 */ /* 0x0003e20000100800 */
[----:B0-----:R-:W-:-:S03]  /*da10*/  IADD3 R8, P0, R20, UR6, RZ ;  /* 0x0000000614087c10 */ /* 0x001fc6000ff1e0ff */
[----:B------:R-:W4:Y:S04]  /*da20*/  LDL R20, [R1+0x6c8] ;  /* 0x0006c80001147983 */ /* 0x000f280000100800 */
[----:B-1----:R3:W4:Y:S01]  /*da30*/  LDG.E.U8 R27, desc[UR14][R14.64] ;  /* 0x0000000e0e1b7981 */ /* 0x002722000c1e1100 */
[----:B------:R-:W-:-:S03]  /*da40*/  IADD3.X R13, R17, UR17, RZ, P1, !PT ;  /* 0x00000011110d7c10 */ /* 0x000fc60008ffe4ff */
[----:B------:R-:W4:Y:S04]  /*da50*/  LDL R17, [R1+0x6bc] ;  /* 0x0006bc0001117983 */ /* 0x000f280000100800 */
[----:B------:R0:W-:Y:S01]  /*da60*/  STL [R1+0xd4], R25 ;  /* 0x0000d41901007387 */ /* 0x0001e20000100800 */
[----:B---3--:R-:W-:-:S03]  /*da70*/  IADD3 R14, P1, R16, UR6, RZ ;  /* 0x00000006100e7c10 */ /* 0x008fc6000ff3e0ff */
[----:B------:R-:W3:Y:S04]  /*da80*/  LDL R16, [R1+0x6d0] ;  /* 0x0006d00001107983 */ /* 0x000ee80000100800 */
[----:B0-----:R0:W3:Y:S01]  /*da90*/  LDG.E.U8 R25, desc[UR14][R12.64] ;  /* 0x0000000e0c197981 */ /* 0x0010e2000c1e1100 */
[----:B------:R-:W-:-:S03]  /*daa0*/  IADD3.X R9, R7, UR17, RZ, P0, !PT ;  /* 0x0000001107097c10 */ /* 0x000fc600087fe4ff */
[----:B------:R-:W3:Y:S04]  /*dab0*/  LDL R7, [R1+0x6c4] ;  /* 0x0006c40001077983 */ /* 0x000ee80000100800 */
[----:B------:R1:W-:Y:S01]  /*dac0*/  STL [R1+0xc8], R29 ;  /* 0x0000c81d01007387 */ /* 0x0003e20000100800 */
[----:B0-----:R-:W-:-:S03]  /*dad0*/  IADD3 R12, P0, R10, UR6, RZ ;  /* 0x000000060a0c7c10 */ /* 0x001fc6000ff1e0ff */
[----:B------:R-:W3:Y:S04]  /*dae0*/  LDL R10, [R1+0x6d8] ;  /* 0x0006d800010a7983 */ /* 0x000ee80000100800 */
[----:B-1----:R5:W3:Y:S01]  /*daf0*/  LDG.E.U8 R29, desc[UR14][R8.64] ;  /* 0x0000000e081d7981 */ /* 0x002ae2000c1e1100 */
[----:B--2---:R-:W-:-:S03]  /*db00*/  IADD3.X R15, R2, UR17, RZ, P1, !PT ;  /* 0x00000011020f7c10 */ /* 0x004fc60008ffe4ff */
[----:B------:R-:W2:Y:S04]  /*db10*/  LDL R2, [R1+0x6cc] ;  /* 0x0006cc0001027983 */ /* 0x000ea80000100800 */
[----:B------:R0:W-:Y:S04]  /*db20*/  STL [R1+0x78], R22 ;  /* 0x0000781601007387 */ /* 0x0001e80000100800 */
[----:B0-----:R0:W2:Y:S01]  /*db30*/  LDG.E.U8 R22, desc[UR14][R14.64] ;  /* 0x0000000e0e167981 */ /* 0x0010a2000c1e1100 */
        /* <DEDUP_REMOVED lines=100> */
[----:B------:R1:W-:Y:S04]  /*e180*/  STL [R1+0x98], R29 ;  /* 0x0000981d01007387 */ /* 0x0003e80000100800 */
[----:B------:R1:W-:Y:S01]  /*e190*/  STL [R1+0x94], R22 ;  /* 0x0000941601007387 */ /* 0x0003e20000100800 */
[----:B0-----:R-:W-:-:S03]  /*e1a0*/  IADD3 R12, P0, R20, UR6, RZ ;  /* 0x00000006140c7c10 */ /* 0x001fc6000ff1e0ff */
[----:B-1----:R0:W4:Y:S04]  /*e1b0*/  LDG.E.U8 R29, desc[UR14][R8.64] ;  /* 0x0000000e081d7981 */ /* 0x002128000c1e1100 */
[----:B------:R-:W4:Y:S04]  /*e1c0*/  LDL R22, [R1+0x768] ;  /* 0x0007680001167983 */ /* 0x000f280000100800 */
[----:B------:R1:W-:Y:S01]  /*e1d0*/  STL [R1+0x90], R21 ;  /* 0x0000901501007387 */ /* 0x0003e20000100800 */
[----:B------:R-:W-:-:S03]  /*e1e0*/  IADD3.X R15, R17, UR17, RZ, P1, !PT ;  /* 0x00000011110f7c10 */ /* 0x000fc60008ffe4ff */
[----:B-1----:R-:W4:Y:S04]  /*e1f0*/  LDL R21, [R1+0x75c] ;  /* 0x00075c0001157983 */ /* 0x002f280000100800 */
[----:B---3--:R1:W-:Y:S01]  /*e200*/  STL [R1+0x8c], R28 ;  /* 0x00008c1c01007387 */ /* 0x0083e20000100800 */
[----:B------:R-:W-:-:S03]  /*e210*/  IADD3.X R13, R7, UR17, RZ, P0, !PT ;  /* 0x00000011070d7c10 */ /* 0x000fc600087fe4ff */
[----:B------:R-:W3:Y:S04]  /*e220*/  LDL R20, [R1+0x770] ;  /* 0x0007700001147983 */ /* 0x000ee80000100800 */
[----:B------:R-:W3:Y:S01]  /*e230*/  LDL R7, [R1+0x764] ;  /* 0x0007640001077983 */ /* 0x000ee20000100800 */
[----:B0-----:R-:W-:Y:S02]  /*e240*/  IADD3 R8, P1, R16, UR6, RZ ;  /* 0x0000000610087c10 */ /* 0x001fe4000ff3e0ff */
[----:B------:R-:W-:Y:S01]  /*e250*/  IADD3 R16, P0, R10, UR6, RZ ;  /* 0x000000060a107c10 */ /* 0x000fe2000ff1e0ff */
[----:B-1----:R-:W3:Y:S04]  /*e260*/  LDG.E.U8 R28, desc[UR14][R14.64] ;  /* 0x0000000e0e1c7981 */ /* 0x002ee8000c1e1100 */
[----:B------:R5:W3:Y:S04]  /*e270*/  LDG.E.U8 R10, desc[UR14][R12.64] ;  /* 0x0000000e0c0a7981 */ /* 0x000ae8000c1e1100 */
[----:B------:R0:W-:Y:S04]  /*e280*/  STL [R1+0x88], R27 ;  /* 0x0000881b01007387 */ /* 0x0001e80000100800 */
[----:B0-----:R-:W3:Y:S01]  /*e290*/  LDL R27, [R1+0x778] ;  /* 0x00077800011b7983 */ /* 0x001ee20000100800 */
[----:B--2---:R-:W-:-:S03]  /*e2a0*/  IADD3.X R9, R2, UR17, RZ, P1, !PT ;  /* 0x0000001102097c10 */ /* 0x004fc60008ffe4ff */
[----:B------:R-:W2:Y:S04]  /*e2b0*/  LDL R2, [R1+0x76c] ;  /* 0x00076c0001027983 */ /* 0x000ea80000100800 */
[----:B------:R-:W2:Y:S01]  /*e2c0*/  LDG.E.U8 R9, desc[UR14][R8.64] ;  /* 0x0000000e08097981 */ /* 0x000ea2000c1e1100 */
[----:B-----5:R-:W-:-:S03]  /*e2d0*/  IADD3 R12, P1, R18, UR6, RZ ;  /* 0x00000006120c7c10 */ /* 0x020fc6000ff3e0ff */
[----:B------:R-:W5:Y:S01]  /*e2e0*/  LDL R18, [R1+0x780] ;  /* 0x0007800001127983 */ /* 0x000f620000100800 */
[----:B----4-:R-:W-:-:S03]  /*e2f0*/  IADD3.X R17, R0, UR17, RZ, P0, !PT ;  /* 0x0000001100117c10 */ /* 0x010fc600087fe4ff */
[----:B------:R-:W4:Y:S04]  /*e300*/  LDL R0, [R1+0x774] ;  /* 0x0007740001007983 */ /* 0x000f280000100800 */
[----:B------:R3:W4:Y:S04]  /*e310*/  LDG.E.U8 R8, desc[UR14][R16.64] ;  /* 0x0000000e10087981 */ /* 0x000728000c1e1100 */
[----:B------:R0:W-:Y:S01]  /*e320*/  STL [R1+0x84], R25 ;  /* 0x0000841901007387 */ /* 0x0001e20000100800 */
[----:B------:R-:W-:-:S03]  /*e330*/  IADD3 R14, P0, R22, UR6, RZ ;  /* 0x00000006160e7c10 */ /* 0x000fc6000ff1e0ff */
[----:B0-----:R-:W4:Y:S04]  /*e340*/  LDL R25, [R1+0x788] ;  /* 0x0007880001197983 */ /* 0x001f280000100800 */
[----:B------:R-:W4:Y:S01]  /*e350*/  LDL R22, [R1+0x77c] ;  /* 0x00077c0001167983 */ /* 0x000f220000100800 */
[----:B------:R-:W-:-:S03]  /*e360*/  IADD3.X R13, R21, UR17, RZ, P1, !PT ;  /* 0x00000011150d7c10 */ /* 0x000fc60008ffe4ff */
[----:B------:R-:W4:Y:S01]  /*e370*/  LDL R21, [R1+0x790] ;  /* 0x0007900001157983 */ /* 0x000f220000100800 */
[----:B---3--:R-:W-:-:S03]  /*e380*/  IADD3 R16, P1, R20, UR6, RZ ;  /* 0x0000000614107c10 */ /* 0x008fc6000ff3e0ff */
[----:B------:R-:W3:Y:S01]  /*e390*/  LDL R20, [R1+0x784] ;  /* 0x0007840001147983 */ /* 0x000ee20000100800 */
[----:B------:R-:W-:-:S03]  /*e3a0*/  IADD3.X R15, R7, UR17, RZ, P0, !PT ;  /* 0x00000011070f7c10 */ /* 0x000fc600087fe4ff */
[----:B------:R0:W-:Y:S04]  /*e3b0*/  STL [R1+0x80], R29 ;  /* 0x0000801d01007387 */ /* 0x0001e80000100800 */
[----:B------:R1:W3:Y:S04]  /*e3c0*/  LDG.E.U8 R7, desc[UR14][R12.64] ;  /* 0x0000000e0c077981 */ /* 0x0002e8000c1e1100 */
[----:B0-----:R5:W3:Y:S01]  /*e3d0*/  LDG.E.U8 R29, desc[UR14][R14.64] ;  /* 0x0000000e0e1d7981 */ /* 0x001ae2000c1e1100 */
[----:B-1----:R-:W-:-:S03]  /*e3e0*/  IADD3 R12, P0, R27, UR6, RZ ;  /* 0x000000061b0c7c10 */ /* 0x002fc6000ff1e0ff */
[----:B------:R-:W3:Y:S01]  /*e3f0*/  LDL R27, [R1+0x798] ;  /* 0x00079800011b7983 */ /* 0x000ee20000100800 */
[----:B--2---:R-:W-:-:S03]  /*e400*/  IADD3.X R17, R2, UR17, RZ, P1, !PT ;  /* 0x0000001102117c10 */ /* 0x004fc60008ffe4ff */
[----:B------:R-:W2:Y:S01]  /*e410*/  LDL R2, [R1+0x78c] ;  /* 0x00078c0001027983 */ /* 0x000ea20000100800 */
[----:B-----5:R-:W-:-:S03]  /*e420*/  IADD3 R14, P1, R18, UR6, RZ ;  /* 0x00000006120e7c10 */ /* 0x020fc6000ff3e0ff */
[----:B------:R-:W5:Y:S04]  /*e430*/  LDL R18, [R1+0x7a0] ;  /* 0x0007a00001127983 */ /* 0x000f680000100800 */
[----:B------:R0:W-:Y:S04]  /*e440*/  STL [R1+0x7c], R28 ;  /* 0x00007c1c01007387 */ /* 0x0001e80000100800 */
[----:B0-----:R0:W2:Y:S01]  /*e450*/  LDG.E.U8 R28, desc[UR14][R16.64] ;  /* 0x0000000e101c7981 */ /* 0x0010a2000c1e1100 */
[----:B----4-:R-:W-:-:S03]  /*e460*/  IADD3.X R13, R0, UR17, RZ, P0, !PT ;  /* 0x00000011000d7c10 */ /* 0x010fc600087fe4ff */
[----:B------:R-:W4:Y:S01]  /*e470*/  LDL R0, [R1+0x794] ;  /* 0x0007940001007983 */ /* 0x000f220000100800 */
[----:B0-----:R-:W-:Y:S02]  /*e480*/  IADD3 R16, P0, R25, UR6, RZ ;  /* 0x0000000619107c10 */ /* 0x001fe4000ff1e0ff */
[----:B------:R-:W-:Y:S01]  /*e490*/  IADD3.X R15, R22, UR17, RZ, P1, !PT ;  /* 0x00000011160f7c10 */ /* 0x000fe20008ffe4ff */
[----:B------:R-:W5:Y:S04]  /*e4a0*/  LDL R25, [R1+0x7a8] ;  /* 0x0007a80001197983 */ /* 0x000f680000100800 */
[----:B------:R-:W5:Y:S04]  /*e4b0*/  LDL R22, [R1+0x79c] ;  /* 0x00079c0001167983 */ /* 0x000f680000100800 */
[----:B---3--:R0:W-:Y:S04]  /*e4c0*/  STL [R1+0x64], R29 ;  /* 0x0000641d01007387 */ /* 0x0081e80000100800 */
[----:B0-----:R0:W3:Y:S02]  /*e4d0*/  LDG.E.U8 R29, desc[UR14][R12.64] ;  /* 0x0000000e0c1d7981 */ /* 0x0010e4000c1e1100 */
[----:B0-----:R-:W-:-:S02]  /*e4e0*/  IADD3 R12, P1, R21, UR6, RZ ;  /* 0x00000006150c7c10 */ /* 0x001fc4000ff3e0ff */
[----:B------:R-:W3:Y:S04]  /*e4f0*/  LDL R21, [R1+0x7a4] ;  /* 0x0007a40001157983 */ /* 0x000ee80000100800 */
[----:B--2---:R0:W-:Y:S04]  /*e500*/  STL [R1+0x5c], R28 ;  /* 0x00005c1c01007387 */ /* 0x0041e80000100800 */
[----:B0-----:R0:W2:Y:S01]  /*e510*/  LDG.E.U8 R28, desc[UR14][R14.64] ;  /* 0x0000000e0e1c7981 */ /* 0x0010a2000c1e1100 */
[----:B------:R-:W-:-:S03]  /*e520*/  IADD3.X R17, R20, UR17, RZ, P0, !PT ;  /* 0x0000001114117c10 */ /* 0x000fc600087fe4ff */
[----:B------:R-:W2:Y:S01]  /*e530*/  LDL R20, [R1+0x7b0] ;  /* 0x0007b00001147983 */ /* 0x000ea20000100800 */
[----:B0-----:R-:W-:-:S03]  /*e540*/  IADD3 R14, P0, R27, UR6, RZ ;  /* 0x000000061b0e7c10 */ /* 0x001fc6000ff1e0ff */
[----:B------:R5:W2:Y:S01]  /*e550*/  LDG.E.U8 R27, desc[UR14][R16.64] ;  /* 0x0000000e101b7981 */ /* 0x000aa2000c1e1100 */
[----:B------:R-:W-:-:S03]  /*e560*/  IADD3.X R13, R2, UR17, RZ, P1, !PT ;  /* 0x00000011020d7c10 */ /* 0x000fc60008ffe4ff */
[----:B------:R-:W2:Y:S01]  /*e570*/  LDL R2, [R1+0x7b8] ;  /* 0x0007b80001027983 */ /* 0x000ea20000100800 */
[----:B----4-:R-:W-:-:S03]  /*e580*/  IADD3.X R15, R0, UR17, RZ, P0, !PT ;  /* 0x00000011000f7c10 */ /* 0x010fc600087fe4ff */
[----:B------:R-:W4:Y:S01]  /*e590*/  LDL R0, [R1+0x7b4] ;  /* 0x0007b40001007983 */ /* 0x000f220000100800 */
[----:B-----5:R-:W-:-:S03]  /*e5a0*/  IADD3 R16, P1, R18, UR6, RZ ;  /* 0x0000000612107c10 */ /* 0x020fc6000ff3e0ff */
[----:B------:R-:W5:Y:S04]  /*e5b0*/  LDL R18, [R1+0x7ac] ;  /* 0x0007ac0001127983 */ /* 0x000f680000100800 */
[----:B---3--:R0:W-:Y:S04]  /*e5c0*/  STL [R1+0x54], R29 ;  /* 0x0000541d01007387 */ /* 0x0081e80000100800 */
[----:B0-----:R0:W3:Y:S04]  /*e5d0*/  LDG.E.U8 R29, desc[UR14][R12.64] ;  /* 0x0000000e0c1d7981 */ /* 0x0010e8000c1e1100 */
[----:B--2---:R1:W-:Y:S04]  /*e5e0*/  STL [R1+0x4c], R28 ;  /* 0x00004c1c01007387 */ /* 0x0043e80000100800 */
[----:B-1----:R1:W2:Y:S01]  /*e5f0*/  LDG.E.U8 R28, desc[UR14][R14.64] ;  /* 0x0000000e0e1c7981 */ /* 0x0022a2000c1e1100 */
[----:B0-----:R-:W-:-:S02]  /*e600*/  IADD3 R12, P0, R25, UR6, RZ ;  /* 0x00000006190c7c10 */ /* 0x001fc4000ff1e0ff */
[----:B------:R-:W-:Y:S01]  /*e610*/  IADD3.X R17, R22, UR17, RZ, P1, !PT ;  /* 0x0000001116117c10 */ /* 0x000fe20008ffe4ff */
[----:B------:R-:W2:Y:S01]  /*e620*/  LDL R25, [R1+0x7c0] ;  /* 0x0007c00001197983 */ /* 0x000ea20000100800 */
[----:B------:R-:W-:-:S03]  /*e630*/  IADD3.X R13, R21, UR17, RZ, P0, !PT ;  /* 0x00000011150d7c10 */ /* 0x000fc600087fe4ff */
[----:B------:R-:W2:Y:S04]  /*e640*/  LDL R22, [R1+0x7bc] ;  /* 0x0007bc0001167983 */ /* 0x000ea80000100800 */
[----:B------:R0:W-:Y:S01]  /*e650*/  STL [R1+0x6c], R27 ;  /* 0x00006c1b01007387 */ /* 0x0001e20000100800 */
[----:B-1----:R-:W-:-:S03]  /*e660*/  IADD3 R14, P0, R20, UR6, RZ ;  /* 0x00000006140e7c10 */ /* 0x002fc6000ff1e0ff */
[----:B------:R-:W2:Y:S04]  /*e670*/  LDL R21, [R1+0x7c8] ;  /* 0x0007c80001157983 */ /* 0x000ea80000100800 */
[----:B------:R-:W2:Y:S04]  /*e680*/  LDL R20, [R1+0x7c4] ;  /* 0x0007c40001147983 */ /* 0x000ea80000100800 */
[----:B0-----:R-:W2:Y:S04]  /*e690*/  LDG.E.U8 R27, desc[UR14][R16.64] ;  /* 0x0000000e101b7981 */ /* 0x001ea8000c1e1100 */
[----:B------:R0:W2:Y:S01]  /*e6a0*/  LDG.E.U8 R16, desc[UR14][R12.64] ;  /* 0x0000000e0c107981 */ /* 0x0000a2000c1e1100 */
[----:B-----5:R-:W-:-:S03]  /*e6b0*/  IADD3.X R15, R18, UR17, RZ, P0, !PT ;  /* 0x00000011120f7c10 */ /* 0x020fc600087fe4ff */
[----:B------:R-:W5:Y:S04]  /*e6c0*/  LDL R18, [R1+0x7cc] ;  /* 0x0007cc0001127983 */ /* 0x000f680000100800 */
[----:B------:R-:W5:Y:S01]  /*e6d0*/  LDL R17, [R1+0x7d8] ;  /* 0x0007d80001117983 */ /* 0x000f620000100800 */
[----:B0-----:R-:W-:-:S03]  /*e6e0*/  IADD3 R12, P1, R2, UR6, RZ ;  /* 0x00000006020c7c10 */ /* 0x001fc6000ff3e0ff */
[----:B------:R-:W5:Y:S01]  /*e6f0*/  LDL R2, [R1+0x7d0] ;  /* 0x0007d00001027983 */ /* 0x000f620000100800 */
[----:B----4-:R-:W-:-:S03]  /*e700*/  IADD3.X R13, R0, UR17, RZ, P1, !PT ;  /* 0x00000011000d7c10 */ /* 0x010fc60008ffe4ff */
[----:B------:R-:W4:Y:S04]  /*e710*/  LDL R0, [R1+0x7d4] ;  /* 0x0007d40001007983 */ /* 0x000f280000100800 */
[----:B---3--:R0:W-:Y:S04]  /*e720*/  STL [R1+0x60], R29 ;  /* 0x0000601d01007387 */ /* 0x0081e80000100800 */
[----:B0-----:R-:W3:Y:S04]  /*e730*/  LDG.E.U8 R29, desc[UR14][R14.64] ;  /* 0x0000000e0e1d7981 */ /* 0x001ee8000c1e1100 */
[----:B--2---:R0:W-:Y:S04]  /*e740*/  STL [R1+0x58], R28 ;  /* 0x0000581c01007387 */ /* 0x0041e80000100800 */
[----:B0-----:R0:W2:Y:S04]  /*e750*/  LDG.E.U8 R28, desc[UR14][R12.64] ;  /* 0x0000000e0c1c7981 */ /* 0x0010a8000c1e1100 */
[----:B------:R1:W-:Y:S01]  /*e760*/  STL [R1+0x50], R27 ;  /* 0x0000501b01007387 */ /* 0x0003e20000100800 */
[----:B0-----:R-:W-:-:S03]  /*e770*/  IADD3 R12, P0, R25, UR6, RZ ;  /* 0x00000006190c7c10 */ /* 0x001fc6000ff1e0ff */
[----:B------:R0:W-:Y:S01]  /*e780*/  STL [R1+0x48], R16 ;  /* 0x0000481001007387 */ /* 0x0001e20000100800 */
[----:B------:R-:W-:-:S03]  /*e790*/  IADD3.X R13, R22, UR17, RZ, P0, !PT ;  /* 0x00000011160d7c10 */ /* 0x000fc600087fe4ff */
[----:B------:R-:W2:Y:S04]  /*e7a0*/  LDL R15, [R1+0x7dc] ;  /* 0x0007dc00010f7983 */ /* 0x000ea80000100800 */
[----:B-1----:R1:W2:Y:S04]  /*e7b0*/  LDG.E.U8 R27, desc[UR14][R12.64] ;  /* 0x0000000e0c1b7981 */ /* 0x0022a8000c1e1100 */
[----:B0-----:R-:W2:Y:S04]  /*e7c0*/  LDL R16, [R1+0x7e0] ;  /* 0x0007e00001107983 */ /* 0x001ea80000100800 */
[----:B------:R-:W2:Y:S01]  /*e7d0*/  LDL R14, [R1+0x7e8] ;  /* 0x0007e800010e7983 */ /* 0x000ea20000100800 */
[----:B-1----:R-:W-:-:S04]  /*e7e0*/  IADD3 R12, P0, R21, UR6, RZ ;  /* 0x00000006150c7c10 */ /* 0x002fc8000ff1e0ff */
[----:B------:R-:W-:-:S05]  /*e7f0*/  IADD3.X R13, R20, UR17, RZ, P0, !PT ;  /* 0x00000011140d7c10 */ /* 0x000fca00087fe4ff */
[----:B------:R5:W2:Y:S02]  /*e800*/  LDG.E.U8 R25, desc[UR14][R12.64] ;  /* 0x0000000e0c197981 */ /* 0x000aa4000c1e1100 */
[----:B-----5:R-:W-:Y:S02]  /*e810*/  IADD3 R12, P0, R2, UR6, RZ ;  /* 0x00000006020c7c10 */ /* 0x020fe4000ff1e0ff */
[----:B------:R-:W5:Y:S04]  /*e820*/  LDL R2, [R1+0x7e4] ;  /* 0x0007e40001027983 */ /* 0x000f680000100800 */
[----:B---3--:R0:W-:Y:S01]  /*e830*/  STL [R1+0x44], R29 ;  /* 0x0000441d01007387 */ /* 0x0081e20000100800 */
[----:B------:R-:W-:-:S03]  /*e840*/  IADD3.X R13, R18, UR17, RZ, P0, !PT ;  /* 0x00000011120d7c10 */ /* 0x000fc600087fe4ff */
[----:B------:R-:W3:Y:S04]  /*e850*/  LDL R22, [R1+0x7f0] ;  /* 0x0007f00001167983 */ /* 0x000ee80000100800 */
[----:B------:R-:W3:Y:S04]  /*e860*/  LDL R21, [R1+0x7ec] ;  /* 0x0007ec0001157983 */ /* 0x000ee80000100800 */
[----:B0-----:R0:W3:Y:S02]  /*e870*/  LDG.E.U8 R29, desc[UR14][R12.64] ;  /* 0x0000000e0c1d7981 */ /* 0x0010e4000c1e1100 */
[----:B0-----:R-:W-:-:S04]  /*e880*/  IADD3 R12, P0, R17, UR6, RZ ;  /* 0x00000006110c7c10 */ /* 0x001fc8000ff1e0ff */
[----:B----4-:R-:W-:Y:S01]  /*e890*/  IADD3.X R13, R0, UR17, RZ, P0, !PT ;  /* 0x00000011000d7c10 */ /* 0x010fe200087fe4ff */
[----:B--2---:R0:W-:Y:S04]  /*e8a0*/  STL [R1+0x40], R28 ;  /* 0x0000401c01007387 */ /* 0x0041e80000100800 */
[----:B------:R-:W2:Y:S04]  /*e8b0*/  LDL R20, [R1+0x7f8] ;  /* 0x0007f80001147983 */ /* 0x000ea80000100800 */
[----:B------:R-:W4:Y:S04]  /*e8c0*/  LDL R0, [R1+0x7f4] ;  /* 0x0007f40001007983 */ /* 0x000f280000100800 */
[----:B0-----:R0:W4:Y:S04]  /*e8d0*/  LDG.E.U8 R28, desc[UR14][R12.64] ;  /* 0x0000000e0c1c7981 */ /* 0x001128000c1e1100 */
[----:B------:R-:W4:Y:S01]  /*e8e0*/  LDL R18, [R1+0x800] ;  /* 0x0008000001127983 */ /* 0x000f220000100800 */
[----:B0-----:R-:W-:-:S04]  /*e8f0*/  IADD3 R12, P0, R16, UR6, RZ ;  /* 0x00000006100c7c10 */ /* 0x001fc8000ff1e0ff */
[----:B------:R-:W-:Y:S02]  /*e900*/  IADD3.X R13, R15, UR17, RZ, P0, !PT ;  /* 0x000000110f0d7c10 */ /* 0x000fe400087fe4ff */
[----:B------:R-:W4:Y:S04]  /*e910*/  LDL R15, [R1+0x7fc] ;  /* 0x0007fc00010f7983 */ /* 0x000f280000100800 */
[----:B------:R0:W-:Y:S04]  /*e920*/  STL [R1+0x3c], R27 ;  /* 0x00003c1b01007387 */ /* 0x0001e80000100800 */
[----:B------:R-:W4:Y:S04]  /*e930*/  LDL R17, [R1+0x804] ;  /* 0x0008040001117983 */ /* 0x000f280000100800 */
[----:B0-----:R0:W4:Y:S02]  /*e940*/  LDG.E.U8 R27, desc[UR14][R12.64] ;  /* 0x0000000e0c1b7981 */ /* 0x001124000c1e1100 */
[----:B0-----:R-:W-:-:S02]  /*e950*/  IADD3 R12, P0, R14, UR6, RZ ;  /* 0x000000060e0c7c10 */ /* 0x001fc4000ff1e0ff */
[----:B------:R-:W4:Y:S02]  /*e960*/  LDL R14, [R1+0x808] ;  /* 0x00080800010e7983 */ /* 0x000f240000100800 */
[----:B-----5:R-:W-:Y:S02]  /*e970*/  IADD3.X R13, R2, UR17, RZ, P0, !PT ;  /* 0x00000011020d7c10 */ /* 0x020fe400087fe4ff */
[----:B------:R0:W-:Y:S04]  /*e980*/  STL [R1+0x38], R25 ;  /* 0x0000381901007387 */ /* 0x0001e80000100800 */
[----:B------:R-:W5:Y:S04]  /*e990*/  LDL R16, [R1+0x810] ;  /* 0x0008100001107983 */ /* 0x000f680000100800 */
[----:B------:R-:W5:Y:S04]  /*e9a0*/  LDL R2, [R1+0x80c] ;  /* 0x00080c0001027983 */ /* 0x000f680000100800 */
[----:B0-----:R3:W5:Y:S02]  /*e9b0*/  LDG.E.U8 R25, desc[UR14][R12.64] ;  /* 0x0000000e0c197981 */ /* 0x001764000c1e1100 */
[----:B---3--:R-:W-:-:S04]  /*e9c0*/  IADD3 R12, P0, R22, UR6, RZ ;  /* 0x00000006160c7c10 */ /* 0x008fc8000ff1e0ff */
[----:B------:R-:W-:Y:S01]  /*e9d0*/  IADD3.X R13, R21, UR17, RZ, P0, !PT ;  /* 0x00000011150d7c10 */ /* 0x000fe200087fe4ff */
[----:B------:R0:W-:Y:S04]  /*e9e0*/  STL [R1+0x34], R29 ;  /* 0x0000341d01007387 */ /* 0x0001e80000100800 */
[----:B0-----:R2:W3:Y:S02]  /*e9f0*/  LDG.E.U8 R29, desc[UR14][R12.64] ;  /* 0x0000000e0c1d7981 */ /* 0x0014e4000c1e1100 */
[----:B--2---:R-:W-:-:S04]  /*ea00*/  IADD3 R12, P0, R20, UR6, RZ ;  /* 0x00000006140c7c10 */ /* 0x004fc8000ff1e0ff */
[----:B----4-:R-:W-:Y:S02]  /*ea10*/  IADD3.X R13, R0, UR17, RZ, P0, !PT ;  /* 0x00000011000d7c10 */ /* 0x010fe400087fe4ff */
[----:B------:R-:W2:Y:S04]  /*ea20*/  LDL R0, [R1+0x4a4] ;  /* 0x0004a40001007983 */ /* 0x000ea80000100800 */
[----:B------:R0:W4:Y:S02]  /*ea30*/  LDG.E.U8 R21, desc[UR14][R12.64] ;  /* 0x0000000e0c157981 */ /* 0x000124000c1e1100 */
[----:B0-----:R-:W-:-:S04]  /*ea40*/  IADD3 R12, P0, R18, UR6, RZ ;  /* 0x00000006120c7c10 */ /* 0x001fc8000ff1e0ff */
[----:B------:R-:W-:Y:S02]  /*ea50*/  IADD3.X R13, R15, UR17, RZ, P0, !PT ;  /* 0x000000110f0d7c10 */ /* 0x000fe400087fe4ff */
[----:B------:R-:W3:Y:S04]  /*ea60*/  LDL R15, [R1+0x4a8] ;  /* 0x0004a800010f7983 */ /* 0x000ee80000100800 */
[----:B------:R0:W4:Y:S02]  /*ea70*/  LDG.E.U8 R22, desc[UR14][R12.64] ;  /* 0x0000000e0c167981 */ /* 0x000124000c1e1100 */
[----:B0-----:R-:W-:Y:S02]  /*ea80*/  IADD3 R12, P0, R14, UR6, RZ ;  /* 0x000000060e0c7c10 */ /* 0x001fe4000ff1e0ff */
[----:B------:R-:W4:Y:S02]  /*ea90*/  LDL R14, [R1+0x4ac] ;  /* 0x0004ac00010e7983 */ /* 0x000f240000100800 */
[----:B------:R-:W-:-:S05]  /*eaa0*/  IADD3.X R13, R17, UR17, RZ, P0, !PT ;  /* 0x00000011110d7c10 */ /* 0x000fca00087fe4ff */
[----:B------:R5:W4:Y:S04]  /*eab0*/  LDG.E.U8 R20, desc[UR14][R12.64] ;  /* 0x0000000e0c147981 */ /* 0x000b28000c1e1100 */
[----:B------:R0:W-:Y:S04]  /*eac0*/  STL [R1+0x30], R28 ;  /* 0x0000301c01007387 */ /* 0x0001e80000100800 */
[----:B------:R-:W4:Y:S01]  /*ead0*/  LDL R18, [R1+0x4b0] ;  /* 0x0004b00001127983 */ /* 0x000f220000100800 */
[----:B-----5:R-:W-:-:S04]  /*eae0*/  IADD3 R12, P0, R16, UR6, RZ ;  /* 0x00000006100c7c10 */ /* 0x020fc8000ff1e0ff */
[----:B------:R-:W-:Y:S02]  /*eaf0*/  IADD3.X R13, R2, UR17, RZ, P0, !PT ;  /* 0x00000011020d7c10 */ /* 0x000fe400087fe4ff */
[----:B------:R-:W5:Y:S04]  /*eb00*/  LDL R2, [R1+0x4b4] ;  /* 0x0004b40001027983 */ /* 0x000f680000100800 */
[----:B0-----:R0:W5:Y:S02]  /*eb10*/  LDG.E.U8 R28, desc[UR14][R12.64] ;  /* 0x0000000e0c1c7981 */ /* 0x001164000c1e1100 */
[----:B0-----:R-:W-:Y:S02]  /*eb20*/  VIADD R12, R26, UR9 ;  /* 0x000000091a0c7c36 */ /* 0x001fe40008000000 */
[----:B------:R0:W-:Y:S03]  /*eb30*/  STL [R1+0x2c], R27 ;  /* 0x00002c1b01007387 */ /* 0x0001e60000100800 */
[----:B------:R-:W-:-:S04]  /*eb40*/  IADD3 RZ, P0, R12, UR6, RZ ;  /* 0x000000060cff7c10 */ /* 0x000fc8000ff1e0ff */
[----:B--2---:R-:W-:Y:S02]  /*eb50*/  IADD3.X R13, R0, UR8, RZ, P0, !PT ;  /* 0x00000008000d7c10 */ /* 0x004fe400087fe4ff */
[----:B------:R-:W2:Y:S01]  /*eb60*/  LDL R0, [R1+0x4b8] ;  /* 0x0004b80001007983 */ /* 0x000ea20000100800 */
[----:B------:R-:W-:-:S05]  /*eb70*/  VIADD R12, R12, UR6 ;  /* 0x000000060c0c7c36 */ /* 0x000fca0008000000 */
[----:B0-----:R0:W2:Y:S02]  /*eb80*/  LDG.E.U8 R27, desc[UR14][R12.64] ;  /* 0x0000000e0c1b7981 */ /* 0x0010a4000c1e1100 */
[----:B0-----:R-:W-:-:S05]  /*eb90*/  VIADD R12, R23, UR9 ;  /* 0x00000009170c7c36 */ /* 0x001fca0008000000 */
[C---:B------:R-:W-:Y:S01]  /*eba0*/  IADD3 RZ, P0, R12.reuse, UR6, RZ ;  /* 0x000000060cff7c10 */ /* 0x040fe2000ff1e0ff */
[----:B------:R-:W-:Y:S01]  /*ebb0*/  VIADD R12, R12, UR6 ;  /* 0x000000060c0c7c36 */ /* 0x000fe20008000000 */
[----:B------:R0:W-:Y:S04]  /*ebc0*/  STL [R1+0x28], R25 ;  /* 0x0000281901007387 */ /* 0x0001e80000100800 */
[----:B------:R-:W2:Y:S01]  /*ebd0*/  LDL R17, [R1+0x4bc] ;  /* 0x0004bc0001117983 */ /* 0x000ea20000100800 */
[----:B---3--:R-:W-:-:S05]  /*ebe0*/  IADD3.X R13, R15, UR8, RZ, P0, !PT ;  /* 0x000000080f0d7c10 */ /* 0x008fca00087fe4ff */
[----:B0-----:R0:W3:Y:S02]  /*ebf0*/  LDG.E.U8 R25, desc[UR14][R12.64] ;  /* 0x0000000e0c197981 */ /* 0x0010e4000c1e1100 */
[----:B0-----:R-:W-:-:S05]  /*ec00*/  VIADD R12, R24, UR9 ;  /* 0x00000009180c7c36 */ /* 0x001fca0008000000 */
[C---:B------:R-:W-:Y:S01]  /*ec10*/  IADD3 RZ, P0, R12.reuse, UR6, RZ ;  /* 0x000000060cff7c10 */ /* 0x040fe2000ff1e0ff */
[----:B------:R-:W-:-:S03]  /*ec20*/  VIADD R12, R12, UR6 ;  /* 0x000000060c0c7c36 */ /* 0x000fc60008000000 */
[----:B----4-:R-:W-:Y:S01]  /*ec30*/  IADD3.X R13, R14, UR8, RZ, P0, !PT ;  /* 0x000000080e0d7c10 */ /* 0x010fe200087fe4ff */
[----:B------:R-:W-:Y:S01]  /*ec40*/  VIADD R14, R19, UR9 ;  /* 0x00000009130e7c36 */ /* 0x000fe20008000000 */
[----:B------:R-:W-:Y:S01]  /*ec50*/  USHF.L.U32 UR8, UR9, 0x1, URZ ;  /* 0x0000000109087899 */ /* 0x000fe2000800063f */
[----:B------:R-:W-:Y:S03]  /*ec60*/  STL [R1+0x24], R29 ;  /* 0x0000241d01007387 */ /* 0x000fe60000100800 */
[----:B------:R-:W-:Y:S01]  /*ec70*/  IADD3 R14, P0, R14, UR6, RZ ;  /* 0x000000060e0e7c10 */ /* 0x000fe2000ff1e0ff */
[----:B------:R0:W-:Y:S04]  /*ec80*/  STL [R1+0x20], R21 ;  /* 0x0000201501007387 */ /* 0x0001e80000100800 */
[----:B------:R-:W4:Y:S01]  /*ec90*/  LDL R16, [R1+0x4c0] ;  /* 0x0004c00001107983 */ /* 0x000f220000100800 */
[----:B------:R-:W-:-:S03]  /*eca0*/  IADD3.X R15, R18, UR17, RZ, P0, !PT ;  /* 0x00000011120f7c10 */ /* 0x000fc600087fe4ff */
[----:B0-----:R0:W4:Y:S04]  /*ecb0*/  LDG.E.U8 R21, desc[UR14][R12.64] ;  /* 0x0000000e0c157981 */ /* 0x001128000c1e1100 */
[----:B------:R1:W-:Y:S01]  /*ecc0*/  STL [R1+0x1c], R22 ;  /* 0x00001c1601007387 */ /* 0x0003e20000100800 */
[----:B0-----:R-:W-:-:S03]  /*ecd0*/  VIADD R12, R26, UR8 ;  /* 0x000000081a0c7c36 */ /* 0x001fc60008000000 */
[----:B-1----:R0:W4:Y:S02]  /*ece0*/  LDG.E.U8 R22, desc[UR14][R14.64] ;  /* 0x0000000e0e167981 */ /* 0x002124000c1e1100 */
[----:B------:R-:W-:Y:S02]  /*ecf0*/  IADD3 R12, P0, R12, UR6, RZ ;  /* 0x000000060c0c7c10 */ /* 0x000fe4000ff1e0ff */
[----:B------:R1:W-:Y:S02]  /*ed00*/  STL [R1+0x18], R20 ;  /* 0x0000181401007387 */ /* 0x0003e40000100800 */
[----:B-----5:R-:W-:Y:S02]  /*ed10*/  IADD3.X R13, R2, UR17, RZ, P0, !PT ;  /* 0x00000011020d7c10 */ /* 0x020fe400087fe4ff */
[----:B------:R-:W5:Y:S01]  /*ed20*/  LDL R2, [R1+0x4c4] ;  /* 0x0004c40001027983 */ /* 0x000f620000100800 */
[----:B0-----:R-:W-:-:S03]  /*ed30*/  VIADD R14, R23, UR8 ;  /* 0x00000008170e7c36 */ /* 0x001fc60008000000 */
[----:B-1----:R0:W5:Y:S02]  /*ed40*/  LDG.E.U8 R20, desc[UR14][R12.64] ;  /* 0x0000000e0c147981 */ /* 0x002164000c1e1100 */
[----:B------:R-:W-:Y:S02]  /*ed50*/  IADD3 R14, P0, R14, UR6, RZ ;  /* 0x000000060e0e7c10 */ /* 0x000fe4000ff1e0ff */
[----:B------:R-:W-:Y:S02]  /*ed60*/  STL [R1+0x14], R28 ;  /* 0x0000141c01007387 */ /* 0x000fe40000100800 */
[----:B--2---:R-:W-:Y:S02]  /*ed70*/  IADD3.X R15, R0, UR17, RZ, P0, !PT ;  /* 0x00000011000f7c10 */ /* 0x004fe400087fe4ff */
[----:B------:R-:W2:Y:S01]  /*ed80*/  LDL R0, [R1+0x4c8] ;  /* 0x0004c80001007983 */ /* 0x000ea20000100800 */
[----:B0-----:R-:W-:-:S03]  /*ed90*/  VIADD R12, R24, UR8 ;  /* 0x00000008180c7c36 */ /* 0x001fc60008000000 */
[----:B------:R0:W2:Y:S02]  /*eda0*/  LDG.E.U8 R18, desc[UR14][R14.64] ;  /* 0x0000000e0e127981 */ /* 0x0000a4000c1e1100 */
[----:B------:R-:W-:Y:S01]  /*edb0*/  IADD3 R12, P0, R12, UR6, RZ ;  /* 0x000000060c0c7c10 */ /* 0x000fe2000ff1e0ff */
[----:B------:R-:W-:Y:S01]  /*edc0*/  UIMAD UR12, UR9, 0x3, URZ ;  /* 0x00000003090c78a4 */ /* 0x000fe2000f8e023f */
[----:B0-----:R-:W-:Y:S01]  /*edd0*/  VIADD R14, R19, UR8 ;  /* 0x00000008130e7c36 */ /* 0x001fe20008000000 */
[----:B------:R0:W-:Y:S01]  /*ede0*/  STL [R1+0x10], R27 ;  /* 0x0000101b01007387 */ /* 0x0001e20000100800 */
[----:B------:R-:W-:-:S03]  /*edf0*/  IADD3.X R13, R17, UR17, RZ, P0, !PT ;  /* 0x00000011110d7c10 */ /* 0x000fc600087fe4ff */
[----:B------:R-:W-:Y:S01]  /*ee00*/  IADD3 R14, P0, R14, UR6, RZ ;  /* 0x000000060e0e7c10 */ /* 0x000fe2000ff1e0ff */
[----:B------:R-:W2:Y:S04]  /*ee10*/  LDL R17, [R1+0x4cc] ;  /* 0x0004cc0001117983 */ /* 0x000ea80000100800 */
[----:B------:R1:W2:Y:S02]  /*ee20*/  LDG.E.U8 R29, desc[UR14][R12.64] ;  /* 0x0000000e0c1d7981 */ /* 0x0002a4000c1e1100 */
[----:B-1----:R-:W-:Y:S02]  /*ee30*/  VIADD R12, R26, UR12 ;  /* 0x0000000c1a0c7c36 */ /* 0x002fe40008000000 */
[----:B---3--:R1:W-:Y:S01]  /*ee40*/  STL [R1+0xc], R25 ;  /* 0x00000c1901007387 */ /* 0x0083e20000100800 */
[----:B----4-:R-:W-:-:S02]  /*ee50*/  IADD3.X R15, R16, UR17, RZ, P0, !PT ;  /* 0x00000011100f7c10 */ /* 0x010fc400087fe4ff */
[----:B------:R-:W-:Y:S01]  /*ee60*/  IADD3 R12, P0, R12, UR6, RZ ;  /* 0x000000060c0c7c10 */ /* 0x000fe2000ff1e0ff */
[----:B------:R-:W3:Y:S04]  /*ee70*/  LDL R16, [R1+0x4d0] ;  /* 0x0004d00001107983 */ /* 0x000ee80000100800 */
[----:B0-----:R0:W4:Y:S02]  /*ee80*/  LDG.E.U8 R27, desc[UR14][R14.64] ;  /* 0x0000000e0e1b7981 */ /* 0x001124000c1e1100 */
[----:B0-----:R-:W-:Y:S02]  /*ee90*/  VIADD R14, R23, UR12 ;  /* 0x0000000c170e7c36 */ /* 0x001fe40008000000 */
[----:B------:R0:W-:Y:S01]  /*eea0*/  STL [R1+0x4], R21 ;  /* 0x0000041501007387 */ /* 0x0001e20000100800 */
[----:B-----5:R-:W-:-:S02]  /*eeb0*/  IADD3.X R13, R2, UR17, RZ, P0, !PT ;  /* 0x00000011020d7c10 */ /* 0x020fc400087fe4ff */
[----:B------:R-:W-:Y:S01]  /*eec0*/  IADD3 R14, P0, R14, UR6, RZ ;  /* 0x000000060e0e7c10 */ /* 0x000fe2000ff1e0ff */
[----:B------:R-:W5:Y:S04]  /*eed0*/  LDL R2, [R1+0x4d4] ;  /* 0x0004d40001027983 */ /* 0x000f680000100800 */
[----:B-1----:R1:W3:Y:S01]  /*eee0*/  LDG.E.U8 R25, desc[UR14][R12.64] ;  /* 0x0000000e0c197981 */ /* 0x0022e2000c1e1100 */
[----:B--2---:R-:W-:-:S05]  /*eef0*/  IADD3.X R15, R0, UR17, RZ, P0, !PT ;  /* 0x00000011000f7c10 */ /* 0x004fca00087fe4ff */
[----:B0-----:R-:W2:Y:S01]  /*ef00*/  LDG.E.U8 R21, desc[UR14][R14.64] ;  /* 0x0000000e0e157981 */ /* 0x001ea2000c1e1100 */
[----:B-1----:R-:W-:-:S05]  /*ef10*/  VIADD R12, R24, UR12 ;  /* 0x0000000c180c7c36 */ /* 0x002fca0008000000 */
[----:B------:R-:W-:-:S04]  /*ef20*/  IADD3 R12, P0, R12, UR6, RZ ;  /* 0x000000060c0c7c10 */ /* 0x000fc8000ff1e0ff */
[----:B------:R-:W-:Y:S01]  /*ef30*/  IADD3.X R13, R17, UR17, RZ, P0, !PT ;  /* 0x00000011110d7c10 */ /* 0x000fe200087fe4ff */
[----:B---3--:R-:W-:Y:S04]  /*ef40*/  STL [R1+0xfe4], R25 ;  /* 0x000fe41901007387 */ /* 0x008fe80000100800 */
[----:B------:R-:W3:Y:S04]  /*ef50*/  LDL R0, [R1+0x4d8] ;  /* 0x0004d80001007983 */ /* 0x000ee80000100800 */
[----:B--2---:R-:W-:Y:S04]  /*ef60*/  STL [R1+0xfe8], R21 ;  /* 0x000fe81501007387 */ /* 0x004fe80000100800 */
[----:B------:R0:W-:Y:S04]  /*ef70*/  STL [R1+0x8], R20 ;  /* 0x0000081401007387 */ /* 0x0001e80000100800 */
[----:B0-----:R0:W2:Y:S01]  /*ef80*/  LDG.E.U8 R20, desc[UR14][R12.64] ;  /* 0x0000000e0c147981 */ /* 0x0010a2000c1e1100 */
[----:B------:R-:W-:-:S06]  /*ef90*/  USHF.L.U32 UR8, UR9, 0x2, URZ ;  /* 0x0000000209087899 */ /* 0x000fcc000800063f */
[----:B------:R-:W-:Y:S02]  /*efa0*/  VIADD R14, R23, UR8 ;  /* 0x00000008170e7c36 */ /* 0x000fe40008000000 */
[----:B0-----:R-:W-:-:S05]  /*efb0*/  VIADD R12, R19, UR12 ;  /* 0x0000000c130c7c36 */ /* 0x001fca0008000000 */
[----:B------:R-:W-:-:S04]  /*efc0*/  IADD3 R12, P0, R12, UR6, RZ ;  /* 0x000000060c0c7c10 */ /* 0x000fc8000ff1e0ff */
[----:B------:R-:W-:Y:S01]  /*efd0*/  IADD3.X R13, R16, UR17, RZ, P0, !PT ;  /* 0x00000011100d7c10 */ /* 0x000fe200087fe4ff */
[----:B--2---:R0:W-:Y:S04]  /*efe0*/  STL [R1+0xfec], R20 ;  /* 0x000fec1401007387 */ /* 0x0041e80000100800 */
[----:B------:R1:W-:Y:S04]  /*eff0*/  STL [R1], R18 ;  /* 0x0000001201007387 */ /* 0x0003e80000100800 */
[----:B------:R-:W2:Y:S04]  /*f000*/  LDL R17, [R1+0x4dc] ;  /* 0x0004dc0001117983 */ /* 0x000ea80000100800 */
[----:B0-----:R-:W4:Y:S04]  /*f010*/  LDL R20, [R1+0x4e0] ;  /* 0x0004e00001147983 */ /* 0x001f280000100800 */
[----:B------:R-:W4:Y:S04]  /*f020*/  LDL R25, [R1+0x818] ;  /* 0x0008180001197983 */ /* 0x000f280000100800 */
[----:B------:R-:W4:Y:S04]  /*f030*/  LDL R23, [R1+0x814] ;  /* 0x0008140001177983 */ /* 0x000f280000100800 */
[----:B-1----:R0:W4:Y:S02]  /*f040*/  LDG.E.U8 R18, desc[UR14][R12.64] ;  /* 0x0000000e0c127981 */ /* 0x002124000c1e1100 */
[----:B0-----:R-:W-:-:S05]  /*f050*/  VIADD R12, R26, UR8 ;  /* 0x000000081a0c7c36 */ /* 0x001fca0008000000 */
[----:B------:R-:W-:-:S04]  /*f060*/  IADD3 R12, P0, R12, UR6, RZ ;  /* 0x000000060c0c7c10 */ /* 0x000fc8000ff1e0ff */
[----:B-----5:R-:W-:Y:S02]  /*f070*/  IADD3.X R13, R2, UR17, RZ, P0, !PT ;  /* 0x00000011020d7c10 */ /* 0x020fe400087fe4ff */
[----:B------:R-:W-:Y:S01]  /*f080*/  IADD3 R14, P0, R14, UR6, RZ ;  /* 0x000000060e0e7c10 */ /* 0x000fe2000ff1e0ff */
[----:B------:R-:W-:Y:S01]  /*f090*/  VIADD R16, R19, UR8 ;  /* 0x0000000813107c36 */ /* 0x000fe20008000000 */
[----:B------:R-:W5:Y:S02]  /*f0a0*/  LDL R2, [R1+0x820] ;  /* 0x0008200001027983 */ /* 0x000f640000100800 */
[----:B---3--:R-:W-:Y:S02]  /*f0b0*/  IADD3.X R15, R0, UR17, RZ, P0, !PT ;  /* 0x00000011000f7c10 */ /* 0x008fe400087fe4ff */
[----:B------:R-:W3:Y:S04]  /*f0c0*/  LDG.E.U8 R12, desc[UR14][R12.64] ;  /* 0x0000000e0c0c7981 */ /* 0x000ee8000c1e1100 */
[----:B------:R-:W3:Y:S04]  /*f0d0*/  LDL R0, [R1+0x81c] ;  /* 0x00081c0001007983 */ /* 0x000ee80000100800 */
[----:B------:R0:W3:Y:S02]  /*f0e0*/  LDG.E.U8 R13, desc[UR14][R14.64] ;  /* 0x0000000e0e0d7981 */ /* 0x0000e4000c1e1100 */
[----:B0-----:R-:W-:-:S02]  /*f0f0*/  VIADD R14, R24, UR8 ;  /* 0x00000008180e7c36 */ /* 0x001fc40008000000 */
[----:B------:R-:W3:Y:S03]  /*f100*/  LDL R24, [R1+0x824] ;  /* 0x0008240001187983 */ /* 0x000ee60000100800 */
[----:B------:R-:W-:-:S04]  /*f110*/  IADD3 R14, P0, R14, UR6, RZ ;  /* 0x000000060e0e7c10 */ /* 0x000fc8000ff1e0ff */
[----:B--2---:R-:W-:Y:S02]  /*f120*/  IADD3.X R15, R17, UR17, RZ, P0, !PT ;  /* 0x00000011110f7c10 */ /* 0x004fe400087fe4ff */
[----:B------:R-:W-:-:S03]  /*f130*/  IADD3 R16, P0, R16, UR6, RZ ;  /* 0x0000000610107c10 */ /* 0x000fc6000ff1e0ff */
[----:B------:R0:W2:Y:S01]  /*f140*/  LDG.E.U8 R19, desc[UR14][R14.64] ;  /* 0x0000000e0e137981 */ /* 0x0000a2000c1e1100 */
[----:B----4-:R-:W-:-:S03]  /*f150*/  IADD3.X R17, R20, UR17, RZ, P0, !PT ;  /* 0x0000001114117c10 */ /* 0x010fc600087fe4ff */
[----:B------:R-:W4:Y:S04]  /*f160*/  LDL.LU R20, [R1+0x180] ;  /* 0x0001800001147983 */ /* 0x000f280000300800 */
[----:B------:R-:W2:Y:S01]  /*f170*/  LDG.E.U8 R16, desc[UR14][R16.64] ;  /* 0x0000000e10107981 */ /* 0x000ea2000c1e1100 */
[----:B0-----:R-:W-:-:S03]  /*f180*/  IADD3 R14, P0, R25, UR6, RZ ;  /* 0x00000006190e7c10 */ /* 0x001fc6000ff1e0ff */
[----:B------:R-:W2:Y:S01]  /*f190*/  LDL.LU R21, [R1+0x174] ;  /* 0x0001740001157983 */ /* 0x000ea20000300800 */
[----:B------:R-:W-:-:S03]  /*f1a0*/  IADD3.X R15, R23, UR17, RZ, P0, !PT ;  /* 0x00000011170f7c10 */ /* 0x000fc600087fe4ff */
[----:B------:R-:W4:Y:S04]  /*f1b0*/  LDL R26, [R1+0x82c] ;  /* 0x00082c00011a7983 */ /* 0x000f280000100800 */
[----:B------:R5:W2:Y:S02]  /*f1c0*/  LDG.E.U8 R17, desc[UR14][R14.64] ;  /* 0x0000000e0e117981 */ /* 0x000aa4000c1e1100 */
[----:B-----5:R-:W-:-:S04]  /*f1d0*/  IADD3 R14, P0, R2, UR6, RZ ;  /* 0x00000006020e7c10 */ /* 0x020fc8000ff1e0ff */
[----:B---3--:R-:W-:-:S05]  /*f1e0*/  IADD3.X R15, R0, UR17, RZ, P0, !PT ;  /* 0x00000011000f7c10 */ /* 0x008fca00087fe4ff */
[----:B------:R0:W3:Y:S04]  /*f1f0*/  LDG.E.U8 R23, desc[UR14][R14.64] ;  /* 0x0000000e0e177981 */ /* 0x0000e8000c1e1100 */
[----:B--2---:R1:W-:Y:S04]  /*f200*/  STL [R1+0xfd0], R17 ;  /* 0x000fd01101007387 */ /* 0x0043e80000100800 */
[----:B------:R-:W2:Y:S04]  /*f210*/  LDL R28, [R1+0x834] ;  /* 0x00083400011c7983 */ /* 0x000ea80000100800 */
[----:B-1----:R-:W5:Y:S04]  /*f220*/  LDL R17, [R1+0x83c] ;  /* 0x00083c0001117983 */ /* 0x002f680000100800 */
[----:B------:R-:W5:Y:S04]  /*f230*/  LDL.LU R25, [R1+0x74] ;  /* 0x0000740001197983 */ /* 0x000f680000300800 */
[----:B------:R-:W5:Y:S04]  /*f240*/  LDL.LU R2, [R1+0x70] ;  /* 0x0000700001027983 */ /* 0x000f680000300800 */
[----:B------:R-:W5:Y:S04]  /*f250*/  LDL.LU R0, [R1+0x68] ;  /* 0x0000680001007983 */ /* 0x000f680000300800 */
[----:B------:R-:W0:Y:S02]  /*f260*/  LDL R15, [R1+0x828] ;  /* 0x00082800010f7983 */ /* 0x000e240000100800 */
[----:B0-----:R-:W-:-:S04]  /*f270*/  IADD3 R14, P0, R15, UR6, RZ ;  /* 0x000000060f0e7c10 */ /* 0x001fc8000ff1e0ff */
[----:B------:R-:W-:-:S05]  /*f280*/  IADD3.X R15, R24, UR17, RZ, P0, !PT ;  /* 0x00000011180f7c10 */ /* 0x000fca00087fe4ff */
[----:B------:R-:W4:Y:S04]  /*f290*/  LDG.E.U8 R24, desc[UR14][R14.64] ;  /* 0x0000000e0e187981 */ /* 0x000f28000c1e1100 */
[----:B---3--:R0:W-:Y:S04]  /*f2a0*/  STL [R1+0xfd4], R23 ;  /* 0x000fd41701007387 */ /* 0x0081e80000100800 */
[----:B------:R-:W3:Y:S04]  /*f2b0*/  LDL R15, [R1+0x830] ;  /* 0x00083000010f7983 */ /* 0x000ee80000100800 */
[----:B0-----:R-:W5:Y:S04]  /*f2c0*/  LDL R23, [R1+0x840] ;  /* 0x0008400001177983 */ /* 0x001f680000100800 */
[----:B----4-:R0:W-:Y:S04]  /*f2d0*/  STL [R1+0xfd8], R24 ;  /* 0x000fd81801007387 */ /* 0x0101e80000100800 */
[----:B0-----:R-:W4:Y:S01]  /*f2e0*/  LDL R24, [R1+0x838] ;  /* 0x0008380001187983 */ /* 0x001f220000100800 */
[----:B---3--:R-:W-:-:S04]  /*f2f0*/  IADD3 R14, P0, R15, UR6, RZ ;  /* 0x000000060f0e7c10 */ /* 0x008fc8000ff1e0ff */
[----:B------:R-:W-:-:S05]  /*f300*/  IADD3.X R15, R26, UR17, RZ, P0, !PT ;  /* 0x000000111a0f7c10 */ /* 0x000fca00087fe4ff */
[----:B------:R4:W3:Y:S02]  /*f310*/  LDG.E.U8 R26, desc[UR14][R14.64] ;  /* 0x0000000e0e1a7981 */ /* 0x0008e4000c1e1100 */
[----:B----4-:R-:W-:-:S04]  /*f320*/  IADD3 R14, P0, R24, UR6, RZ ;  /* 0x00000006180e7c10 */ /* 0x010fc8000ff1e0ff */
[----:B--2---:R-:W-:-:S05]  /*f330*/  IADD3.X R15, R28, UR17, RZ, P0, !PT ;  /* 0x000000111c0f7c10 */ /* 0x004fca00087fe4ff */
[----:B------:R5:W2:Y:S02]  /*f340*/  LDG.E.U8 R28, desc[UR14][R14.64] ;  /* 0x0000000e0e1c7981 */ /* 0x000aa4000c1e1100 */
[----:B-----5:R-:W-:-:S04]  /*f350*/  IADD3 R14, P0, R23, UR6, RZ ;  /* 0x00000006170e7c10 */ /* 0x020fc8000ff1e0ff */
[----:B------:R-:W-:-:S05]  /*f360*/  IADD3.X R15, R17, UR17, RZ, P0, !PT ;  /* 0x00000011110f7c10 */ /* 0x000fca00087fe4ff */
[----:B------:R0:W4:Y:S02]  /*f370*/  LDG.E.U8 R14, desc[UR14][R14.64] ;  /* 0x0000000e0e0e7981 */ /* 0x000124000c1e1100 */
[----:B0-----:R-:W0:Y:S02]  /*f380*/  S2R R15, SR_TID.X ;  /* 0x00000000000f7919 */ /* 0x001e240000002100 */
[----:B---3--:R-:W-:Y:S01]  /*f390*/  STL [R1+0xfdc], R26 ;  /* 0x000fdc1a01007387 */ /* 0x008fe20000100800 */
[----:B0-----:R-:W-:Y:S01]  /*f3a0*/  LOP3.LUT R15, R15, 0x7f, RZ, 0xc0, !PT ;  /* 0x0000007f0f0f7812 */ /* 0x001fe200078ec0ff */
[----:B------:R-:W-:Y:S06]  /*f3b0*/  BAR.SYNC.DEFER_BLOCKING 0x0 ;  /* 0x0000000000007b1d */ /* 0x000fec0000010000 */
[----:B------:R-:W-:Y:S04]  /*f3c0*/  STS.U8 [R15+UR11+0x8000], R20 ;  /* 0x008000140f007988 */ /* 0x000fe8000800000b */
[----:B------:R-:W-:Y:S04]  /*f3d0*/  STS.U8 [R15+UR11+0x8080], R21 ;  /* 0x008080150f007988 */ /* 0x000fe8000800000b */
[----:B------:R-:W-:Y:S04]  /*f3e0*/  STS.U8 [R15+UR11+0x8100], R25 ;  /* 0x008100190f007988 */ /* 0x000fe8000800000b */
[----:B------:R-:W-:Y:S04]  /*f3f0*/  STS.U8 [R15+UR11+0x8180], R2 ;  /* 0x008180020f007988 */ /* 0x000fe8000800000b */
[----:B------:R-:W-:Y:S04]  /*f400*/  STS.U8 [R15+UR11+0x9000], R0 ;  /* 0x009000000f007988 */ /* 0x000fe8000800000b */
[----:B--2---:R0:W-:Y:S04]  /*f410*/  STL [R1+0xfe0], R28 ;  /* 0x000fe01c01007387 */ /* 0x0041e80000100800 */
[----:B0-----:R-:W2:Y:S04]  /*f420*/  LDL.LU R28, [R1+0xdc] ;  /* 0x0000dc00011c7983 */ /* 0x001ea80000300800 */
[----:B------:R-:W3:Y:S04]  /*f430*/  LDL.LU R26, [R1+0xd4] ;  /* 0x0000d400011a7983 */ /* 0x000ee80000300800 */
[----:B------:R-:W5:Y:S04]  /*f440*/  LDL.LU R24, [R1+0xc8] ;  /* 0x0000c80001187983 */ /* 0x000f680000300800 */
[----:B------:R-:W4:Y:S04]  /*f450*/  LDL.LU R23, [R1+0x78] ;  /* 0x0000780001177983 */ /* 0x000f280000300800 */
[----:B------:R-:W4:Y:S04]  /*f460*/  LDL.LU R17, [R1+0x64] ;  /* 0x0000640001117983 */ /* 0x000f280000300800 */
[----:B------:R-:W5:Y:S04]  /*f470*/  LDL.LU R20, [R1+0x5c] ;  /* 0x00005c0001147983 */ /* 0x000f680000300800 */
[----:B------:R-:W4:Y:S04]  /*f480*/  LDL.LU R21, [R1+0x54] ;  /* 0x0000540001157983 */ /* 0x000f280000300800 */
[----:B------:R-:W4:Y:S04]  /*f490*/  LDL.LU R25, [R1+0x4c] ;  /* 0x00004c0001197983 */ /* 0x000f280000300800 */
[----:B------:R-:W2:Y:S04]  /*f4a0*/  LDL.LU R2, [R1+0xff4] ;  /* 0x000ff40001027983 */ /* 0x000ea80000300800 */
[----:B------:R-:W3:Y:S04]  /*f4b0*/  LDL.LU R0, [R1+0xff0] ;  /* 0x000ff00001007983 */ /* 0x000ee80000300800 */
[----:B------:R-:W-:Y:S04]  /*f4c0*/  STS.U8 [R15+UR11+0x9180], R3 ;  /* 0x009180030f007988 */ /* 0x000fe8000800000b */
        /* <DEDUP_REMOVED lines=8> */
[----:B--2---:R0:W-:Y:S04]  /*f550*/  STS.U8 [R15+UR11+0x9100], R2 ;  /* 0x009100020f007988 */ /* 0x0041e8000800000b */
[----:B0-----:R-:W2:Y:S04]  /*f560*/  LDL.LU R2, [R1+0xe4] ;  /* 0x0000e40001027983 */ /* 0x001ea80000300800 */
[----:B------:R-:W2:Y:S04]  /*f570*/  LDL.LU R3, [R1+0xec] ;  /* 0x0000ec0001037983 */ /* 0x000ea80000300800 */
[----:B------:R-:W2:Y:S04]  /*f580*/  LDL.LU R4, [R1+0xf0] ;  /* 0x0000f00001047983 */ /* 0x000ea80000300800 */
[----:B------:R-:W2:Y:S04]  /*f590*/  LDL.LU R5, [R1+0xf4] ;  /* 0x0000f40001057983 */ /* 0x000ea80000300800 */
[----:B------:R-:W2:Y:S04]  /*f5a0*/  LDL.LU R6, [R1+0x4] ;  /* 0x0000040001067983 */ /* 0x000ea80000300800 */
[----:B------:R-:W2:Y:S04]  /*f5b0*/  LDL.LU R11, [R1+0xc] ;  /* 0x00000c00010b7983 */ /* 0x000ea80000300800 */
[----:B------:R-:W2:Y:S04]  /*f5c0*/  LDL.LU R10, [R1+0x10] ;  /* 0x00001000010a7983 */ /* 0x000ea80000300800 */
[----:B---3--:R0:W-:Y:S02]  /*f5d0*/  STS.U8 [R15+UR11+0x9080], R0 ;  /* 0x009080000f007988 */ /* 0x0081e4000800000b */
[----:B0-----:R-:W-:-:S05]  /*f5e0*/  LOP3.LUT R0, R15, 0x10, RZ, 0x3c, !PT ;  /* 0x000000100f007812 */ /* 0x001fca00078e3cff */
[----:B------:R0:W-:Y:S04]  /*f5f0*/  STS.U8 [R0+UR11+0xa200], R28 ;  /* 0x00a2001c00007988 */ /* 0x0001e8000800000b */
[----:B------:R1:W-:Y:S04]  /*f600*/  STS.U8 [R0+UR11+0xa280], R26 ;  /* 0x00a2801a00007988 */ /* 0x0003e8000800000b */
[----:B0-----:R-:W3:Y:S04]  /*f610*/  LDL.LU R28, [R1+0x8] ;  /* 0x00000800011c7983 */ /* 0x001ee80000300800 */
[----:B-1----:R-:W3:Y:S04]  /*f620*/  LDL.LU R26, [R1] ;  /* 0x00000000011a7983 */ /* 0x002ee80000300800 */
[----:B-----5:R0:W-:Y:S04]  /*f630*/  STS.U8 [R0+UR11+0xb280], R20 ;  /* 0x00b2801400007988 */ /* 0x0201e8000800000b */
[----:B------:R1:W-:Y:S04]  /*f640*/  STS.U8 [R0+UR11+0xa300], R24 ;  /* 0x00a3001800007988 */ /* 0x0003e8000800000b */
[----:B----4-:R4:W-:Y:S04]  /*f650*/  STS.U8 [R0+UR11+0xa380], R23 ;  /* 0x00a3801700007988 */ /* 0x0109e8000800000b */
[----:B0-----:R-:W5:Y:S04]  /*f660*/  LDL.LU R20, [R1+0x154] ;  /* 0x0001540001147983 */ /* 0x001f680000300800 */
[----:B-1----:R-:W5:Y:S04]  /*f670*/  LDL.LU R24, [R1+0x150] ;  /* 0x0001500001187983 */ /* 0x002f680000300800 */
[----:B------:R0:W-:Y:S04]  /*f680*/  STS.U8 [R0+UR11+0xb300], R21 ;  /* 0x00b3001500007988 */ /* 0x0001e8000800000b */
[----:B----4-:R-:W4:Y:S04]  /*f690*/  LDL.LU R23, [R1+0x14c] ;  /* 0x00014c0001177983 */ /* 0x010f280000300800 */
[----:B------:R1:W-:Y:S04]  /*f6a0*/  STS.U8 [R0+UR11+0xb200], R17 ;  /* 0x00b2001100007988 */ /* 0x0003e8000800000b */
[----:B0-----:R-:W4:Y:S04]  /*f6b0*/  LDL.LU R21, [R1+0xf8] ;  /* 0x0000f80001157983 */ /* 0x001f280000300800 */
[----:B------:R0:W-:Y:S04]  /*f6c0*/  STS.U8 [R0+UR11+0xb380], R25 ;  /* 0x00b3801900007988 */ /* 0x0001e8000800000b */
[----:B-1----:R-:W4:Y:S04]  /*f6d0*/  LDL.LU R17, [R1+0xe8] ;  /* 0x0000e80001117983 */ /* 0x002f280000300800 */
[----:B0-----:R-:W4:Y:S04]  /*f6e0*/  LDL.LU R25, [R1+0xe0] ;  /* 0x0000e00001197983 */ /* 0x001f280000300800 */
[----:B------:R-:W-:Y:S04]  /*f6f0*/  STS.U8 [R0+UR11+0x8380], R22 ;  /* 0x0083801600007988 */ /* 0x000fe8000800000b */
[----:B--2---:R0:W-:Y:S02]  /*f700*/  STS.U8 [R0+UR11+0x8300], R6 ;  /* 0x0083000600007988 */ /* 0x0041e4000800000b */
[----:B0-----:R-:W0:Y:S02]  /*f710*/  S2R R6, SR_TID.X ;  /* 0x0000000000067919 */ /* 0x001e240000002100 */
[----:B------:R0:W-:Y:S04]  /*f720*/  STS.U8 [R0+UR11+0x9380], R2 ;  /* 0x0093800200007988 */ /* 0x0001e8000800000b */
[----:B------:R1:W-:Y:S04]  /*f730*/  STS.U8 [R0+UR11+0x9300], R3 ;  /* 0x0093000300007988 */ /* 0x0003e8000800000b */
[----:B------:R-:W-:Y:S04]  /*f740*/  STS.U8 [R0+UR11+0x8200], R10 ;  /* 0x0082000a00007988 */ /* 0x000fe8000800000b */
[----:B------:R-:W-:Y:S04]  /*f750*/  STS.U8 [R0+UR11+0x8280], R11 ;  /* 0x0082800b00007988 */ /* 0x000fe8000800000b */
[----:B------:R2:W-:Y:S04]  /*f760*/  STS.U8 [R0+UR11+0x9200], R5 ;  /* 0x0092000500007988 */ /* 0x0005e8000800000b */
[----:B------:R3:W-:Y:S01]  /*f770*/  STS.U8 [R0+UR11+0x9280], R4 ;  /* 0x0092800400007988 */ /* 0x0007e2000800000b */
[----:B0-----:R-:W-:Y:S01]  /*f780*/  IMAD.SHL.U32 R2, R6, 0x40, RZ ;  /* 0x0000004006027824 */ /* 0x001fe200078e00ff */
[----:B-1----:R-:W-:-:S02]  /*f790*/  SHF.R.S32.HI R3, RZ, 0x1, R6 ;  /* 0x00000001ff037819 */ /* 0x002fc40000011406 */
[----:B--2---:R-:W-:Y:S02]  /*f7a0*/  LOP3.LUT R5, R6, 0x60, RZ, 0xc0, !PT ;  /* 0x0000006006057812 */ /* 0x004fe400078ec0ff */
[----:B---3--:R-:W-:Y:S02]  /*f7b0*/  LOP3.LUT R0, R2, 0x40, RZ, 0xc0, !PT ;  /* 0x0000004002007812 */ /* 0x008fe400078ec0ff */
[----:B------:R-:W-:Y:S02]  /*f7c0*/  SGXT R3, R3, 0x1 ;  /* 0x000000010303781a */ /* 0x000fe40000000200 */
[----:B------:R-:W-:Y:S02]  /*f7d0*/  LOP3.LUT R4, R6, 0x7, RZ, 0xc0, !PT ;  /* 0x0000000706047812 */ /* 0x000fe400078ec0ff */
[----:B------:R-:W-:-:S03]  /*f7e0*/  LOP3.LUT R3, R0, 0x120, R3, 0xf8, !PT ;  /* 0x0000012000037812 */ /* 0x000fc600078ef803 */
[----:B------:R-:W-:Y:S01]  /*f7f0*/  IMAD R0, R5, 0x8, R4 ;  /* 0x0000000805007824 */ /* 0x000fe200078e0204 */
[----:B------:R-:W-:Y:S01]  /*f800*/  SHF.R.S32.HI R2, RZ, 0x3, R6 ;  /* 0x00000003ff027819 */ /* 0x000fe20000011406 */
[----:B------:R-:W-:Y:S02]  /*f810*/  IMAD.SHL.U32 R5, R6, 0x2, RZ ;  /* 0x0000000206057824 */ /* 0x000fe400078e00ff */
[----:B------:R-:W-:Y:S01]  /*f820*/  IMAD.SHL.U32 R0, R0, 0x10, RZ ;  /* 0x0000001000007824 */ /* 0x000fe200078e00ff */
[----:B------:R-:W-:-:S04]  /*f830*/  SGXT R2, R2, 0x1 ;  /* 0x000000010202781a */ /* 0x000fc80000000200 */
[----:B------:R-:W-:Y:S02]  /*f840*/  LOP3.LUT R0, R0, 0x30, R5, 0x78, !PT ;  /* 0x0000003000007812 */ /* 0x000fe400078e7805 */
[----:B------:R-:W-:Y:S02]  /*f850*/  LOP3.LUT R5, R6, 0x4, RZ, 0xc0, !PT ;  /* 0x0000000406057812 */ /* 0x000fe400078ec0ff */
[----:B------:R-:W-:Y:S01]  /*f860*/  LOP3.LUT R2, R2, 0x90, RZ, 0xc0, !PT ;  /* 0x0000009002027812 */ /* 0x000fe200078ec0ff */
[----:B------:R-:W-:Y:S02]  /*f870*/  IMAD R0, R4, 0x200, R0 ;  /* 0x0000020004007824 */ /* 0x000fe400078e0200 */
[----:B------:R-:W-:Y:S01]  /*f880*/  IMAD R3, R5, 0x80, R3 ;  /* 0x0000008005037824 */ /* 0x000fe200078e0203 */
[----:B------:R-:W-:Y:S01]  /*f890*/  LOP3.LUT R2, R2, 0x10, R6, 0x78, !PT ;  /* 0x0000001002027812 */ /* 0x000fe200078e7806 */
[----:B------:R-:W2:Y:S04]  /*f8a0*/  LDL.LU R4, [R1+0x58] ;  /* 0x0000580001047983 */ /* 0x000ea80000300800 */
[----:B------:R-:W3:Y:S04]  /*f8b0*/  LDL.LU R5, [R1+0x50] ;  /* 0x0000500001057983 */ /* 0x000ee80000300800 */
[----:B------:R0:W-:Y:S02]  /*f8c0*/  STL [R1+0x70], R0 ;  /* 0x0000700001007387 */ /* 0x0001e40000100800 */
[----:B0-----:R-:W-:Y:S01]  /*f8d0*/  IMAD.IADD R0, R3, 0x1, R2 ;  /* 0x0000000103007824 */ /* 0x001fe200078e0202 */
[----:B------:R-:W-:Y:S01]  /*f8e0*/  LOP3.LUT R2, R15, 0x20, RZ, 0x3c, !PT ;  /* 0x000000200f027812 */ /* 0x000fe200078e3cff */
[----:B------:R-:W2:Y:S04]  /*f8f0*/  LDL.LU R3, [R1+0xd0] ;  /* 0x0000d00001037983 */ /* 0x000ea80000300800 */
[----:B------:R-:W3:Y:S04]  /*f900*/  LDL.LU R15, [R1+0xd8] ;  /* 0x0000d800010f7983 */ /* 0x000ee80000300800 */
[----:B------:R-:W2:Y:S04]  /*f910*/  LDL.LU R22, [R1+0x148] ;  /* 0x0001480001167983 */ /* 0x000ea80000300800 */
[----:B------:R-:W2:Y:S04]  /*f920*/  LDL.LU R7, [R1+0x144] ;  /* 0x0001440001077983 */ /* 0x000ea80000300800 */
[----:B------:R-:W2:Y:S04]  /*f930*/  LDL.LU R8, [R1+0x140] ;  /* 0x0001400001087983 */ /* 0x000ea80000300800 */
[----:B------:R-:W2:Y:S04]  /*f940*/  LDL.LU R9, [R1+0x13c] ;  /* 0x00013c0001097983 */ /* 0x000ea80000300800 */
[----:B------:R-:W2:Y:S04]  /*f950*/  LDL.LU R10, [R1+0xcc] ;  /* 0x0000cc00010a7983 */ /* 0x000ea80000300800 */
[----:B------:R-:W2:Y:S04]  /*f960*/  LDL.LU R11, [R1+0xc4] ;  /* 0x0000c400010b7983 */ /* 0x000ea80000300800 */
[----:B------:R0:W-:Y:S04]  /*f970*/  STS.U8 [R2+UR11+0x8400], R28 ;  /* 0x0084001c02007988 */ /* 0x0001e8000800000b */
[----:B------:R-:W2:Y:S04]  /*f980*/  LDL.LU R6, [R1+0xc0] ;  /* 0x0000c00001067983 */ /* 0x000ea80000300800 */
[----:B------:R1:W-:Y:S04]  /*f990*/  STS.U8 [R2+UR11+0x8480], R26 ;  /* 0x0084801a02007988 */ /* 0x0003e8000800000b */
[----:B0-----:R-:W2:Y:S04]  /*f9a0*/  LDL.LU R28, [R1+0xbc] ;  /* 0x0000bc00011c7983 */ /* 0x001ea80000300800 */
[----:B------:R0:W-:Y:S04]  /*f9b0*/  STS.U8 [R2+UR11+0x8500], R29 ;  /* 0x0085001d02007988 */ /* 0x0001e8000800000b */
[----:B-1----:R-:W2:Y:S04]  /*f9c0*/  LDL.LU R26, [R1+0x48] ;  /* 0x00004800011a7983 */ /* 0x002ea80000300800 */
[----:B------:R1:W-:Y:S04]  /*f9d0*/  STS.U8 [R2+UR11+0x8580], R27 ;  /* 0x0085801b02007988 */ /* 0x0003e8000800000b */
[----:B0-----:R-:W2:Y:S04]  /*f9e0*/  LDL.LU R29, [R1+0x60] ;  /* 0x00006000011d7983 */ /* 0x001ea80000300800 */
[----:B-----5:R0:W-:Y:S04]  /*f9f0*/  STS.U8 [R2+UR11+0x9400], R20 ;  /* 0x0094001402007988 */ /* 0x0201e8000800000b */
[----:B-1----:R-:W5:Y:S04]  /*fa00*/  LDL.LU R27, [R1+0x6c] ;  /* 0x00006c00011b7983 */ /* 0x002f680000300800 */
[----:B------:R1:W-:Y:S04]  /*fa10*/  STS.U8 [R2+UR11+0x9480], R24 ;  /* 0x0094801802007988 */ /* 0x0003e8000800000b */
[----:B0-----:R-:W5:Y:S04]  /*fa20*/  LDL.LU R20, [R1+0xfec] ;  /* 0x000fec0001147983 */ /* 0x001f680000300800 */
[----:B----4-:R0:W-:Y:S04]  /*fa30*/  STS.U8 [R2+UR11+0x9500], R23 ;  /* 0x0095001702007988 */ /* 0x0101e8000800000b */
[----:B-1----:R-:W4:Y:S04]  /*fa40*/  LDL.LU R24, [R1+0x44] ;  /* 0x0000440001187983 */ /* 0x002f280000300800 */
[----:B------:R1:W-:Y:S04]  /*fa50*/  STS.U8 [R2+UR11+0x9580], R21 ;  /* 0x0095801502007988 */ /* 0x0003e8000800000b */
[----:B0-----:R-:W4:Y:S04]  /*fa60*/  LDL.LU R23, [R1+0x40] ;  /* 0x0000400001177983 */ /* 0x001f280000300800 */
[----:B------:R0:W-:Y:S04]  /*fa70*/  STS.U8 [R2+UR11+0xa400], R17 ;  /* 0x00a4001102007988 */ /* 0x0001e8000800000b */
[----:B-1----:R-:W4:Y:S04]  /*fa80*/  LDL.LU R21, [R1+0xfe8] ;  /* 0x000fe80001157983 */ /* 0x002f280000300800 */
[----:B------:R1:W-:Y:S04]  /*fa90*/  STS.U8 [R2+UR11+0xa480], R25 ;  /* 0x00a4801902007988 */ /* 0x0003e8000800000b */
[----:B0-----:R-:W4:Y:S04]  /*faa0*/  LDL.LU R17, [R1+0x3c] ;  /* 0x00003c0001117983 */ /* 0x001f280000300800 */
[----:B-1----:R-:W4:Y:S04]  /*fab0*/  LDL.LU R25, [R1+0xfe4] ;  /* 0x000fe40001197983 */ /* 0x002f280000300800 */
[----:B---3--:R0:W-:Y:S02]  /*fac0*/  STS.U8 [R2+UR11+0xa500], R15 ;  /* 0x00a5000f02007988 */ /* 0x0081e4000800000b */
[----:B0-----:R-:W0:Y:S02]  /*fad0*/  S2R R15, SR_TID.X ;  /* 0x00000000000f7919 */ /* 0x001e240000002100 */
[----:B--2---:R1:W-:Y:S04]  /*fae0*/  STS.U8 [R2+UR11+0xa580], R3 ;  /* 0x00a5800302007988 */ /* 0x0043e8000800000b */
[----:B------:R-:W-:Y:S04]  /*faf0*/  STS.U8 [R2+UR11+0xb500], R4 ;  /* 0x00b5000402007988 */ /* 0x000fe8000800000b */
[----:B------:R-:W-:Y:S01]  /*fb00*/  STS.U8 [R2+UR11+0xb580], R5 ;  /* 0x00b5800502007988 */ /* 0x000fe2000800000b */
[----:B0-----:R-:W-:-:S04]  /*fb10*/  LOP3.LUT R15, R15, 0x7f, RZ, 0xc0, !PT ;  /* 0x0000007f0f0f7812 */ /* 0x001fc800078ec0ff */
[C---:B-1----:R-:W-:Y:S01]  /*fb20*/  LOP3.LUT R3, R15.reuse, 0x30, RZ, 0x3c, !PT ;  /* 0x000000300f037812 */ /* 0x042fe200078e3cff */
[----:B------:R-:W-:Y:S04]  /*fb30*/  STS.U8 [R2+UR11+0xb480], R29 ;  /* 0x00b4801d02007988 */ /* 0x000fe8000800000b */
[----:B-----5:R-:W-:Y:S04]  /*fb40*/  STS.U8 [R2+UR11+0xb400], R27 ;  /* 0x00b4001b02007988 */ /* 0x020fe8000800000b */
[----:B------:R0:W-:Y:S04]  /*fb50*/  STS.U8 [R3+UR11+0x8780], R18 ;  /* 0x0087801203007988 */ /* 0x0001e8000800000b */
[----:B------:R1:W-:Y:S04]  /*fb60*/  STS.U8 [R3+UR11+0x8700], R20 ;  /* 0x0087001403007988 */ /* 0x0003e8000800000b */
[----:B------:R-:W-:Y:S04]  /*fb70*/  STS.U8 [R3+UR11+0xa600], R10 ;  /* 0x00a6000a03007988 */ /* 0x000fe8000800000b */
[----:B0-----:R-:W2:Y:S04]  /*fb80*/  LDL.LU R18, [R1+0xb8] ;  /* 0x0000b80001127983 */ /* 0x001ea80000300800 */
[----:B-1----:R-:W3:Y:S04]  /*fb90*/  LDL.LU R20, [R1+0xb4] ;  /* 0x0000b40001147983 */ /* 0x002ee80000300800 */
[----:B------:R-:W-:Y:S04]  /*fba0*/  STS.U8 [R3+UR11+0xa680], R11 ;  /* 0x00a6800b03007988 */ /* 0x000fe8000800000b */
[----:B------:R-:W-:Y:S04]  /*fbb0*/  STS.U8 [R3+UR11+0xa700], R6 ;  /* 0x00a7000603007988 */ /* 0x000fe8000800000b */
[----:B----4-:R0:W-:Y:S04]  /*fbc0*/  STS.U8 [R3+UR11+0x8680], R21 ;  /* 0x0086801503007988 */ /* 0x0101e8000800000b */
[----:B------:R-:W-:Y:S04]  /*fbd0*/  STS.U8 [R3+UR11+0x9600], R22 ;  /* 0x0096001603007988 */ /* 0x000fe8000800000b */
[----:B0-----:R-:W4:Y:S04]  /*fbe0*/  LDL.LU R21, [R1+0xb0] ;  /* 0x0000b00001157983 */ /* 0x001f280000300800 */
[----:B------:R-:W5:Y:S04]  /*fbf0*/  LDL.LU R10, [R1+0xac] ;  /* 0x0000ac00010a7983 */ /* 0x000f680000300800 */
[----:B------:R-:W5:Y:S04]  /*fc00*/  LDL.LU R11, [R1+0x38] ;  /* 0x00003800010b7983 */ /* 0x000f680000300800 */
        /* <DEDUP_REMOVED lines=8> */
[----:B------:R-:W5:Y:S04]  /*fc90*/  LDL.LU R6, [R1+0x34] ;  /* 0x0000340001067983 */ /* 0x000f680000300800 */
[----:B------:R0:W-:Y:S01]  /*fca0*/  STS.U8 [R3+UR11+0xb780], R17 ;  /* 0x00b7801103007988 */ /* 0x0001e2000800000b */
[----:B------:R-:W-:-:S03]  /*fcb0*/  LOP3.LUT R2, R15, 0x40, RZ, 0x3c, !PT ;  /* 0x000000400f027812 */ /* 0x000fc600078e3cff */
[----:B0-----:R-:W5:Y:S04]  /*fcc0*/  LDL.LU R3, [R1+0x12c] ;  /* 0x00012c0001037983 */ /* 0x001f680000300800 */
[----:B------:R-:W5:Y:S04]  /*fcd0*/  LDL.LU R25, [R1+0x30] ;  /* 0x0000300001197983 */ /* 0x000f680000300800 */
        /* <DEDUP_REMOVED lines=13> */
[----:B------:R0:W-:Y:S04]  /*fdb0*/  STS.U8 [R2+UR11+0x8800], R12 ;  /* 0x0088000c02007988 */ /* 0x0001e8000800000b */
[----:B------:R1:W-:Y:S04]  /*fdc0*/  STS.U8 [R2+UR11+0x8880], R13 ;  /* 0x0088800d02007988 */ /* 0x0003e8000800000b */
[----:B------:R1:W-:Y:S04]  /*fdd0*/  STS.U8 [R2+UR11+0x8900], R19 ;  /* 0x0089001302007988 */ /* 0x0003e8000800000b */
[----:B0-----:R-:W5:Y:S04]  /*fde0*/  LDL.LU R12, [R1+0x130] ;  /* 0x00013000010c7983 */ /* 0x001f680000300800 */
[----:B-1----:R-:W5:Y:S04]  /*fdf0*/  LDL.LU R13, [R1+0x134] ;  /* 0x00013400010d7983 */ /* 0x002f680000300800 */
[----:B------:R-:W5:Y:S04]  /*fe00*/  LDL.LU R19, [R1+0x138] ;  /* 0x0001380001137983 */ /* 0x000f680000300800 */
[----:B------:R-:W-:Y:S04]  /*fe10*/  STS.U8 [R2+UR11+0x8980], R16 ;  /* 0x0089801002007988 */ /* 0x000fe8000800000b */
[----:B--2---:R-:W-:Y:S04]  /*fe20*/  STS.U8 [R2+UR11+0xa800], R18 ;  /* 0x00a8001202007988 */ /* 0x004fe8000800000b */
[----:B---3--:R-:W-:Y:S04]  /*fe30*/  STS.U8 [R2+UR11+0xa880], R20 ;  /* 0x00a8801402007988 */ /* 0x008fe8000800000b */
[----:B----4-:R-:W-:Y:S04]  /*fe40*/  STS.U8 [R2+UR11+0xa900], R21 ;  /* 0x00a9001502007988 */ /* 0x010fe8000800000b */
[----:B-----5:R0:W-:Y:S04]  /*fe50*/  STS.U8 [R2+UR11+0xa980], R10 ;  /* 0x00a9800a02007988 */ /* 0x0201e8000800000b */
[----:B------:R1:W-:Y:S04]  /*fe60*/  STS.U8 [R2+UR11+0xb800], R11 ;  /* 0x00b8000b02007988 */ /* 0x0003e8000800000b */
[----:B0-----:R-:W2:Y:S04]  /*fe70*/  LDL.LU R10, [R1+0x28] ;  /* 0x00002800010a7983 */ /* 0x001ea80000300800 */
[----:B-1----:R-:W3:Y:S04]  /*fe80*/  LDL.LU R11, [R1+0x24] ;  /* 0x00002400010b7983 */ /* 0x002ee80000300800 */
[----:B------:R0:W-:Y:S04]  /*fe90*/  STS.U8 [R2+UR11+0xb880], R6 ;  /* 0x00b8800602007988 */ /* 0x0001e8000800000b */
[----:B0-----:R-:W4:Y:S04]  /*fea0*/  LDL.LU R6, [R1+0x20] ;  /* 0x0000200001067983 */ /* 0x001f280000300800 */
[----:B------:R0:W-:Y:S04]  /*feb0*/  STS.U8 [R2+UR11+0x9980], R3 ;  /* 0x0099800302007988 */ /* 0x0001e8000800000b */
[----:B------:R-:W-:Y:S04]  /*fec0*/  STS.U8 [R2+UR11+0xb900], R25 ;  /* 0x00b9001902007988 */ /* 0x000fe8000800000b */
[----:B------:R-:W-:Y:S01]  /*fed0*/  STS.U8 [R2+UR11+0xb980], R27 ;  /* 0x00b9801b02007988 */ /* 0x000fe2000800000b */
[----:B0-----:R-:W-:-:S03]  /*fee0*/  LOP3.LUT R3, R15, 0x50, RZ, 0x3c, !PT ;  /* 0x000000500f037812 */ /* 0x001fc600078e3cff */
[----:B------:R-:W-:Y:S04]  /*fef0*/  STS.U8 [R2+UR11+0x9900], R12 ;  /* 0x0099000c02007988 */ /* 0x000fe8000800000b */
[----:B------:R-:W-:Y:S04]  /*ff00*/  STS.U8 [R2+UR11+0x9880], R13 ;  /* 0x0098800d02007988 */ /* 0x000fe8000800000b */
[----:B------:R0:W-:Y:S04]  /*ff10*/  STS.U8 [R2+UR11+0x9800], R19 ;  /* 0x0098001302007988 */ /* 0x0001e8000800000b */
[----:B0-----:R-:W5:Y:S04]  /*ff20*/  LDL.LU R2, [R1+0x1c] ;  /* 0x00001c0001027983 */ /* 0x001f680000300800 */
[----:B------:R0:W-:Y:S04]  /*ff30*/  STS.U8 [R3+UR11+0x9b80], R28 ;  /* 0x009b801c03007988 */ /* 0x0001e8000800000b */
[----:B------:R1:W-:Y:S04]  /*ff40*/  STS.U8 [R3+UR11+0xaa00], R26 ;  /* 0x00aa001a03007988 */ /* 0x0003e8000800000b */
[----:B------:R1:W-:Y:S04]  /*ff50*/  STS.U8 [R3+UR11+0xaa80], R24 ;  /* 0x00aa801803007988 */ /* 0x0003e8000800000b */
[----:B0-----:R-:W5:Y:S04]  /*ff60*/  LDL.LU R28, [R1+0x178] ;  /* 0x00017800011c7983 */ /* 0x001f680000300800 */
[----:B-1----:R-:W5:Y:S04]  /*ff70*/  LDL.LU R26, [R1+0x170] ;  /* 0x00017000011a7983 */ /* 0x002f680000300800 */
[----:B------:R0:W-:Y:S04]  /*ff80*/  STS.U8 [R3+UR11+0x8a00], R29 ;  /* 0x008a001d03007988 */ /* 0x0001e8000800000b */
[----:B------:R-:W5:Y:S04]  /*ff90*/  LDL.LU R24, [R1+0x16c] ;  /* 0x00016c0001187983 */ /* 0x000f680000300800 */
[----:B------:R1:W-:Y:S04]  /*ffa0*/  STS.U8 [R3+UR11+0xab00], R23 ;  /* 0x00ab001703007988 */ /* 0x0003e8000800000b */
[----:B0-----:R-:W5:Y:S04]  /*ffb0*/  LDL.LU R29, [R1+0x168] ;  /* 0x00016800011d7983 */ /* 0x001f680000300800 */
[----:B------:R0:W-:Y:S04]  /*ffc0*/  STS.U8 [R3+UR11+0xab80], R17 ;  /* 0x00ab801103007988 */ /* 0x0001e8000800000b */
[----:B-1----:R-:W5:Y:S04]  /*ffd0*/  LDL.LU R23, [R1+0x118] ;  /* 0x0001180001177983 */ /* 0x002f680000300800 */
        /* <DEDUP_REMOVED lines=11> */
[----:B------:R-:W5:Y:S04]  /*10090*/  LDL.LU R27, [R1+0x15c] ;  /* 0x00015c00011b7983 */ /* 0x000f680000300800 */
[----:B------:R1:W-:Y:S04]  /*100a0*/  STS.U8 [R3+UR11+0x8b00], R5 ;  /* 0x008b000503007988 */ /* 0x0003e8000800000b */
[----:B0-----:R-:W5:Y:S04]  /*100b0*/  LDL.LU R4, [R1+0x158] ;  /* 0x0001580001047983 */ /* 0x001f680000300800 */
[----:B------:R0:W-:Y:S04]  /*100c0*/  STS.U8 [R3+UR11+0x8b80], R22 ;  /* 0x008b801603007988 */ /* 0x0001e8000800000b */
[----:B-1----:R-:W5:Y:S04]  /*100d0*/  LDL.LU R5, [R1+0x108] ;  /* 0x0001080001057983 */ /* 0x002f680000300800 */
[----:B------:R1:W-:Y:S04]  /*100e0*/  STS.U8 [R3+UR11+0x9a00], R7 ;  /* 0x009a000703007988 */ /* 0x0003e8000800000b */
[----:B0-----:R-:W5:Y:S04]  /*100f0*/  LDL.LU R22, [R1+0x104] ;  /* 0x0001040001167983 */ /* 0x001f680000300800 */
[----:B------:R0:W-:Y:S04]  /*10100*/  STS.U8 [R3+UR11+0x9a80], R8 ;  /* 0x009a800803007988 */ /* 0x0001e8000800000b */
[----:B-1----:R-:W5:Y:S04]  /*10110*/  LDL.LU R7, [R1+0x100] ;  /* 0x0001000001077983 */ /* 0x002f680000300800 */
[----:B------:R1:W-:Y:S04]  /*10120*/  STS.U8 [R3+UR11+0x9b00], R9 ;  /* 0x009b000903007988 */ /* 0x0003e8000800000b */
[----:B0-----:R-:W5:Y:S04]  /*10130*/  LDL.LU R8, [R1+0xfc] ;  /* 0x0000fc0001087983 */ /* 0x001f680000300800 */
[----:B-1----:R-:W5:Y:S04]  /*10140*/  LDL.LU R9, [R1+0x88] ;  /* 0x0000880001097983 */ /* 0x002f680000300800 */
[----:B--2---:R0:W-:Y:S04]  /*10150*/  STS.U8 [R3+UR11+0xba00], R10 ;  /* 0x00ba000a03007988 */ /* 0x0041e8000800000b */
[----:B---3--:R1:W-:Y:S04]  /*10160*/  STS.U8 [R3+UR11+0xba80], R11 ;  /* 0x00ba800b03007988 */ /* 0x0083e8000800000b */
[----:B0-----:R-:W2:Y:S04]  /*10170*/  LDL.LU R10, [R1+0x84] ;  /* 0x00008400010a7983 */ /* 0x001ea80000300800 */
[----:B-1----:R-:W3:Y:S04]  /*10180*/  LDL.LU R11, [R1+0x80] ;  /* 0x00008000010b7983 */ /* 0x002ee80000300800 */
[----:B----4-:R0:W-:Y:S04]  /*10190*/  STS.U8 [R3+UR11+0xbb00], R6 ;  /* 0x00bb000603007988 */ /* 0x0101e8000800000b */
[----:B0-----:R-:W4:Y:S04]  /*101a0*/  LDL.LU R6, [R1+0x7c] ;  /* 0x00007c0001067983 */ /* 0x001f280000300800 */
[----:B-----5:R0:W-:Y:S02]  /*101b0*/  STS.U8 [R3+UR11+0xbb80], R2 ;  /* 0x00bb800203007988 */ /* 0x0201e4000800000b */
[----:B0-----:R-:W0:Y:S02]  /*101c0*/  S2R R2, SR_TID.X ;  /* 0x0000000000027919 */ /* 0x001e240000002100 */
[----:B------:R-:W5:Y:S01]  /*101d0*/  LDL.LU R3, [R1+0x10c] ;  /* 0x00010c0001037983 */ /* 0x000f620000300800 */
[----:B0-----:R-:W-:-:S04]  /*101e0*/  LOP3.LUT R2, R2, 0x7f, RZ, 0xc0, !PT ;  /* 0x0000007f02027812 */ /* 0x001fc800078ec0ff */
[----:B------:R-:W-:-:S05]  /*101f0*/  LOP3.LUT R2, R2, 0x60, RZ, 0x3c, !PT ;  /* 0x0000006002027812 */ /* 0x000fca00078e3cff */
[----:B------:R0:W-:Y:S04]  /*10200*/  STS.U8 [R2+UR11+0x8c00], R28 ;  /* 0x008c001c02007988 */ /* 0x0001e8000800000b */
[----:B------:R1:W-:Y:S04]  /*10210*/  STS.U8 [R2+UR11+0x8c80], R26 ;  /* 0x008c801a02007988 */ /* 0x0003e8000800000b */
[----:B------:R1:W-:Y:S04]  /*10220*/  STS.U8 [R2+UR11+0x8d00], R24 ;  /* 0x008d001802007988 */ /* 0x0003e8000800000b */
[----:B0-----:R-:W4:Y:S04]  /*10230*/  LDL.LU R28, [R1+0xfe0] ;  /* 0x000fe000011c7983 */ /* 0x001f280000300800 */
[----:B-1----:R-:W4:Y:S04]  /*10240*/  LDL.LU R26, [R1+0xfdc] ;  /* 0x000fdc00011a7983 */ /* 0x002f280000300800 */
[----:B------:R-:W4:Y:S04]  /*10250*/  LDL.LU R24, [R1+0xfd8] ;  /* 0x000fd80001187983 */ /* 0x000f280000300800 */
[----:B------:R0:W-:Y:S04]  /*10260*/  STS.U8 [R2+UR11+0x8d80], R29 ;  /* 0x008d801d02007988 */ /* 0x0001e8000800000b */
[----:B------:R1:W-:Y:S04]  /*10270*/  STS.U8 [R2+UR11+0x9c00], R23 ;  /* 0x009c001702007988 */ /* 0x0003e8000800000b */
[----:B------:R1:W-:Y:S04]  /*10280*/  STS.U8 [R2+UR11+0x9c80], R17 ;  /* 0x009c801102007988 */ /* 0x0003e8000800000b */
[----:B0-----:R-:W4:Y:S04]  /*10290*/  LDL R29, [R1+0x70] ;  /* 0x00007000011d7983 */ /* 0x001f280000100800 */
[----:B-1----:R-:W2:Y:S04]  /*102a0*/  LDL.LU R23, [R1+0xfd4] ;  /* 0x000fd40001177983 */ /* 0x002ea80000300800 */
[----:B------:R-:W3:Y:S04]  /*102b0*/  LDL.LU R17, [R1+0xfd0] ;  /* 0x000fd00001117983 */ /* 0x000ee80000300800 */
[----:B------:R0:W-:Y:S02]  /*102c0*/  STS.U8 [R2+UR11+0x9d00], R15 ;  /* 0x009d000f02007988 */ /* 0x0001e4000800000b */
[----:B0-----:R-:W0:Y:S02]  /*102d0*/  S2R R15, SR_TID.X ;  /* 0x00000000000f7919 */ /* 0x001e240000002100 */
[----:B------:R1:W-:Y:S04]  /*102e0*/  STS.U8 [R2+UR11+0xac80], R19 ;  /* 0x00ac801302007988 */ /* 0x0003e8000800000b */
[----:B------:R-:W-:Y:S04]  /*102f0*/  STS.U8 [R2+UR11+0xac00], R16 ;  /* 0x00ac001002007988 */ /* 0x000fe8000800000b */
[----:B------:R-:W-:Y:S04]  /*10300*/  STS.U8 [R2+UR11+0xad00], R13 ;  /* 0x00ad000d02007988 */ /* 0x000fe8000800000b */
[----:B------:R-:W-:Y:S04]  /*10310*/  STS.U8 [R2+UR11+0xad80], R12 ;  /* 0x00ad800c02007988 */ /* 0x000fe8000800000b */
[----:B------:R-:W-:Y:S04]  /*10320*/  STS.U8 [R2+UR11+0xbc00], R18 ;  /* 0x00bc001202007988 */ /* 0x000fe8000800000b */
[----:B------:R-:W-:Y:S01]  /*10330*/  STS.U8 [R2+UR11+0xbc80], R20 ;  /* 0x00bc801402007988 */ /* 0x000fe2000800000b */
[----:B0-----:R-:W-:-:S04]  /*10340*/  LOP3.LUT R15, R15, 0x7f, RZ, 0xc0, !PT ;  /* 0x0000007f0f0f7812 */ /* 0x001fc800078ec0ff */
[----:B-1----:R-:W-:Y:S01]  /*10350*/  LOP3.LUT R19, R15, 0x70, RZ, 0x3c, !PT ;  /* 0x000000700f137812 */ /* 0x002fe200078e3cff */
[----:B-----5:R-:W-:Y:S04]  /*10360*/  STS.U8 [R2+UR11+0x9d80], R3 ;  /* 0x009d800302007988 */ /* 0x020fe8000800000b */
[----:B--2---:R-:W-:Y:S04]  /*10370*/  STS.U8 [R2+UR11+0xbd80], R23 ;  /* 0x00bd801702007988 */ /* 0x004fe8000800000b */
[----:B---3--:R-:W-:Y:S04]  /*10380*/  STS.U8 [R2+UR11+0xbd00], R17 ;  /* 0x00bd001102007988 */ /* 0x008fe8000800000b */
        /* <DEDUP_REMOVED lines=11> */
[----:B----4-:R-:W-:Y:S04]  /*10440*/  STS.U8 [R19+UR11+0xaf80], R6 ;  /* 0x00af800613007988 */ /* 0x010fe8000800000b */
[----:B------:R-:W-:Y:S04]  /*10450*/  STS.U8 [R19+UR11+0xbe00], R24 ;  /* 0x00be001813007988 */ /* 0x000fe8000800000b */
[----:B------:R-:W-:Y:S04]  /*10460*/  STS.U8 [R19+UR11+0xbe80], R26 ;  /* 0x00be801a13007988 */ /* 0x000fe8000800000b */
[----:B------:R-:W-:Y:S04]  /*10470*/  STS.U8 [R19+UR11+0xbf00], R28 ;  /* 0x00bf001c13007988 */ /* 0x000fe8000800000b */
[----:B------:R-:W-:Y:S01]  /*10480*/  STS.U8 [R19+UR11+0xbf80], R14 ;  /* 0x00bf800e13007988 */ /* 0x000fe2000800000b */
[----:B------:R-:W-:Y:S06]  /*10490*/  BAR.SYNC.DEFER_BLOCKING 0x0 ;  /* 0x0000000000007b1d */ /* 0x000fec0000010000 */
[----:B------:R-:W0:Y:S04]  /*104a0*/  LDSM.16.MT88.4 R8, [R0+UR11+0x400] ;  /* 0x0004000b0008783b */ /* 0x000e280008004200 */
[----:B------:R-:W1:Y:S04]  /*104b0*/  LDSM.16.M88.4 R12, [R29+UR11+0x8000] ;  /* 0x0080000b1d0c783b */ /* 0x000e680008000200 */
[----:B------:R-:W2:Y:S01]  /*104c0*/  LDSM.16.MT88.4 R4, [R0+UR11] ;  /* 0x0000000b0004783b */ /* 0x000ea20008004200 */
[----:B0-----:R-:W-:-:S02]  /*104d0*/  IMAD.MOV.U32 R19, RZ, RZ, R11 ;  /* 0x000000ffff137224 */ /* 0x001fc400078e000b */
[----:B------:R-:W-:Y:S02]  /*104e0*/  IMAD.MOV.U32 R18, RZ, RZ, R9 ;  /* 0x000000ffff127224 */ /* 0x000fe400078e0009 */
[----:B------:R-:W-:Y:S02]  /*104f0*/  IMAD.MOV.U32 R17, RZ, RZ, R8 ;  /* 0x000000ffff117224 */ /* 0x000fe400078e0008 */
[----:B------:R-:W-:Y:S01]  /*10500*/  IMAD.MOV.U32 R16, RZ, RZ, R10 ;  /* 0x000000ffff107224 */ /* 0x000fe200078e000a */
[----:B-1----:R0:W-:Y:S01]  /*10510*/  STL.64 [R1+0xfc8], R14 ;  /* 0x000fc80e01007387 */ /* 0x0021e20000100a00 */
[----:B--2---:R-:W-:Y:S02]  /*10520*/  IMAD.MOV.U32 R25, RZ, RZ, R6 ;  /* 0x000000ffff197224 */ /* 0x004fe400078e0006 */
[----:B------:R-:W-:Y:S02]  /*10530*/  IMAD.MOV.U32 R6, RZ, RZ, R18 ;  /* 0x000000ffff067224 */ /* 0x000fe400078e0012 */
[----:B------:R-:W-:-:S02]  /*10540*/  IMAD.MOV.U32 R26, RZ, RZ, R17 ;  /* 0x000000ffff1a7224 */ /* 0x000fc400078e0011 */
[----:B------:R-:W-:Y:S02]  /*10550*/  IMAD.MOV.U32 R27, RZ, RZ, R16 ;  /* 0x000000ffff1b7224 */ /* 0x000fe400078e0010 */
[----:B0-----:R-:W-:Y:S02]  /*10560*/  IMAD.MOV.U32 R15, RZ, RZ, R19 ;  /* 0x000000ffff0f7224 */ /* 0x001fe400078e0013 */
[----:B------:R-:W0:Y:S01]  /*10570*/  LDSM.16.MT88.4 R16, [R0+UR11+0x800] ;  /* 0x0008000b0010783b */ /* 0x000e220008004200 */
[----:B------:R-:W-:Y:S01]  /*10580*/  F2FP.F16.E4M3.UNPACK_B R2, R12 ;  /* 0x0000000cff02723e */ /* 0x000fe200020006ff */
[----:B------:R-:W-:Y:S02]  /*10590*/  IMAD.MOV.U32 R24, RZ, RZ, R4 ;  /* 0x000000ffff187224 */ /* 0x000fe400078e0004 */
[----:B------:R1:W-:Y:S01]  /*105a0*/  STL.64 [R1+0xfc0], R12 ;  /* 0x000fc00c01007387 */ /* 0x0003e20000100a00 */
[----:B------:R-:W-:-:S05]  /*105b0*/  LOP3.LUT R28, R0, 0x20, RZ, 0x3c, !PT ;  /* 0x00000020001c7812 */ /* 0x000fca00078e3cff */
[----:B------:R-:W-:Y:S04]  /*105c0*/  LDSM.16.MT88.4 R8, [R28+UR11] ;  /* 0x0000000b1c08783b */ /* 0x000fe80008004200 */
[----:B------:R-:W-:Y:S04]  /*105d0*/  LDSM.16.MT88.4 R20, [R28+UR11+0x400] ;  /* 0x0004000b1c14783b */ /* 0x000fe80008004200 */
[----:B0-----:R-:W-:Y:S01]  /*105e0*/  STL [R1+0x44], R17 ;  /* 0x0000441101007387 */ /* 0x001fe20000100800 */
[----:B-1----:R-:W-:Y:S02]  /*105f0*/  IMAD.MOV.U32 R12, RZ, RZ, R18 ;  /* 0x000000ffff0c7224 */ /* 0x002fe400078e0012 */
[----:B------:R-:W-:Y:S01]  /*10600*/  IMAD.MOV.U32 R4, RZ, RZ, R16 ;  /* 0x000000ffff047224 */ /* 0x000fe200078e0010 */
[----:B------:R-:W-:Y:S04]  /*10610*/  STL [R1+0x4c], R19 ;  /* 0x00004c1301007387 */ /* 0x000fe80000100800 */
[----:B------:R-:W0:Y:S01]  /*10620*/  LDSM.16.MT88.4 R16, [R0+UR11+0xc00] ;  /* 0x000c000b0010783b */ /* 0x000e220008004200 */
[----:B------:R-:W-:Y:S01]  /*10630*/  F2FP.F16.E4M3.UNPACK_B R3, R13 ;  /* 0x0000000dff03723e */ /* 0x000fe200020006ff */
[----:B0-----:R-:W-:-:S02]  /*10640*/  IMAD.MOV.U32 R13, RZ, RZ, R16 ;  /* 0x000000ffff0d7224 */ /* 0x001fc400078e0010 */
[----:B------:R0:W-:Y:S01]  /*10650*/  STL [R1+0x54], R17 ;  /* 0x0000541101007387 */ /* 0x0001e20000100800 */
[----:B------:R-:W-:-:S03]  /*10660*/  IMAD.MOV.U32 R16, RZ, RZ, R8 ;  /* 0x000000ffff107224 */ /* 0x000fc600078e0008 */
[----:B------:R1:W-:Y:S01]  /*10670*/  STL.64 [R1+0x58], R18 ;  /* 0x0000581201007387 */ /* 0x0003e20000100a00 */
[----:B------:R-:W-:Y:S02]  /*10680*/  IMAD.MOV.U32 R8, RZ, RZ, R13 ;  /* 0x000000ffff087224 */ /* 0x000fe400078e000d */
[----:B0-----:R-:W-:Y:S02]  /*10690*/  IMAD.MOV.U32 R17, RZ, RZ, R10 ;  /* 0x000000ffff117224 */ /* 0x001fe400078e000a */
[----:B------:R-:W-:Y:S02]  /*106a0*/  IMAD.MOV.U32 R10, RZ, RZ, R12 ;  /* 0x000000ffff0a7224 */ /* 0x000fe400078e000c */
[----:B-1----:R-:W-:Y:S02]  /*106b0*/  IMAD.MOV.U32 R19, RZ, RZ, R22 ;  /* 0x000000ffff137224 */ /* 0x002fe400078e0016 */
[----:B------:R-:W-:Y:S02]  /*106c0*/  IMAD.MOV.U32 R22, RZ, RZ, R15 ;  /* 0x000000ffff167224 */ /* 0x000fe400078e000f */
[----:B------:R-:W0:Y:S04]  /*106d0*/  LDSM.16.MT88.4 R12, [R28+UR11+0x800] ;  /* 0x0008000b1c0c783b */ /* 0x000e280008004200 */
[----:B0-----:R-:W-:Y:S04]  /*106e0*/  STL.64 [R1+0x10], R12 ;  /* 0x0000100c01007387 */ /* 0x001fe80000100a00 */
[----:B------:R-:W-:Y:S04]  /*106f0*/  STL.64 [R1+0x18], R14 ;  /* 0x0000180e01007387 */ /* 0x000fe80000100a00 */
[----:B------:R-:W0:Y:S04]  /*10700*/  LDSM.16.MT88.4 R12, [R28+UR11+0xc00] ;  /* 0x000c000b1c0c783b */ /* 0x000e280008004200 */
[----:B0-----:R-:W-:Y:S04]  /*10710*/  STL.64 [R1+0x30], R12 ;  /* 0x0000300c01007387 */ /* 0x001fe80000100a00 */
[----:B------:R0:W-:Y:S04]  /*10720*/  STL.64 [R1+0x38], R14 ;  /* 0x0000380e01007387 */ /* 0x0001e80000100a00 */
[----:B0-----:R-:W2:Y:S04]  /*10730*/  LDL.LU.64 R14, [R1+0xfc8] ;  /* 0x000fc800010e7983 */ /* 0x001ea80000300a00 */
[----:B------:R-:W3:Y:S01]  /*10740*/  LDL.LU.64 R12, [R1+0xfc0] ;  /* 0x000fc000010c7983 */ /* 0x000ee20000300a00 */
[----:B------:R-:W-:Y:S01]  /*10750*/  HMMA.16816.F32 R24, R24, R2, RZ ;  /* 0x000000021818723c */ /* 0x000fe200000018ff */
[----:B------:R-:W-:-:S07]  /*10760*/  IMAD.MOV.U32 R18, RZ, RZ, R20 ;  /* 0x000000ffff127224 */ /* 0x000fce00078e0014 */
[----:B------:R-:W-:Y:S01]  /*10770*/  HMMA.16816.F32 R16, R16, R2, RZ ;  /* 0x000000021010723c */ /* 0x000fe200000018ff */
[----:B------:R-:W-:Y:S02]  /*10780*/  IMAD.MOV.U32 R20, RZ, RZ, R4 ;  /* 0x000000ffff147224 */ /* 0x000fe400078e0004 */
[----:B------:R-:W-:Y:S02]  /*10790*/  IMAD.MOV.U32 R4, RZ, RZ, R5 ;  /* 0x000000ffff047224 */ /* 0x000fe400078e0005 */
[----:B------:R-:W-:Y:S02]  /*107a0*/  IMAD.MOV.U32 R5, RZ, RZ, R7 ;  /* 0x000000ffff057224 */ /* 0x000fe400078e0007 */
[----:B------:R-:W-:Y:S01]  /*107b0*/  IMAD.MOV.U32 R7, RZ, RZ, R22 ;  /* 0x000000ffff077224 */ /* 0x000fe200078e0016 */
[----:B---3--:R-:W-:Y:S02]  /*107c0*/  F2FP.F16.E4M3.UNPACK_B R2, R12.H1 ;  /* 0x0000000cff02723e */ /* 0x008fe400030006ff */
[----:B------:R-:W-:-:S07]  /*107d0*/  F2FP.F16.E4M3.UNPACK_B R3, R13.H1 ;  /* 0x0000000dff03723e */ /* 0x000fce00030006ff */
[----:B------:R-:W-:Y:S07]  /*107e0*/  HMMA.16816.F32 R4, R4, R2, R24 ;  /* 0x000000020404723c */ /* 0x000fee0000001818 */
[----:B------:R-:W-:Y:S02]  /*107f0*/  IMAD.MOV.U32 R24, RZ, RZ, R9 ;  /* 0x000000ffff187224 */ /* 0x000fe400078e0009 */
[----:B------:R-:W-:Y:S02]  /*10800*/  IMAD.MOV.U32 R25, RZ, RZ, R11 ;  /* 0x000000ffff197224 */ /* 0x000fe400078e000b */
[----:B------:R-:W-:-:S02]  /*10810*/  IMAD.MOV.U32 R26, RZ, RZ, R21 ;  /* 0x000000ffff1a7224 */ /* 0x000fc400078e0015 */
[----:B------:R-:W-:-:S07]  /*10820*/  IMAD.MOV.U32 R27, RZ, RZ, R23 ;  /* 0x000000ffff1b7224 */ /* 0x000fce00078e0017 */
[----:B------:R-:W-:Y:S01]  /*10830*/  HMMA.16816.F32 R24, R24, R2, R16 ;  /* 0x000000021818723c */ /* 0x000fe20000001810 */
[----:B------:R-:W3:Y:S01]  /*10840*/  LDL.LU R19, [R1+0x58] ;  /* 0x0000580001137983 */ /* 0x000ee20000300800 */
[----:B------:R-:W-:-:S05]  /*10850*/  LOP3.LUT R29, R29, 0x40, RZ, 0x3c, !PT ;  /* 0x000000401d1d7812 */ /* 0x000fca00078e3cff */
[----:B--2---:R-:W-:Y:S01]  /*10860*/  F2FP.F16.E4M3.UNPACK_B R2, R14 ;  /* 0x0000000eff02723e */ /* 0x004fe200020006ff */
[----:B------:R-:W-:Y:S01]  /*10870*/  IMAD.MOV.U32 R16, RZ, RZ, R20 ;  /* 0x000000ffff107224 */ /* 0x000fe200078e0014 */
[----:B------:R-:W-:Y:S01]  /*10880*/  F2FP.F16.E4M3.UNPACK_B R3, R15 ;  /* 0x0000000fff03723e */ /* 0x000fe200020006ff */
[----:B------:R-:W-:Y:S01]  /*10890*/  IMAD.MOV.U32 R17, RZ, RZ, R10 ;  /* 0x000000ffff117224 */ /* 0x000fe200078e000a */
[----:B------:R-:W0:Y:S01]  /*108a0*/  LDSM.16.M88.4 R20, [R29+UR11+0x8000] ;  /* 0x0080000b1d14783b */ /* 0x000e220008000200 */
[----:B------:R-:W-:-:S03]  /*108b0*/  IMAD.MOV.U32 R18, RZ, RZ, R8 ;  /* 0x000000ffff127224 */ /* 0x000fc600078e0008 */
[----:B------:R-:W-:Y:S04]  /*108c0*/  LDSM.16.MT88.4 R8, [R0+UR11+0x1000] ;  /* 0x0010000b0008783b */ /* 0x000fe80008004200 */
[----:B0-----:R-:W-:Y:S04]  /*108d0*/  STL [R1+0xfb8], R23 ;  /* 0x000fb81701007387 */ /* 0x001fe80000100800 */
[----:B------:R-:W-:Y:S01]  /*108e0*/  STL [R1+0xf90], R29 ;  /* 0x000f901d01007387 */ /* 0x000fe20000100800 */
[-C--:B---3--:R-:W-:Y:S03]  /*108f0*/  HMMA.16816.F32 R16, R16, R2.reuse, R4 ;  /* 0x000000021010723c */ /* 0x088fe60000001804 */
[----:B------:R-:W0:Y:S04]  /*10900*/  LDSM.16.MT88.4 R4, [R0+UR11+0x1400] ;  /* 0x0014000b0004783b */ /* 0x000e280008004200 */
[----:B0-----:R0:W-:Y:S04]  /*10910*/  STL.64 [R1+0x20], R4 ;  /* 0x0000200401007387 */ /* 0x0011e80000100a00 */
[----:B------:R1:W-:Y:S04]  /*10920*/  STL.64 [R1+0x28], R6 ;  /* 0x0000280601007387 */ /* 0x0003e80000100a00 */
[----:B0-----:R-:W2:Y:S04]  /*10930*/  LDL.LU R4, [R1+0x10] ;  /* 0x0000100001047983 */ /* 0x001ea80000300800 */
[----:B------:R-:W2:Y:S04]  /*10940*/  LDL.LU R5, [R1+0x18] ;  /* 0x0000180001057983 */ /* 0x000ea80000300800 */
[----:B-1----:R-:W2:Y:S04]  /*10950*/  LDL.LU R6, [R1+0x30] ;  /* 0x0000300001067983 */ /* 0x002ea80000300800 */
[----:B------:R-:W2:Y:S02]  /*10960*/  LDL.LU R7, [R1+0x38] ;  /* 0x0000380001077983 */ /* 0x000ea40000300800 */
[----:B--2---:R-:W-:Y:S02]  /*10970*/  HMMA.16816.F32 R4, R4, R2, R24 ;  /* 0x000000020404723c */ /* 0x004fe40000001818 */
[----:B------:R-:W0:Y:S05]  /*10980*/  LDSM.16.MT88.4 R24, [R28+UR11+0x1000] ;  /* 0x0010000b1c18783b */ /* 0x000e2a0008004200 */
[----:B------:R-:W-:-:S02]  /*10990*/  F2FP.F16.E4M3.UNPACK_B R2, R14.H1 ;  /* 0x0000000eff02723e */ /* 0x000fc400030006ff */
[----:B------:R-:W-:Y:S01]  /*109a0*/  F2FP.F16.E4M3.UNPACK_B R3, R15.H1 ;  /* 0x0000000fff03723e */ /* 0x000fe200030006ff */
[----:B0-----:R-:W-:Y:S04]  /*109b0*/  STL [R1+0x4], R25 ;  /* 0x0000041901007387 */ /* 0x001fe80000100800 */
[----:B------:R-:W-:Y:S04]  /*109c0*/  STL [R1+0xc], R27 ;  /* 0x00000c1b01007387 */ /* 0x000fe80000100800 */
[----:B------:R-:W2:Y:S04]  /*109d0*/  LDL.LU R12, [R1+0x44] ;  /* 0x00004400010c7983 */ /* 0x000ea80000300800 */
[----:B------:R-:W2:Y:S04]  /*109e0*/  LDL.LU R13, [R1+0x4c] ;  /* 0x00004c00010d7983 */ /* 0x000ea80000300800 */
[----:B------:R-:W2:Y:S04]  /*109f0*/  LDL.LU R14, [R1+0x54] ;  /* 0x00005400010e7983 */ /* 0x000ea80000300800 */
[----:B------:R-:W2:Y:S02]  /*10a00*/  LDL.LU R15, [R1+0x5c] ;  /* 0x00005c00010f7983 */ /* 0x000ea40000300800 */
[-C--:B--2---:R-:W-:Y:S02]  /*10a10*/  HMMA.16816.F32 R12, R12, R2.reuse, R16 ;  /* 0x000000020c0c723c */ /* 0x084fe40000001810 */
[----:B------:R-:W2:Y:S04]  /*10a20*/  LDL.LU R16, [R1+0x14] ;  /* 0x0000140001107983 */ /* 0x000ea80000300800 */
[----:B------:R-:W2:Y:S04]  /*10a30*/  LDL.LU R17, [R1+0x1c] ;  /* 0x00001c0001117983 */ /* 0x000ea80000300800 */
[----:B------:R-:W2:Y:S04]  /*10a40*/  LDL.LU R18, [R1+0x34] ;  /* 0x0000340001127983 */ /* 0x000ea80000300800 */
[----:B------:R-:W2:Y:S02]  /*10a50*/  LDL.LU R19, [R1+0x3c] ;  /* 0x00003c0001137983 */ /* 0x000ea40000300800 */
[----:B--2---:R-:W-:Y:S02]  /*10a60*/  HMMA.16816.F32 R4, R16, R2, R4 ;  /* 0x000000021004723c */ /* 0x004fe40000001804 */
[----:B------:R-:W2:Y:S04]  /*10a70*/  LDL.LU R18, [R1+0x20] ;  /* 0x0000200001127983 */ /* 0x000ea80000300800 */
[----:B------:R-:W2:Y:S01]  /*10a80*/  LDL.LU R19, [R1+0x28] ;  /* 0x0000280001137983 */ /* 0x000ea20000300800 */
[----:B------:R-:W-:Y:S01]  /*10a90*/  F2FP.F16.E4M3.UNPACK_B R2, R20 ;  /* 0x00000014ff02723e */ /* 0x000fe200020006ff */
[----:B------:R-:W-:Y:S01]  /*10aa0*/  IMAD.MOV.U32 R16, RZ, RZ, R8 ;  /* 0x000000ffff107224 */ /* 0x000fe200078e0008 */
[----:B------:R-:W-:Y:S01]  /*10ab0*/  F2FP.F16.E4M3.UNPACK_B R3, R21 ;  /* 0x00000015ff03723e */ /* 0x000fe200020006ff */
[----:B------:R-:W-:-:S02]  /*10ac0*/  IMAD.MOV.U32 R17, RZ, RZ, R10 ;  /* 0x000000ffff117224 */ /* 0x000fc400078e000a */
[----:B------:R-:W-:Y:S02]  /*10ad0*/  IMAD.MOV.U32 R23, RZ, RZ, R24 ;  /* 0x000000ffff177224 */ /* 0x000fe400078e0018 */
[----:B------:R-:W-:Y:S02]  /*10ae0*/  IMAD.MOV.U32 R29, RZ, RZ, R26 ;  /* 0x000000ffff1d7224 */ /* 0x000fe400078e001a */
[----:B------:R-:W-:Y:S01]  /*10af0*/  LDSM.16.MT88.4 R24, [R28+UR11+0x1400] ;  /* 0x0014000b1c18783b */ /* 0x000fe20008004200 */
[----:B------:R-:W-:Y:S02]  /*10b00*/  IMAD.MOV.U32 R8, RZ, RZ, R9 ;  /* 0x000000ffff087224 */ /* 0x000fe400078e0009 */
[----:B------:R-:W-:Y:S01]  /*10b10*/  IMAD.MOV.U32 R9, RZ, RZ, R11 ;  /* 0x000000ffff097224 */ /* 0x000fe200078e000b */
[----:B--2---:R-:W-:Y:S01]  /*10b20*/  HMMA.16816.F32 R12, R16, R2, R12 ;  /* 0x00000002100c723c */ /* 0x004fe2000000180c */
[----:B------:R-:W0:Y:S05]  /*10b30*/  LDSM.16.MT88.4 R16, [R0+UR11+0x1800] ;  /* 0x0018000b0010783b */ /* 0x000e2a0008004200 */
[----:B0-----:R-:W-:Y:S04]  /*10b40*/  STL.64 [R1+0x40], R16 ;  /* 0x0000401001007387 */ /* 0x001fe80000100a00 */
[----:B------:R-:W-:Y:S04]  /*10b50*/  STL.64 [R1+0x48], R18 ;  /* 0x0000481201007387 */ /* 0x000fe80000100a00 */
[----:B------:R-:W0:Y:S04]  /*10b60*/  LDSM.16.MT88.4 R16, [R0+UR11+0x1c00] ;  /* 0x001c000b0010783b */ /* 0x000e280008004200 */
[----:B0-----:R0:W-:Y:S04]  /*10b70*/  STL.64 [R1+0x50], R16 ;  /* 0x0000501001007387 */ /* 0x0011e80000100a00 */
[----:B------:R1:W-:Y:S01]  /*10b80*/  STL.64 [R1+0x58], R18 ;  /* 0x0000581201007387 */ /* 0x0003e20000100a00 */
[----:B0-----:R-:W-:-:S02]  /*10b90*/  IMAD.MOV.U32 R16, RZ, RZ, R23 ;  /* 0x000000ffff107224 */ /* 0x001fc400078e0017 */
[----:B------:R-:W-:Y:S01]  /*10ba0*/  IMAD.MOV.U32 R17, RZ, RZ, R29 ;  /* 0x000000ffff117224 */ /* 0x000fe200078e001d */
[----:B------:R-:W2:Y:S01]  /*10bb0*/  LDL.LU R23, [R1+0xfb8] ;  /* 0x000fb80001177983 */ /* 0x000ea20000300800 */
[----:B-1----:R-:W-:Y:S02]  /*10bc0*/  IMAD.MOV.U32 R18, RZ, RZ, R24 ;  /* 0x000000ffff127224 */ /* 0x002fe400078e0018 */
[----:B------:R-:W-:Y:S01]  /*10bd0*/  IMAD.MOV.U32 R19, RZ, RZ, R26 ;  /* 0x000000ffff137224 */ /* 0x000fe200078e001a */
[----:B------:R-:W3:Y:S06]  /*10be0*/  LDL R24, [R1+0x70] ;  /* 0x0000700001187983 */ /* 0x000eec0000100800 */
[----:B------:R-:W-:Y:S01]  /*10bf0*/  HMMA.16816.F32 R16, R16, R2, R4 ;  /* 0x000000021010723c */ /* 0x000fe20000001804 */
[----:B------:R-:W0:Y:S05]  /*10c00*/  LDSM.16.MT88.4 R4, [R28+UR11+0x1800] ;  /* 0x0018000b1c04783b */ /* 0x000e2a0008004200 */
[----:B0-----:R-:W-:Y:S04]  /*10c10*/  STL.64 [R1+0xfb0], R6 ;  /* 0x000fb00601007387 */ /* 0x001fe80000100a00 */
[----:B------:R-:W-:Y:S04]  /*10c20*/  STL.64 [R1+0xfa8], R4 ;  /* 0x000fa80401007387 */ /* 0x000fe80000100a00 */
[----:B------:R-:W0:Y:S04]  /*10c30*/  LDSM.16.MT88.4 R4, [R28+UR11+0x1c00] ;  /* 0x001c000b1c04783b */ /* 0x000e280008004200 */
[----:B0-----:R-:W-:Y:S04]  /*10c40*/  STL [R1+0x34], R5 ;  /* 0x0000340501007387 */ /* 0x001fe80000100800 */
[----:B------:R-:W-:Y:S04]  /*10c50*/  STL [R1+0x3c], R7 ;  /* 0x00003c0701007387 */ /* 0x000fe80000100800 */
[----:B------:R-:W4:Y:S04]  /*10c60*/  LDL.LU R10, [R1+0x24] ;  /* 0x00002400010a7983 */ /* 0x000f280000300800 */
[----:B------:R-:W4:Y:S01]  /*10c70*/  LDL.LU R11, [R1+0x2c] ;  /* 0x00002c00010b7983 */ /* 0x000f220000300800 */
[----:B------:R-:W-:-:S02]  /*10c80*/  F2FP.F16.E4M3.UNPACK_B R2, R20.H1 ;  /* 0x00000014ff02723e */ /* 0x000fc400030006ff */
[----:B------:R-:W-:Y:S01]  /*10c90*/  F2FP.F16.E4M3.UNPACK_B R3, R21.H1 ;  /* 0x00000015ff03723e */ /* 0x000fe200030006ff */
[----:B------:R-:W-:Y:S02]  /*10ca0*/  IMAD.MOV.U32 R26, RZ, RZ, R4 ;  /* 0x000000ffff1a7224 */ /* 0x000fe400078e0004 */
[----:B------:R-:W-:Y:S02]  /*10cb0*/  IMAD.MOV.U32 R29, RZ, RZ, R6 ;  /* 0x000000ffff1d7224 */ /* 0x000fe400078e0006 */
[----:B---3--:R-:W0:Y:S02]  /*10cc0*/  LDSM.16.M88.4 R4, [R24+UR11+0x8080] ;  /* 0x0080800b1804783b */ /* 0x008e240008000200 */
[----:B----4-:R-:W-:Y:S02]  /*10cd0*/  HMMA.16816.F32 R8, R8, R2, R12 ;  /* 0x000000020808723c */ /* 0x010fe4000000180c */
[----:B------:R-:W3:Y:S04]  /*10ce0*/  LDL.LU R12, [R1+0x4] ;  /* 0x00000400010c7983 */ /* 0x000ee80000300800 */
[----:B------:R-:W3:Y:S01]  /*10cf0*/  LDL.LU R13, [R1+0xc] ;  /* 0x00000c00010d7983 */ /* 0x000ee20000300800 */
[----:B------:R-:W-:-:S02]  /*10d00*/  IMAD.MOV.U32 R14, RZ, RZ, R25 ;  /* 0x000000ffff0e7224 */ /* 0x000fc400078e0019 */
[----:B------:R-:W-:Y:S02]  /*10d10*/  IMAD.MOV.U32 R15, RZ, RZ, R27 ;  /* 0x000000ffff0f7224 */ /* 0x000fe400078e001b */
[----:B0-----:R-:W-:Y:S02]  /*10d20*/  IMAD.MOV.U32 R21, RZ, RZ, R7 ;  /* 0x000000ffff157224 */ /* 0x001fe400078e0007 */
[----:B------:R-:W-:-:S03]  /*10d30*/  IMAD.MOV.U32 R20, RZ, RZ, R6 ;  /* 0x000000ffff147224 */ /* 0x000fc600078e0006 */
[----:B---3--:R-:W-:Y:S01]  /*10d40*/  HMMA.16816.F32 R12, R12, R2, R16 ;  /* 0x000000020c0c723c */ /* 0x008fe20000001810 */
[----:B------:R-:W3:Y:S04]  /*10d50*/  LDL.LU R16, [R1+0x40] ;  /* 0x0000400001107983 */ /* 0x000ee80000300800 */
[----:B------:R-:W3:Y:S04]  /*10d60*/  LDL.LU R17, [R1+0x48] ;  /* 0x0000480001117983 */ /* 0x000ee80000300800 */
[----:B------:R-:W3:Y:S04]  /*10d70*/  LDL.LU R18, [R1+0x50] ;  /* 0x0000500001127983 */ /* 0x000ee80000300800 */
[----:B------:R-:W3:Y:S04]  /*10d80*/  LDL.LU R19, [R1+0x58] ;  /* 0x0000580001137983 */ /* 0x000ee80000300800 */
[----:B------:R-:W-:Y:S04]  /*10d90*/  STL.64 [R1+0x20], R4 ;  /* 0x0000200401007387 */ /* 0x000fe80000100a00 */
[----:B------:R-:W0:Y:S04]  /*10da0*/  LDSM.16.MT88.4 R4, [R0+UR11+0x2400] ;  /* 0x0024000b0004783b */ /* 0x000e280008004200 */
[----:B0-----:R-:W-:Y:S04]  /*10db0*/  STL.64 [R1+0x10], R4 ;  /* 0x0000100401007387 */ /* 0x001fe80000100a00 */
[----:B------:R0:W-:Y:S04]  /*10dc0*/  STL.64 [R1+0x18], R6 ;  /* 0x0000180601007387 */ /* 0x0001e80000100a00 */
[----:B0-----:R-:W4:Y:S04]  /*10dd0*/  LDL.LU.64 R6, [R1+0xfb0] ;  /* 0x000fb00001067983 */ /* 0x001f280000300a00 */
[----:B------:R-:W5:Y:S01]  /*10de0*/  LDL.LU.64 R4, [R1+0xfa8] ;  /* 0x000fa80001047983 */ /* 0x000f620000300a00 */
[----:B------:R-:W-:Y:S01]  /*10df0*/  F2FP.F16.E4M3.UNPACK_B R2, R22 ;  /* 0x00000016ff02723e */ /* 0x000fe200020006ff */
[----:B------:R-:W-:Y:S01]  /*10e00*/  IMAD.MOV.U32 R27, RZ, RZ, R29 ;  /* 0x000000ffff1b7224 */ /* 0x000fe200078e001d */
[----:B--2---:R-:W-:Y:S01]  /*10e10*/  F2FP.F16.E4M3.UNPACK_B R3, R23 ;  /* 0x00000017ff03723e */ /* 0x004fe200020006ff */
[----:B----4-:R-:W-:-:S02]  /*10e20*/  IMAD.MOV.U32 R25, RZ, RZ, R6 ;  /* 0x000000ffff197224 */ /* 0x010fc400078e0006 */
[----:B-----5:R-:W-:-:S07]  /*10e30*/  IMAD.MOV.U32 R24, RZ, RZ, R4 ;  /* 0x000000ffff187224 */ /* 0x020fce00078e0004 */
[----:B------:R-:W-:Y:S01]  /*10e40*/  HMMA.16816.F32 R12, R24, R2, R12 ;  /* 0x00000002180c723c */ /* 0x000fe2000000180c */
[----:B------:R-:W0:Y:S05]  /*10e50*/  LDSM.16.MT88.4 R24, [R28+UR11+0x2000] ;  /* 0x0020000b1c18783b */ /* 0x000e2a0008004200 */
[----:B0-----:R0:W-:Y:S01]  /*10e60*/  STL.64 [R1], R24 ;  /* 0x0000001801007387 */ /* 0x0011e20000100a00 */
[----:B------:R-:W-:-:S03]  /*10e70*/  IMAD.MOV.U32 R29, RZ, RZ, R27 ;  /* 0x000000ffff1d7224 */ /* 0x000fc600078e001b */
[----:B------:R1:W-:Y:S04]  /*10e80*/  STL [R1+0x8], R26 ;  /* 0x0000081a01007387 */ /* 0x0003e80000100800 */
[----:B0-----:R-:W2:Y:S04]  /*10e90*/  LDL.LU R24, [R1+0x44] ;  /* 0x0000440001187983 */ /* 0x001ea80000300800 */
[----:B------:R-:W2:Y:S04]  /*10ea0*/  LDL.LU R25, [R1+0x4c] ;  /* 0x00004c0001197983 */ /* 0x000ea80000300800 */
[----:B-1----:R-:W2:Y:S04]  /*10eb0*/  LDL.LU R26, [R1+0x54] ;  /* 0x00005400011a7983 */ /* 0x002ea80000300800 */
[----:B------:R-:W2:Y:S01]  /*10ec0*/  LDL.LU R27, [R1+0x5c] ;  /* 0x00005c00011b7983 */ /* 0x000ea20000300800 */
[----:B---3--:R-:W-:Y:S01]  /*10ed0*/  HMMA.16816.F32 R8, R16, R2, R8 ;  /* 0x000000021008723c */ /* 0x008fe20000001808 */
[----:B------:R-:W-:-:S02]  /*10ee0*/  IMAD.MOV.U32 R4, RZ, RZ, R21 ;  /* 0x000000ffff047224 */ /* 0x000fc400078e0015 */
[----:B------:R-:W-:Y:S01]  /*10ef0*/  IMAD.MOV.U32 R6, RZ, RZ, R20 ;  /* 0x000000ffff067224 */ /* 0x000fe200078e0014 */
[----:B------:R-:W0:Y:S03]  /*10f00*/  LDSM.16.MT88.4 R16, [R0+UR11+0x2000] ;  /* 0x0020000b0010783b */ /* 0x000e260008004200 */
[----:B------:R-:W-:Y:S02]  /*10f10*/  F2FP.F16.E4M3.UNPACK_B R2, R22.H1 ;  /* 0x00000016ff02723e */ /* 0x000fe400030006ff */
[----:B------:R-:W-:Y:S02]  /*10f20*/  F2FP.F16.E4M3.UNPACK_B R3, R23.H1 ;  /* 0x00000017ff03723e */ /* 0x000fe400030006ff */
[----:B------:R-:W-:-:S13]  /*10f30*/  LDSM.16.MT88.4 R20, [R28+UR11+0x2400] ;  /* 0x0024000b1c14783b */ /* 0x000fda0008004200 */
[----:B--2---:R-:W-:Y:S01]  /*10f40*/  HMMA.16816.F32 R8, R24, R2, R8 ;  /* 0x000000021808723c */ /* 0x004fe20000001808 */
[----:B------:R-:W2:Y:S04]  /*10f50*/  LDL.LU R24, [R1+0x24] ;  /* 0x0000240001187983 */ /* 0x000ea80000300800 */
[----:B------:R-:W3:Y:S02]  /*10f60*/  LDL.LU R25, [R1+0x20] ;  /* 0x0000200001197983 */ /* 0x000ee40000300800 */
[----:B------:R-:W-:Y:S02]  /*10f70*/  IMAD.MOV.U32 R27, RZ, RZ, R4 ;  /* 0x000000ffff1b7224 */ /* 0x000fe400078e0004 */
[----:B------:R-:W-:Y:S02]  /*10f80*/  IMAD.MOV.U32 R26, RZ, RZ, R6 ;  /* 0x000000ffff1a7224 */ /* 0x000fe400078e0006 */
[----:B------:R-:W-:Y:S01]  /*10f90*/  IMAD.MOV.U32 R4, RZ, RZ, R5 ;  /* 0x000000ffff047224 */ /* 0x000fe200078e0005 */
[----:B------:R-:W4:Y:S01]  /*10fa0*/  LDL.LU R6, [R1+0x34] ;  /* 0x0000340001067983 */ /* 0x000f220000300800 */
[----:B------:R-:W-:-:S03]  /*10fb0*/  IMAD.MOV.U32 R5, RZ, RZ, R7 ;  /* 0x000000ffff057224 */ /* 0x000fc600078e0007 */
[----:B------:R-:W4:Y:S04]  /*10fc0*/  LDL.LU R7, [R1+0x3c] ;  /* 0x00003c0001077983 */ /* 0x000f280000300800 */
[----:B----4-:R-:W-:Y:S07]  /*10fd0*/  HMMA.16816.F32 R12, R4, R2, R12 ;  /* 0x00000002040c723c */ /* 0x010fee000000180c */
[----:B0-----:R-:W-:-:S02]  /*10fe0*/  IMAD.MOV.U32 R5, RZ, RZ, R18 ;  /* 0x000000ffff057224 */ /* 0x001fc400078e0012 */
[----:B------:R-:W-:Y:S02]  /*10ff0*/  IMAD.MOV.U32 R4, RZ, RZ, R16 ;  /* 0x000000ffff047224 */ /* 0x000fe400078e0010 */
[----:B---3--:R-:W-:Y:S02]  /*11000*/  IMAD.MOV.U32 R18, RZ, RZ, R25 ;  /* 0x000000ffff127224 */ /* 0x008fe400078e0019 */
[----:B--2---:R-:W-:-:S03]  /*11010*/  IMAD.MOV.U32 R16, RZ, RZ, R24 ;  /* 0x000000ffff107224 */ /* 0x004fc600078e0018 */
[----:B------:R0:W-:Y:S04]  /*11020*/  STL.64 [R1+0xfa0], R18 ;  /* 0x000fa01201007387 */ /* 0x0001e80000100a00 */
[----:B------:R-:W-:Y:S04]  /*11030*/  STL.64 [R1+0xf98], R16 ;  /* 0x000f981001007387 */ /* 0x000fe80000100a00 */
[----:B------:R-:W2:Y:S04]  /*11040*/  LDL.LU R6, [R1+0x10] ;  /* 0x0000100001067983 */ /* 0x000ea80000300800 */
[----:B------:R-:W2:Y:S01]  /*11050*/  LDL.LU R7, [R1+0x18] ;  /* 0x0000180001077983 */ /* 0x000ea20000300800 */
[----:B------:R-:W-:-:S02]  /*11060*/  F2FP.F16.E4M3.UNPACK_B R2, R25 ;  /* 0x00000019ff02723e */ /* 0x000fc400020006ff */
[----:B------:R-:W-:Y:S01]  /*11070*/  F2FP.F16.E4M3.UNPACK_B R3, R24 ;  /* 0x00000018ff03723e */ /* 0x000fe200020006ff */
[----:B0-----:R-:W-:Y:S02]  /*11080*/  IMAD.MOV.U32 R18, RZ, RZ, R26 ;  /* 0x000000ffff127224 */ /* 0x001fe400078e001a */
[----:B------:R-:W-:Y:S02]  /*11090*/  IMAD.MOV.U32 R19, RZ, RZ, R27 ;  /* 0x000000ffff137224 */ /* 0x000fe400078e001b */
[----:B------:R-:W-:Y:S02]  /*110a0*/  LDSM.16.MT88.4 R24, [R0+UR11+0x2800] ;  /* 0x0028000b0018783b */ /* 0x000fe40008004200 */
[----:B--2---:R-:W-:Y:S02]  /*110b0*/  HMMA.16816.F32 R8, R4, R2, R8 ;  /* 0x000000020408723c */ /* 0x004fe40000001808 */
[----:B------:R-:W0:Y:S04]  /*110c0*/  LDSM.16.MT88.4 R4, [R0+UR11+0x2c00] ;  /* 0x002c000b0004783b */ /* 0x000e280008004200 */
[----:B0-----:R0:W-:Y:S04]  /*110d0*/  STL.64 [R1+0x50], R4 ;  /* 0x0000500401007387 */ /* 0x0011e80000100a00 */
[----:B------:R1:W-:Y:S04]  /*110e0*/  STL.64 [R1+0x58], R6 ;  /* 0x0000580601007387 */ /* 0x0003e80000100a00 */
[----:B0-----:R-:W2:Y:S01]  /*110f0*/  LDL.LU R4, [R1] ;  /* 0x0000000001047983 */ /* 0x001ea20000300800 */
[----:B-1----:R-:W-:-:S03]  /*11100*/  IMAD.MOV.U32 R6, RZ, RZ, R20 ;  /* 0x000000ffff067224 */ /* 0x002fc600078e0014 */
[----:B------:R-:W2:Y:S01]  /*11110*/  LDL.LU R5, [R1+0x8] ;  /* 0x0000080001057983 */ /* 0x000ea20000300800 */
[----:B------:R-:W-:Y:S02]  /*11120*/  IMAD.MOV.U32 R7, RZ, RZ, R22 ;  /* 0x000000ffff077224 */ /* 0x000fe400078e0016 */
[----:B------:R-:W-:Y:S02]  /*11130*/  IMAD.MOV.U32 R20, RZ, RZ, R18 ;  /* 0x000000ffff147224 */ /* 0x000fe400078e0012 */
[----:B------:R-:W-:Y:S02]  /*11140*/  IMAD.MOV.U32 R22, RZ, RZ, R19 ;  /* 0x000000ffff167224 */ /* 0x000fe400078e0013 */
[----:B------:R-:W0:Y:S04]  /*11150*/  LDSM.16.MT88.4 R16, [R28+UR11+0x2c00] ;  /* 0x002c000b1c10783b */ /* 0x000e280008004200 */
[----:B0-----:R-:W-:Y:S04]  /*11160*/  STL.64 [R1+0x40], R16 ;  /* 0x0000401001007387 */ /* 0x001fe80000100a00 */
[----:B------:R0:W-:Y:S04]  /*11170*/  STL.64 [R1+0x48], R18 ;  /* 0x0000481201007387 */ /* 0x0001e80000100a00 */
[----:B0-----:R-:W3:Y:S04]  /*11180*/  LDL.LU.64 R18, [R1+0xfa0] ;  /* 0x000fa00001127983 */ /* 0x001ee80000300a00 */
[----:B------:R-:W4:Y:S01]  /*11190*/  LDL.LU.64 R16, [R1+0xf98] ;  /* 0x000f980001107983 */ /* 0x000f220000300a00 */
[----:B--2---:R-:W-:Y:S03]  /*111a0*/  HMMA.16816.F32 R12, R4, R2, R12 ;  /* 0x00000002040c723c */ /* 0x004fe6000000180c */
[----:B------:R-:W-:Y:S04]  /*111b0*/  LDSM.16.MT88.4 R4, [R28+UR11+0x2800] ;  /* 0x0028000b1c04783b */ /* 0x000fe80008004200 */
[----:B---3--:R-:W-:-:S02]  /*111c0*/  F2FP.F16.E4M3.UNPACK_B R2, R18.H1 ;  /* 0x00000012ff02723e */ /* 0x008fc400030006ff */
[----:B------:R-:W2:Y:S01]  /*111d0*/  LDL.LU R18, [R1+0x14] ;  /* 0x0000140001127983 */ /* 0x000ea20000300800 */
[----:B----4-:R-:W-:Y:S01]  /*111e0*/  F2FP.F16.E4M3.UNPACK_B R3, R16.H1 ;  /* 0x00000010ff03723e */ /* 0x010fe200030006ff */
[----:B------:R-:W-:Y:S02]  /*111f0*/  IMAD.MOV.U32 R16, RZ, RZ, R17 ;  /* 0x000000ffff107224 */ /* 0x000fe400078e0011 */
[----:B------:R-:W-:Y:S02]  /*11200*/  IMAD.MOV.U32 R17, RZ, RZ, R19 ;  /* 0x000000ffff117224 */ /* 0x000fe400078e0013 */
[----:B------:R-:W2:Y:S05]  /*11210*/  LDL.LU R19, [R1+0x1c] ;  /* 0x00001c0001137983 */ /* 0x000eaa0000300800 */
[----:B--2---:R-:W-:Y:S01]  /*11220*/  HMMA.16816.F32 R16, R16, R2, R8 ;  /* 0x000000021010723c */ /* 0x004fe20000001808 */
[----:B------:R-:W2:Y:S06]  /*11230*/  LDL.LU R8, [R1+0x4] ;  /* 0x0000040001087983 */ /* 0x000eac0000300800 */
[----:B------:R-:W-:-:S02]  /*11240*/  IMAD.MOV.U32 R9, RZ, RZ, R29 ;  /* 0x000000ffff097224 */ /* 0x000fc400078e001d */
[----:B------:R-:W-:Y:S01]  /*11250*/  IMAD.MOV.U32 R10, RZ, RZ, R21 ;  /* 0x000000ffff0a7224 */ /* 0x000fe200078e0015 */
[----:B------:R-:W3:Y:S01]  /*11260*/  LDL.LU R29, [R1+0xf90] ;  /* 0x000f9000011d7983 */ /* 0x000ee20000300800 */
[----:B------:R-:W-:-:S03]  /*11270*/  IMAD.MOV.U32 R11, RZ, RZ, R23 ;  /* 0x000000ffff0b7224 */ /* 0x000fc600078e0017 */
[----:B------:R-:W-:Y:S04]  /*11280*/  STL [R1+0xf8c], R27 ;  /* 0x000f8c1b01007387 */ /* 0x000fe80000100800 */
[----:B------:R-:W-:Y:S01]  /*11290*/  STL [R1+0xf88], R25 ;  /* 0x000f881901007387 */ /* 0x000fe20000100800 */
[----:B--2---:R-:W-:Y:S03]  /*112a0*/  HMMA.16816.F32 R12, R8, R2, R12 ;  /* 0x00000002080c723c */ /* 0x004fe6000000180c */
        /* <DEDUP_REMOVED lines=8> */
[----:B---3--:R-:W0:Y:S04]  /*11330*/  LDSM.16.M88.4 R20, [R29+UR11+0x8080] ;  /* 0x0080800b1d14783b */ /* 0x008e280008000200 */
[----:B0-----:R-:W-:Y:S04]  /*11340*/  STL [R1+0xf70], R23 ;  /* 0x000f701701007387 */ /* 0x001fe80000100800 */
[----:B------:R-:W-:Y:S01]  /*11350*/  STL [R1+0xf58], R29 ;  /* 0x000f581d01007387 */ /* 0x000fe20000100800 */
[----:B--2---:R-:W-:Y:S03]  /*11360*/  HMMA.16816.F32 R16, R8, R2, R16 ;  /* 0x000000020810723c */ /* 0x004fe60000001810 */
[----:B------:R-:W0:Y:S04]  /*11370*/  LDSM.16.MT88.4 R8, [R0+UR11+0x3000] ;  /* 0x0030000b0008783b */ /* 0x000e280008004200 */
[----:B0-----:R-:W-:Y:S04]  /*11380*/  STL.64 [R1+0x10], R8 ;  /* 0x0000100801007387 */ /* 0x001fe80000100a00 */
[----:B------:R-:W-:Y:S04]  /*11390*/  STL.64 [R1+0x18], R10 ;  /* 0x0000180a01007387 */ /* 0x000fe80000100a00 */
[----:B------:R-:W0:Y:S04]  /*113a0*/  LDSM.16.MT88.4 R8, [R0+UR11+0x3400] ;  /* 0x0034000b0008783b */ /* 0x000e280008004200 */
[----:B0-----:R-:W-:Y:S04]  /*113b0*/  STL [R1+0x30], R8 ;  /* 0x0000300801007387 */ /* 0x001fe80000100800 */
[----:B------:R0:W-:Y:S04]  /*113c0*/  STL.64 [R1+0x38], R10 ;  /* 0x0000380a01007387 */ /* 0x0001e80000100a00 */
[----:B0-----:R-:W2:Y:S04]  /*113d0*/  LDL.LU R10, [R1+0x40] ;  /* 0x00004000010a7983 */ /* 0x001ea80000300800 */
[----:B------:R-:W2:Y:S01]  /*113e0*/  LDL.LU R11, [R1+0x48] ;  /* 0x00004800010b7983 */ /* 0x000ea20000300800 */
[----:B------:R-:W-:-:S02]  /*113f0*/  IMAD.MOV.U32 R23, RZ, RZ, R9 ;  /* 0x000000ffff177224 */ /* 0x000fc400078e0009 */
[----:B------:R-:W-:Y:S02]  /*11400*/  IMAD.MOV.U32 R8, RZ, RZ, R4 ;  /* 0x000000ffff087224 */ /* 0x000fe400078e0004 */
[----:B------:R-:W-:-:S07]  /*11410*/  IMAD.MOV.U32 R9, RZ, RZ, R6 ;  /* 0x000000ffff097224 */ /* 0x000fce00078e0006 */
[----:B--2---:R-:W-:Y:S01]  /*11420*/  HMMA.16816.F32 R12, R8, R2, R12 ;  /* 0x00000002080c723c */ /* 0x004fe2000000180c */
[----:B------:R-:W-:Y:S01]  /*11430*/  IMAD.MOV.U32 R4, RZ, RZ, R5 ;  /* 0x000000ffff047224 */ /* 0x000fe200078e0005 */
[----:B------:R-:W-:Y:S05]  /*11440*/  LDSM.16.MT88.4 R8, [R28+UR11+0x3000] ;  /* 0x0030000b1c08783b */ /* 0x000fea0008004200 */
[----:B------:R-:W-:Y:S02]  /*11450*/  F2FP.F16.E4M3.UNPACK_B R2, R26.H1 ;  /* 0x0000001aff02723e */ /* 0x000fe400030006ff */
[----:B------:R-:W-:Y:S02]  /*11460*/  F2FP.F16.E4M3.UNPACK_B R3, R24.H1 ;  /* 0x00000018ff03723e */ /* 0x000fe400030006ff */
[----:B------:R-:W0:Y:S04]  /*11470*/  LDSM.16.MT88.4 R24, [R28+UR11+0x3400] ;  /* 0x0034000b1c18783b */ /* 0x000e280008004200 */
[----:B0-----:R-:W-:Y:S04]  /*11480*/  STL.64 [R1], R24 ;  /* 0x0000001801007387 */ /* 0x001fe80000100a00 */
[----:B------:R0:W-:Y:S04]  /*11490*/  STL [R1+0xc], R27 ;  /* 0x00000c1b01007387 */ /* 0x0001e80000100800 */
[----:B0-----:R-:W2:Y:S04]  /*114a0*/  LDL.LU R27, [R1+0xf8c] ;  /* 0x000f8c00011b7983 */ /* 0x001ea80000300800 */
[----:B------:R-:W3:Y:S01]  /*114b0*/  LDL.LU R25, [R1+0xf88] ;  /* 0x000f880001197983 */ /* 0x000ee20000300800 */
[----:B------:R-:W-:-:S03]  /*114c0*/  IMAD.MOV.U32 R29, RZ, RZ, R26 ;  /* 0x000000ffff1d7224 */ /* 0x000fc600078e001a */
[----:B------:R-:W4:Y:S01]  /*114d0*/  LDL.LU R26, [R1+0x54] ;  /* 0x00005400011a7983 */ /* 0x000f220000300800 */
[----:B------:R-:W-:Y:S02]  /*114e0*/  IMAD.MOV.U32 R5, RZ, RZ, R7 ;  /* 0x000000ffff057224 */ /* 0x000fe400078e0007 */
[----:B---3--:R-:W-:Y:S02]  /*114f0*/  IMAD.MOV.U32 R24, RZ, RZ, R25 ;  /* 0x000000ffff187224 */ /* 0x008fe400078e0019 */
[----:B--2---:R-:W-:Y:S02]  /*11500*/  IMAD.MOV.U32 R25, RZ, RZ, R27 ;  /* 0x000000ffff197224 */ /* 0x004fe400078e001b */
[----:B------:R-:W4:Y:S04]  /*11510*/  LDL.LU R27, [R1+0x5c] ;  /* 0x00005c00011b7983 */ /* 0x000f280000300800 */
[----:B------:R-:W2:Y:S04]  /*11520*/  LDL.LU R6, [R1+0x44] ;  /* 0x0000440001067983 */ /* 0x000ea80000300800 */
[----:B------:R-:W2:Y:S04]  /*11530*/  LDL.LU R7, [R1+0x4c] ;  /* 0x00004c0001077983 */ /* 0x000ea80000300800 */
[----:B------:R-:W-:Y:S04]  /*11540*/  STL.64 [R1+0xf80], R22 ;  /* 0x000f801601007387 */ /* 0x000fe80000100a00 */
[----:B------:R-:W-:Y:S01]  /*11550*/  STL.64 [R1+0xf78], R20 ;  /* 0x000f781401007387 */ /* 0x000fe20000100a00 */
[-C--:B--2---:R-:W-:Y:S03]  /*11560*/  HMMA.16816.F32 R12, R4, R2.reuse, R12 ;  /* 0x00000002040c723c */ /* 0x084fe6000000180c */
[----:B------:R-:W2:Y:S04]  /*11570*/  LDL.LU R4, [R1+0x10] ;  /* 0x0000100001047983 */ /* 0x000ea80000300800 */
[----:B------:R-:W2:Y:S04]  /*11580*/  LDL.LU R5, [R1+0x18] ;  /* 0x0000180001057983 */ /* 0x000ea80000300800 */
[----:B------:R-:W2:Y:S04]  /*11590*/  LDL.LU R6, [R1+0x30] ;  /* 0x0000300001067983 */ /* 0x000ea80000300800 */
[----:B------:R-:W2:Y:S01]  /*115a0*/  LDL.LU R7, [R1+0x38] ;  /* 0x0000380001077983 */ /* 0x000ea20000300800 */
[----:B----4-:R-:W-:Y:S07]  /*115b0*/  HMMA.16816.F32 R16, R24, R2, R16 ;  /* 0x000000021810723c */ /* 0x010fee0000001810 */
[----:B------:R-:W-:-:S02]  /*115c0*/  F2FP.F16.E4M3.UNPACK_B R2, R20 ;  /* 0x00000014ff02723e */ /* 0x000fc400020006ff */
[----:B------:R-:W-:Y:S02]  /*115d0*/  F2FP.F16.E4M3.UNPACK_B R3, R21 ;  /* 0x00000015ff03723e */ /* 0x000fe400020006ff */
[----:B------:R-:W0:Y:S04]  /*115e0*/  LDSM.16.MT88.4 R20, [R0+UR11+0x3800] ;  /* 0x0038000b0014783b */ /* 0x000e280008004200 */
[----:B0-----:R-:W-:Y:S01]  /*115f0*/  STL [R1+0x54], R21 ;  /* 0x0000541501007387 */ /* 0x001fe20000100800 */
[----:B------:R-:W-:-:S03]  /*11600*/  IMAD.MOV.U32 R24, RZ, RZ, R20 ;  /* 0x000000ffff187224 */ /* 0x000fc600078e0014 */
[----:B------:R-:W-:Y:S04]  /*11610*/  STL.64 [R1+0x58], R22 ;  /* 0x0000581601007387 */ /* 0x000fe80000100a00 */
[----:B------:R-:W0:Y:S04]  /*11620*/  LDSM.16.MT88.4 R20, [R0+UR11+0x3c00] ;  /* 0x003c000b0014783b */ /* 0x000e280008004200 */
[----:B0-----:R-:W-:Y:S04]  /*11630*/  STL.64 [R1+0x60], R20 ;  /* 0x0000601401007387 */ /* 0x001fe80000100a00 */
[----:B------:R-:W-:Y:S04]  /*11640*/  STL.64 [R1+0x68], R22 ;  /* 0x0000681601007387 */ /* 0x000fe80000100a00 */
[----:B------:R-:W0:Y:S01]  /*11650*/  LDSM.16.MT88.4 R20, [R28+UR11+0x3c00] ;  /* 0x003c000b1c14783b */ /* 0x000e220008004200 */
[----:B--2---:R-:W-:Y:S03]  /*11660*/  HMMA.16816.F32 R16, R4, R2, R16 ;  /* 0x000000020410723c */ /* 0x004fe60000001810 */
[----:B------:R-:W2:Y:S04]  /*11670*/  LDL.LU R6, [R1] ;  /* 0x0000000001067983 */ /* 0x000ea80000300800 */
[----:B0-----:R-:W-:Y:S01]  /*11680*/  STL.64 [R1+0x40], R20 ;  /* 0x0000401401007387 */ /* 0x001fe20000100a00 */
[----:B------:R-:W-:-:S03]  /*11690*/  IMAD.MOV.U32 R7, RZ, RZ, R29 ;  /* 0x000000ffff077224 */ /* 0x000fc600078e001d */
[----:B------:R0:W-:Y:S01]  /*116a0*/  STL [R1+0x4c], R23 ;  /* 0x00004c1701007387 */ /* 0x0001e20000100800 */
[----:B------:R-:W-:-:S03]  /*116b0*/  IMAD.MOV.U32 R29, RZ, RZ, R22 ;  /* 0x000000ffff1d7224 */ /* 0x000fc600078e0016 */
[----:B0-----:R-:W3:Y:S04]  /*116c0*/  LDL.LU.64 R22, [R1+0xf80] ;  /* 0x000f800001167983 */ /* 0x001ee80000300a00 */
[----:B------:R-:W4:Y:S01]  /*116d0*/  LDL.LU.64 R20, [R1+0xf78] ;  /* 0x000f780001147983 */ /* 0x000f220000300a00 */
[----:B------:R-:W-:Y:S02]  /*116e0*/  IMAD.MOV.U32 R4, RZ, RZ, R8 ;  /* 0x000000ffff047224 */ /* 0x000fe400078e0008 */
[----:B------:R-:W-:Y:S02]  /*116f0*/  IMAD.MOV.U32 R5, RZ, RZ, R10 ;  /* 0x000000ffff057224 */ /* 0x000fe400078e000a */
[----:B------:R-:W-:Y:S02]  /*11700*/  IMAD.MOV.U32 R8, RZ, RZ, R9 ;  /* 0x000000ffff087224 */ /* 0x000fe400078e0009 */
[----:B------:R-:W-:-:S03]  /*11710*/  IMAD.MOV.U32 R9, RZ, RZ, R11 ;  /* 0x000000ffff097224 */ /* 0x000fc600078e000b */
[----:B--2---:R-:W-:Y:S01]  /*11720*/  HMMA.16816.F32 R12, R4, R2, R12 ;  /* 0x00000002040c723c */ /* 0x004fe2000000180c */
[----:B------:R-:W-:Y:S01]  /*11730*/  LDSM.16.MT88.4 R4, [R28+UR11+0x3800] ;  /* 0x0038000b1c04783b */ /* 0x000fe20008004200 */
[----:B---3--:R-:W-:-:S05]  /*11740*/  IMAD.MOV.U32 R26, RZ, RZ, R23 ;  /* 0x000000ffff1a7224 */ /* 0x008fca00078e0017 */
[----:B----4-:R-:W-:Y:S02]  /*11750*/  F2FP.F16.E4M3.UNPACK_B R2, R20.H1 ;  /* 0x00000014ff02723e */ /* 0x010fe400030006ff */
[----:B------:R-:W-:Y:S01]  /*11760*/  F2FP.F16.E4M3.UNPACK_B R3, R21.H1 ;  /* 0x00000015ff03723e */ /* 0x000fe200030006ff */
[----:B------:R-:W2:Y:S01]  /*11770*/  LDL R20, [R1+0x70] ;  /* 0x0000700001147983 */ /* 0x000ea20000100800 */
[----:B------:R-:W-:-:S03]  /*11780*/  IMAD.MOV.U32 R21, RZ, RZ, R24 ;  /* 0x000000ffff157224 */ /* 0x000fc600078e0018 */
[----:B------:R-:W3:Y:S04]  /*11790*/  LDL.LU R24, [R1+0x14] ;  /* 0x0000140001187983 */ /* 0x000ee80000300800 */
[----:B------:R-:W3:Y:S04]  /*117a0*/  LDL.LU R25, [R1+0x1c] ;  /* 0x00001c0001197983 */ /* 0x000ee80000300800 */
[----:B------:R-:W4:Y:S04]  /*117b0*/  LDL.LU R23, [R1+0xf70] ;  /* 0x000f700001177983 */ /* 0x000f280000300800 */
[----:B------:R-:W3:Y:S04]  /*117c0*/  LDL.LU R27, [R1+0x3c] ;  /* 0x00003c00011b7983 */ /* 0x000ee80000300800 */
[----:B------:R-:W5:Y:S04]  /*117d0*/  LDL.LU R10, [R1+0x4] ;  /* 0x00000400010a7983 */ /* 0x000f680000300800 */
[----:B------:R-:W5:Y:S01]  /*117e0*/  LDL.LU R11, [R1+0xc] ;  /* 0x00000c00010b7983 */ /* 0x000f620000300800 */
[-C--:B---3--:R-:W-:Y:S03]  /*117f0*/  HMMA.16816.F32 R16, R24, R2.reuse, R16 ;  /* 0x000000021810723c */ /* 0x088fe60000001810 */
[----:B--2---:R-:W0:Y:S03]  /*11800*/  LDSM.16.M88.4 R24, [R20+UR11+0x8100] ;  /* 0x0081000b1418783b */ /* 0x004e260008000200 */
[----:B-----5:R-:W-:Y:S01]  /*11810*/  HMMA.16816.F32 R12, R8, R2, R12 ;  /* 0x00000002080c723c */ /* 0x020fe2000000180c */
[----:B------:R-:W2:Y:S04]  /*11820*/  LDL.LU R9, [R1+0x58] ;  /* 0x0000580001097983 */ /* 0x000ea80000300800 */
[----:B------:R-:W2:Y:S02]  /*11830*/  LDL.LU R10, [R1+0x60] ;  /* 0x00006000010a7983 */ /* 0x000ea40000300800 */
[----:B------:R-:W-:-:S02]  /*11840*/  IMAD.MOV.U32 R8, RZ, RZ, R21 ;  /* 0x000000ffff087224 */ /* 0x000fc400078e0015 */
[----:B------:R-:W2:Y:S01]  /*11850*/  LDL.LU R11, [R1+0x68] ;  /* 0x00006800010b7983 */ /* 0x000ea20000300800 */
[----:B0-----:R-:W-:-:S03]  /*11860*/  IMAD.MOV.U32 R21, RZ, RZ, R26 ;  /* 0x000000ffff157224 */ /* 0x001fc600078e001a */
[----:B------:R-:W-:Y:S01]  /*11870*/  STL.64 [R1+0x20], R24 ;  /* 0x0000201801007387 */ /* 0x000fe20000100a00 */
[----:B------:R-:W-:-:S03]  /*11880*/  IMAD.MOV.U32 R20, RZ, RZ, R27 ;  /* 0x000000ffff147224 */ /* 0x000fc600078e001b */
[----:B------:R-:W0:Y:S04]  /*11890*/  LDSM.16.MT88.4 R24, [R0+UR11+0x4400] ;  /* 0x0044000b0018783b */ /* 0x000e280008004200 */
[----:B0-----:R-:W-:Y:S04]  /*118a0*/  STL.64 [R1+0x10], R24 ;  /* 0x0000101801007387 */ /* 0x001fe80000100a00 */
[----:B------:R0:W-:Y:S04]  /*118b0*/  STL.64 [R1+0x18], R26 ;  /* 0x0000181a01007387 */ /* 0x0001e80000100a00 */
[----:B0-----:R-:W3:Y:S01]  /*118c0*/  LDL.LU R26, [R1+0x40] ;  /* 0x00004000011a7983 */ /* 0x001ee20000300800 */
[----:B------:R-:W-:Y:S01]  /*118d0*/  F2FP.F16.E4M3.UNPACK_B R2, R22 ;  /* 0x00000016ff02723e */ /* 0x000fe200020006ff */
[----:B------:R-:W-:Y:S01]  /*118e0*/  IMAD.MOV.U32 R24, RZ, RZ, R4 ;  /* 0x000000ffff187224 */ /* 0x000fe200078e0004 */
[----:B----4-:R-:W-:Y:S01]  /*118f0*/  F2FP.F16.E4M3.UNPACK_B R3, R23 ;  /* 0x00000017ff03723e */ /* 0x010fe200020006ff */
[----:B------:R-:W-:-:S02]  /*11900*/  IMAD.MOV.U32 R25, RZ, RZ, R6 ;  /* 0x000000ffff197224 */ /* 0x000fc400078e0006 */
[----:B------:R-:W-:-:S07]  /*11910*/  IMAD.MOV.U32 R27, RZ, RZ, R29 ;  /* 0x000000ffff1b7224 */ /* 0x000fce00078e001d */
[----:B---3--:R-:W-:Y:S01]  /*11920*/  HMMA.16816.F32 R12, R24, R2, R12 ;  /* 0x00000002180c723c */ /* 0x008fe2000000180c */
[----:B------:R-:W0:Y:S05]  /*11930*/  LDSM.16.MT88.4 R24, [R28+UR11+0x4000] ;  /* 0x0040000b1c18783b */ /* 0x000e2a0008004200 */
[----:B0-----:R0:W-:Y:S01]  /*11940*/  STL.64 [R1], R24 ;  /* 0x0000001801007387 */ /* 0x0011e20000100a00 */
[----:B------:R-:W-:-:S03]  /*11950*/  IMAD.MOV.U32 R29, RZ, RZ, R27 ;  /* 0x000000ffff1d7224 */ /* 0x000fc600078e001b */
[----:B------:R1:W-:Y:S04]  /*11960*/  STL [R1+0x8], R26 ;  /* 0x0000081a01007387 */ /* 0x0003e80000100800 */
[----:B0-----:R-:W3:Y:S04]  /*11970*/  LDL.LU R24, [R1+0x54] ;  /* 0x0000540001187983 */ /* 0x001ee80000300800 */
[----:B------:R-:W3:Y:S04]  /*11980*/  LDL.LU R25, [R1+0x5c] ;  /* 0x00005c0001197983 */ /* 0x000ee80000300800 */
[----:B-1----:R-:W3:Y:S04]  /*11990*/  LDL.LU R26, [R1+0x64] ;  /* 0x00006400011a7983 */ /* 0x002ee80000300800 */
[----:B------:R-:W3:Y:S01]  /*119a0*/  LDL.LU R27, [R1+0x6c] ;  /* 0x00006c00011b7983 */ /* 0x000ee20000300800 */
[----:B--2---:R-:W-:Y:S01]  /*119b0*/  HMMA.16816.F32 R8, R8, R2, R16 ;  /* 0x000000020808723c */ /* 0x004fe20000001810 */
[----:B------:R-:W-:-:S02]  /*119c0*/  IMAD.MOV.U32 R4, RZ, RZ, R21 ;  /* 0x000000ffff047224 */ /* 0x000fc400078e0015 */
[----:B------:R-:W-:Y:S01]  /*119d0*/  IMAD.MOV.U32 R6, RZ, RZ, R20 ;  /* 0x000000ffff067224 */ /* 0x000fe200078e0014 */
[----:B------:R-:W0:Y:S03]  /*119e0*/  LDSM.16.MT88.4 R16, [R0+UR11+0x4000] ;  /* 0x0040000b0010783b */ /* 0x000e260008004200 */
[----:B------:R-:W-:Y:S02]  /*119f0*/  F2FP.F16.E4M3.UNPACK_B R2, R22.H1 ;  /* 0x00000016ff02723e */ /* 0x000fe400030006ff */
[----:B------:R-:W-:Y:S02]  /*11a00*/  F2FP.F16.E4M3.UNPACK_B R3, R23.H1 ;  /* 0x00000017ff03723e */ /* 0x000fe400030006ff */
[----:B------:R-:W-:-:S13]  /*11a10*/  LDSM.16.MT88.4 R20, [R28+UR11+0x4400] ;  /* 0x0044000b1c14783b */ /* 0x000fda0008004200 */
[----:B---3--:R-:W-:Y:S01]  /*11a20*/  HMMA.16816.F32 R8, R24, R2, R8 ;  /* 0x000000021808723c */ /* 0x008fe20000001808 */
        /* <DEDUP_REMOVED lines=50> */
[----:B------:R-:W-:Y:S02]  /*11d50*/  IMAD.MOV.U32 R19, RZ, RZ, R23 ;  /* 0x000000ffff137224 */ /* 0x000fe400078e0017 */
[----:B------:R-:W-:Y:S02]  /*11d60*/  IMAD.MOV.U32 R21, RZ, RZ, R20 ;  /* 0x000000ffff157224 */ /* 0x000fe400078e0014 */
[----:B------:R-:W-:Y:S01]  /*11d70*/  IMAD.MOV.U32 R20, RZ, RZ, R24 ;  /* 0x000000ffff147224 */ /* 0x000fe200078e0018 */
[----:B------:R-:W-:Y:S01]  /*11d80*/  STL [R1+0xf54], R27 ;  /* 0x000f541b01007387 */ /* 0x000fe20000100800 */
[----:B------:R-:W-:-:S03]  /*11d90*/  IMAD.MOV.U32 R24, RZ, RZ, R21 ;  /* 0x000000ffff187224 */ /* 0x000fc600078e0015 */
[----:B------:R-:W-:Y:S01]  /*11da0*/  STL [R1+0xf50], R25 ;  /* 0x000f501901007387 */ /* 0x000fe20000100800 */
[----:B--2---:R-:W-:Y:S03]  /*11db0*/  HMMA.16816.F32 R12, R16, R2, R12 ;  /* 0x00000002100c723c */ /* 0x004fe6000000180c */
[----:B------:R-:W-:Y:S04]  /*11dc0*/  LDSM.16.MT88.4 R16, [R0+UR11+0x5000] ;  /* 0x0050000b0010783b */ /* 0x000fe80008004200 */
[----:B------:R-:W-:Y:S01]  /*11dd0*/  F2FP.F16.E4M3.UNPACK_B R3, R21 ;  /* 0x00000015ff03723e */ /* 0x000fe200020006ff */
[----:B------:R-:W-:Y:S01]  /*11de0*/  IMAD.MOV.U32 R21, RZ, RZ, R26 ;  /* 0x000000ffff157224 */ /* 0x000fe200078e001a */
[----:B------:R-:W-:Y:S01]  /*11df0*/  F2FP.F16.E4M3.UNPACK_B R2, R22 ;  /* 0x00000016ff02723e */ /* 0x000fe200020006ff */
[----:B------:R-:W-:-:S02]  /*11e00*/  IMAD.MOV.U32 R26, RZ, RZ, R22 ;  /* 0x000000ffff1a7224 */ /* 0x000fc400078e0016 */
[----:B------:R-:W2:Y:S04]  /*11e10*/  LDL.LU R22, [R1+0x50] ;  /* 0x0000500001167983 */ /* 0x000ea80000300800 */
[----:B------:R-:W2:Y:S02]  /*11e20*/  LDL.LU R23, [R1+0x58] ;  /* 0x0000580001177983 */ /* 0x000ea40000300800 */
[----:B--2---:R-:W-:Y:S02]  /*11e30*/  HMMA.16816.F32 R20, R20, R2, R8 ;  /* 0x000000021414723c */ /* 0x004fe40000001808 */
[----:B---3--:R-:W0:Y:S04]  /*11e40*/  LDSM.16.M88.4 R8, [R29+UR11+0x8100] ;  /* 0x0081000b1d08783b */ /* 0x008e280008000200 */
[----:B0-----:R-:W-:Y:S04]  /*11e50*/  STL [R1+0xf3c], R11 ;  /* 0x000f3c0b01007387 */ /* 0x001fe80000100800 */
[----:B------:R-:W-:Y:S04]  /*11e60*/  STL [R1+0xf30], R29 ;  /* 0x000f301d01007387 */ /* 0x000fe80000100800 */
[----:B------:R-:W-:Y:S04]  /*11e70*/  STL.64 [R1+0x10], R16 ;  /* 0x0000101001007387 */ /* 0x000fe80000100a00 */
        /* <DEDUP_REMOVED lines=62> */
[----:B------:R-:W2:Y:S01]  /*12260*/  LDL.LU R8, [R1+0x70] ;  /* 0x0000700001087983 */ /* 0x000ea20000300800 */
[----:B------:R-:W-:-:S03]  /*12270*/  IMAD.MOV.U32 R9, RZ, RZ, R24 ;  /* 0x000000ffff097224 */ /* 0x000fc600078e0018 */
[----:B------:R-:W3:Y:S04]  /*12280*/  LDL.LU R24, [R1+0x14] ;  /* 0x0000140001187983 */ /* 0x000ee80000300800 */
[----:B------:R-:W3:Y:S04]  /*12290*/  LDL.LU R25, [R1+0x1c] ;  /* 0x00001c0001197983 */ /* 0x000ee80000300800 */
[----:B------:R-:W4:Y:S04]  /*122a0*/  LDL.LU R11, [R1+0xf3c] ;  /* 0x000f3c00010b7983 */ /* 0x000f280000300800 */
[----:B------:R-:W3:Y:S04]  /*122b0*/  LDL.LU R27, [R1+0x3c] ;  /* 0x00003c00011b7983 */ /* 0x000ee80000300800 */
[----:B------:R-:W5:Y:S04]  /*122c0*/  LDL.LU R18, [R1+0x4] ;  /* 0x0000040001127983 */ /* 0x000f680000300800 */
[----:B------:R-:W5:Y:S02]  /*122d0*/  LDL.LU R19, [R1+0xc] ;  /* 0x00000c0001137983 */ /* 0x000f640000300800 */
[-C--:B-----5:R-:W-:Y:S02]  /*122e0*/  HMMA.16816.F32 R16, R16, R2.reuse, R4 ;  /* 0x000000021010723c */ /* 0x0a0fe40000001804 */
[----:B------:R-:W5:Y:S04]  /*122f0*/  LDL.LU R5, [R1+0x48] ;  /* 0x0000480001057983 */ /* 0x000f680000300800 */
[----:B------:R-:W5:Y:S04]  /*12300*/  LDL.LU R6, [R1+0x60] ;  /* 0x0000600001067983 */ /* 0x000f680000300800 */
[----:B------:R-:W5:Y:S01]  /*12310*/  LDL.LU R7, [R1+0x68] ;  /* 0x0000680001077983 */ /* 0x000f620000300800 */
[----:B---3--:R-:W-:Y:S01]  /*12320*/  HMMA.16816.F32 R20, R24, R2, R20 ;  /* 0x000000021814723c */ /* 0x008fe20000001814 */
[----:B------:R-:W-:-:S02]  /*12330*/  IMAD.MOV.U32 R4, RZ, RZ, R9 ;  /* 0x000000ffff047224 */ /* 0x000fc400078e0009 */
[----:B------:R-:W-:Y:S04]  /*12340*/  LDSM.16.MT88.4 R24, [R0+UR11+0x6000] ;  /* 0x0060000b0018783b */ /* 0x000fe80008004200 */
[----:B------:R-:W-:Y:S02]  /*12350*/  F2FP.F16.E4M3.UNPACK_B R2, R10 ;  /* 0x0000000aff02723e */ /* 0x000fe400020006ff */
[----:B----4-:R-:W-:-:S15]  /*12360*/  F2FP.F16.E4M3.UNPACK_B R3, R11 ;  /* 0x0000000bff03723e */ /* 0x010fde00020006ff */
[----:B-----5:R-:W-:Y:S01]  /*12370*/  HMMA.16816.F32 R20, R4, R2, R20 ;  /* 0x000000020414723c */ /* 0x020fe20000001814 */
[----:B--2---:R-:W0:Y:S05]  /*12380*/  LDSM.16.M88.4 R4, [R8+UR11+0x8180] ;  /* 0x0081800b0804783b */ /* 0x004e2a0008000200 */
[----:B0-----:R-:W-:Y:S04]  /*12390*/  STL [R1+0xf38], R6 ;  /* 0x000f380601007387 */ /* 0x001fe80000100800 */
[----:B------:R-:W-:Y:S04]  /*123a0*/  STL [R1+0xf34], R7 ;  /* 0x000f340701007387 */ /* 0x000fe80000100800 */
[----:B------:R-:W-:Y:S04]  /*123b0*/  STL.64 [R1+0x10], R24 ;  /* 0x0000101801007387 */ /* 0x000fe80000100a00 */
[----:B------:R-:W-:Y:S04]  /*123c0*/  STL.64 [R1+0x18], R26 ;  /* 0x0000181a01007387 */ /* 0x000fe80000100a00 */
[----:B------:R-:W0:Y:S04]  /*123d0*/  LDSM.16.MT88.4 R24, [R0+UR11+0x6400] ;  /* 0x0064000b0018783b */ /* 0x000e280008004200 */
[----:B0-----:R-:W-:Y:S04]  /*123e0*/  STL [R1+0x50], R24 ;  /* 0x0000501801007387 */ /* 0x001fe80000100800 */
[----:B------:R0:W-:Y:S04]  /*123f0*/  STL.64 [R1+0x58], R26 ;  /* 0x0000581a01007387 */ /* 0x0001e80000100a00 */
[----:B0-----:R-:W2:Y:S01]  /*12400*/  LDL.LU R26, [R1+0x20] ;  /* 0x00002000011a7983 */ /* 0x001ea20000300800 */
[----:B------:R-:W-:-:S02]  /*12410*/  IMAD.MOV.U32 R7, RZ, RZ, R25 ;  /* 0x000000ffff077224 */ /* 0x000fc400078e0019 */
[----:B------:R-:W-:Y:S02]  /*12420*/  IMAD.MOV.U32 R24, RZ, RZ, R12 ;  /* 0x000000ffff187224 */ /* 0x000fe400078e000c */
[----:B------:R-:W-:Y:S02]  /*12430*/  IMAD.MOV.U32 R25, RZ, RZ, R14 ;  /* 0x000000ffff197224 */ /* 0x000fe400078e000e */
[----:B------:R-:W-:Y:S02]  /*12440*/  IMAD.MOV.U32 R27, RZ, RZ, R29 ;  /* 0x000000ffff1b7224 */ /* 0x000fe400078e001d */
[----:B------:R-:W-:Y:S02]  /*12450*/  IMAD.MOV.U32 R12, RZ, RZ, R13 ;  /* 0x000000ffff0c7224 */ /* 0x000fe400078e000d */
[----:B------:R-:W-:-:S03]  /*12460*/  IMAD.MOV.U32 R13, RZ, RZ, R15 ;  /* 0x000000ffff0d7224 */ /* 0x000fc600078e000f */
[----:B--2---:R-:W-:Y:S01]  /*12470*/  HMMA.16816.F32 R16, R24, R2, R16 ;  /* 0x000000021810723c */ /* 0x004fe20000001810 */
[----:B------:R-:W0:Y:S05]  /*12480*/  LDSM.16.MT88.4 R24, [R28+UR11+0x6000] ;  /* 0x0060000b1c18783b */ /* 0x000e2a0008004200 */
[----:B0-----:R0:W-:Y:S01]  /*12490*/  STL.64 [R1], R24 ;  /* 0x0000001801007387 */ /* 0x0011e20000100a00 */
[----:B------:R-:W-:Y:S02]  /*124a0*/  IMAD.MOV.U32 R6, RZ, RZ, R26 ;  /* 0x000000ffff067224 */ /* 0x000fe400078e001a */
[----:B------:R-:W-:Y:S01]  /*124b0*/  IMAD.MOV.U32 R29, RZ, RZ, R27 ;  /* 0x000000ffff1d7224 */ /* 0x000fe200078e001b */
[----:B0-----:R-:W2:Y:S04]  /*124c0*/  LDL.LU R24, [R1+0x44] ;  /* 0x0000440001187983 */ /* 0x001ea80000300800 */
[----:B------:R-:W2:Y:S04]  /*124d0*/  LDL.LU R25, [R1+0x4c] ;  /* 0x00004c0001197983 */ /* 0x000ea80000300800 */
[----:B------:R-:W2:Y:S04]  /*124e0*/  LDL.LU R26, [R1+0x64] ;  /* 0x00006400011a7983 */ /* 0x000ea80000300800 */
[----:B------:R-:W2:Y:S04]  /*124f0*/  LDL.LU R27, [R1+0x6c] ;  /* 0x00006c00011b7983 */ /* 0x000ea80000300800 */
[----:B------:R-:W3:Y:S04]  /*12500*/  LDL.LU R14, [R1+0x24] ;  /* 0x00002400010e7983 */ /* 0x000ee80000300800 */
[----:B------:R-:W3:Y:S01]  /*12510*/  LDL.LU R15, [R1+0x2c] ;  /* 0x00002c00010f7983 */ /* 0x000ee20000300800 */
[----:B------:R-:W-:-:S02]  /*12520*/  F2FP.F16.E4M3.UNPACK_B R2, R10.H1 ;  /* 0x0000000aff02723e */ /* 0x000fc400030006ff */
[----:B------:R-:W-:Y:S02]  /*12530*/  F2FP.F16.E4M3.UNPACK_B R3, R11.H1 ;  /* 0x0000000bff03723e */ /* 0x000fe400030006ff */
[----:B------:R-:W-:Y:S05]  /*12540*/  LDSM.16.MT88.4 R8, [R28+UR11+0x6400] ;  /* 0x0064000b1c08783b */ /* 0x000fea0008004200 */
[-C--:B---3--:R-:W-:Y:S01]  /*12550*/  HMMA.16816.F32 R16, R12, R2.reuse, R16 ;  /* 0x000000020c10723c */ /* 0x088fe20000001810 */
[----:B------:R-:W3:Y:S04]  /*12560*/  LDL.LU R12, [R1+0x10] ;  /* 0x00001000010c7983 */ /* 0x000ee80000300800 */
[----:B------:R-:W3:Y:S04]  /*12570*/  LDL.LU R13, [R1+0x18] ;  /* 0x00001800010d7983 */ /* 0x000ee80000300800 */
[----:B------:R-:W3:Y:S04]  /*12580*/  LDL.LU R14, [R1+0x50] ;  /* 0x00005000010e7983 */ /* 0x000ee80000300800 */
[----:B------:R-:W3:Y:S01]  /*12590*/  LDL.LU R15, [R1+0x58] ;  /* 0x00005800010f7983 */ /* 0x000ee20000300800 */
[----:B--2---:R-:W-:Y:S03]  /*125a0*/  HMMA.16816.F32 R20, R24, R2, R20 ;  /* 0x000000021814723c */ /* 0x004fe60000001814 */
[----:B------:R-:W-:Y:S04]  /*125b0*/  LDSM.16.MT88.4 R24, [R0+UR11+0x6c00] ;  /* 0x006c000b0018783b */ /* 0x000fe80008004200 */
[----:B------:R-:W-:-:S02]  /*125c0*/  F2FP.F16.E4M3.UNPACK_B R2, R4 ;  /* 0x00000004ff02723e */ /* 0x000fc400020006ff */
[----:B------:R-:W-:-:S15]  /*125d0*/  F2FP.F16.E4M3.UNPACK_B R3, R5 ;  /* 0x00000005ff03723e */ /* 0x000fde00020006ff */
[----:B---3--:R-:W-:Y:S01]  /*125e0*/  HMMA.16816.F32 R20, R12, R2, R20 ;  /* 0x000000020c14723c */ /* 0x008fe20000001814 */
[----:B------:R-:W0:Y:S05]  /*125f0*/  LDSM.16.MT88.4 R12, [R0+UR11+0x6800] ;  /* 0x0068000b000c783b */ /* 0x000e2a0008004200 */
[----:B0-----:R0:W-:Y:S04]  /*12600*/  STL.64 [R1+0x40], R12 ;  /* 0x0000400c01007387 */ /* 0x0011e80000100a00 */
[----:B------:R-:W-:Y:S04]  /*12610*/  STL.64 [R1+0x48], R14 ;  /* 0x0000480e01007387 */ /* 0x000fe80000100a00 */
[----:B0-----:R-:W2:Y:S04]  /*12620*/  LDL.LU R12, [R1] ;  /* 0x00000000010c7983 */ /* 0x001ea80000300800 */
[----:B------:R-:W-:Y:S04]  /*12630*/  STL.64 [R1+0x70], R24 ;  /* 0x0000701801007387 */ /* 0x000fe80000100a00 */
[----:B------:R-:W-:Y:S04]  /*12640*/  STL.64 [R1+0x78], R26 ;  /* 0x0000781a01007387 */ /* 0x000fe80000100a00 */
[----:B------:R-:W0:Y:S01]  /*12650*/  LDSM.16.MT88.4 R24, [R28+UR11+0x6c00] ;  /* 0x006c000b1c18783b */ /* 0x000e220008004200 */
[----:B------:R-:W-:-:S03]  /*12660*/  IMAD.MOV.U32 R13, RZ, RZ, R6 ;  /* 0x000000ffff0d7224 */ /* 0x000fc600078e0006 */
[----:B------:R-:W3:Y:S04]  /*12670*/  LDL.LU R6, [R1+0xf38] ;  /* 0x000f380001067983 */ /* 0x000ee80000300800 */
[----:B0-----:R0:W-:Y:S04]  /*12680*/  STL.64 [R1+0x30], R24 ;  /* 0x0000301801007387 */ /* 0x0011e80000100a00 */
[----:B------:R1:W-:Y:S04]  /*12690*/  STL.64 [R1+0x38], R26 ;  /* 0x0000381a01007387 */ /* 0x0003e80000100a00 */
[----:B0-----:R-:W4:Y:S04]  /*126a0*/  LDL.LU R24, [R1+0x14] ;  /* 0x0000140001187983 */ /* 0x001f280000300800 */
[----:B------:R-:W4:Y:S01]  /*126b0*/  LDL.LU R25, [R1+0x1c] ;  /* 0x00001c0001197983 */ /* 0x000f220000300800 */
[----:B-1----:R-:W-:-:S03]  /*126c0*/  IMAD.MOV.U32 R26, RZ, RZ, R7 ;  /* 0x000000ffff1a7224 */ /* 0x002fc600078e0007 */
[----:B------:R-:W3:Y:S04]  /*126d0*/  LDL.LU R7, [R1+0xf34] ;  /* 0x000f340001077983 */ /* 0x000ee80000300800 */
[----:B------:R-:W4:Y:S01]  /*126e0*/  LDL.LU R27, [R1+0x5c] ;  /* 0x00005c00011b7983 */ /* 0x000f220000300800 */
[----:B------:R-:W-:Y:S02]  /*126f0*/  IMAD.MOV.U32 R14, RZ, RZ, R8 ;  /* 0x000000ffff0e7224 */ /* 0x000fe400078e0008 */
[----:B------:R-:W-:-:S07]  /*12700*/  IMAD.MOV.U32 R15, RZ, RZ, R10 ;  /* 0x000000ffff0f7224 */ /* 0x000fce00078e000a */
[----:B--2---:R-:W-:Y:S01]  /*12710*/  HMMA.16816.F32 R16, R12, R2, R16 ;  /* 0x000000020c10723c */ /* 0x004fe20000001810 */
[----:B------:R-:W-:Y:S06]  /*12720*/  LDSM.16.MT88.4 R12, [R28+UR11+0x6800] ;  /* 0x0068000b1c0c783b */ /* 0x000fec0008004200 */
[----:B------:R-:W-:Y:S02]  /*12730*/  F2FP.F16.E4M3.UNPACK_B R2, R4.H1 ;  /* 0x00000004ff02723e */ /* 0x000fe400030006ff */
[----:B------:R-:W-:-:S07]  /*12740*/  F2FP.F16.E4M3.UNPACK_B R3, R5.H1 ;  /* 0x00000005ff03723e */ /* 0x000fce00030006ff */
[----:B----4-:R-:W-:Y:S01]  /*12750*/  HMMA.16816.F32 R20, R24, R2, R20 ;  /* 0x000000021814723c */ /* 0x010fe20000001814 */
[----:B------:R-:W2:Y:S06]  /*12760*/  LDL.LU R24, [R1+0x4] ;  /* 0x0000040001187983 */ /* 0x000eac0000300800 */
[----:B------:R-:W-:Y:S02]  /*12770*/  IMAD.MOV.U32 R25, RZ, RZ, R29 ;  /* 0x000000ffff197224 */ /* 0x000fe400078e001d */
[----:B------:R-:W4:Y:S01]  /*12780*/  LDL.LU R29, [R1+0xf30] ;  /* 0x000f3000011d7983 */ /* 0x000f220000300800 */
[----:B------:R-:W-:-:S03]  /*12790*/  IMAD.MOV.U32 R26, RZ, RZ, R9 ;  /* 0x000000ffff1a7224 */ /* 0x000fc600078e0009 */
[----:B---3--:R-:W-:Y:S01]  /*127a0*/  STL.64 [R1+0xf28], R6 ;  /* 0x000f280601007387 */ /* 0x008fe20000100a00 */
[----:B------:R-:W-:-:S03]  /*127b0*/  IMAD.MOV.U32 R27, RZ, RZ, R11 ;  /* 0x000000ffff1b7224 */ /* 0x000fc600078e000b */
[----:B------:R-:W3:Y:S04]  /*127c0*/  LDL.LU R8, [R1+0x40] ;  /* 0x0000400001087983 */ /* 0x000ee80000300800 */
[----:B------:R-:W3:Y:S04]  /*127d0*/  LDL.LU R9, [R1+0x48] ;  /* 0x0000480001097983 */ /* 0x000ee80000300800 */
[----:B------:R-:W3:Y:S04]  /*127e0*/  LDL.LU R10, [R1+0x70] ;  /* 0x00007000010a7983 */ /* 0x000ee80000300800 */
[----:B------:R-:W3:Y:S01]  /*127f0*/  LDL.LU R11, [R1+0x78] ;  /* 0x00007800010b7983 */ /* 0x000ee20000300800 */
[----:B--2---:R-:W-:Y:S03]  /*12800*/  HMMA.16816.F32 R16, R24, R2, R16 ;  /* 0x000000021810723c */ /* 0x004fe60000001810 */
[----:B------:R-:W-:Y:S04]  /*12810*/  LDSM.16.MT88.4 R24, [R0+UR11+0x7000] ;  /* 0x0070000b0018783b */ /* 0x000fe80008004200 */
[----:B------:R-:W-:-:S02]  /*12820*/  F2FP.F16.E4M3.UNPACK_B R2, R6 ;  /* 0x00000006ff02723e */ /* 0x000fc400020006ff */
[----:B------:R-:W-:Y:S02]  /*12830*/  F2FP.F16.E4M3.UNPACK_B R3, R7 ;  /* 0x00000007ff03723e */ /* 0x000fe400020006ff */
[----:B------:R-:W-:Y:S05]  /*12840*/  LDSM.16.MT88.4 R4, [R0+UR11+0x7400] ;  /* 0x0074000b0004783b */ /* 0x000fea0008004200 */
[----:B---3--:R-:W-:Y:S01]  /*12850*/  HMMA.16816.F32 R20, R8, R2, R20 ;  /* 0x000000020814723c */ /* 0x008fe20000001814 */
[----:B----4-:R-:W0:Y:S05]  /*12860*/  LDSM.16.M88.4 R8, [R29+UR11+0x8180] ;  /* 0x0081800b1d08783b */ /* 0x010e2a0008000200 */
[----:B0-----:R-:W-:Y:S04]  /*12870*/  STL [R1+0xf24], R10 ;  /* 0x000f240a01007387 */ /* 0x001fe80000100800 */
[----:B------:R-:W-:Y:S04]  /*12880*/  STL [R1+0xf20], R11 ;  /* 0x000f200b01007387 */ /* 0x000fe80000100800 */
[----:B------:R-:W-:Y:S04]  /*12890*/  STL.64 [R1+0x50], R24 ;  /* 0x0000501801007387 */ /* 0x000fe80000100a00 */
[----:B------:R0:W-:Y:S04]  /*128a0*/  STL.64 [R1+0x58], R26 ;  /* 0x0000581a01007387 */ /* 0x0001e80000100a00 */
[----:B------:R-:W-:Y:S04]  /*128b0*/  STL [R1+0x60], R4 ;  /* 0x0000600401007387 */ /* 0x000fe80000100800 */
[----:B0-----:R-:W2:Y:S04]  /*128c0*/  LDL.LU R26, [R1+0x30] ;  /* 0x00003000011a7983 */ /* 0x001ea80000300800 */
[----:B------:R-:W2:Y:S01]  /*128d0*/  LDL.LU R27, [R1+0x38] ;  /* 0x00003800011b7983 */ /* 0x000ea20000300800 */
[----:B------:R-:W-:-:S02]  /*128e0*/  IMAD.MOV.U32 R29, RZ, RZ, R6 ;  /* 0x000000ffff1d7224 */ /* 0x000fc400078e0006 */
[----:B------:R-:W-:Y:S02]  /*128f0*/  IMAD.MOV.U32 R10, RZ, RZ, R5 ;  /* 0x000000ffff0a7224 */ /* 0x000fe400078e0005 */
[----:B------:R-:W-:Y:S02]  /*12900*/  IMAD.MOV.U32 R11, RZ, RZ, R7 ;  /* 0x000000ffff0b7224 */ /* 0x000fe400078e0007 */
[----:B------:R-:W0:Y:S01]  /*12910*/  LDSM.16.MT88.4 R4, [R28+UR11+0x7000] ;  /* 0x0070000b1c04783b */ /* 0x000e220008004200 */
[----:B------:R-:W-:Y:S02]  /*12920*/  IMAD.MOV.U32 R24, RZ, RZ, R12 ;  /* 0x000000ffff187224 */ /* 0x000fe400078e000c */
[----:B------:R-:W-:Y:S01]  /*12930*/  IMAD.MOV.U32 R25, RZ, RZ, R14 ;  /* 0x000000ffff197224 */ /* 0x000fe200078e000e */
[----:B0-----:R-:W-:Y:S04]  /*12940*/  STL [R1+0x24], R5 ;  /* 0x0000240501007387 */ /* 0x001fe80000100800 */
[----:B------:R0:W-:Y:S02]  /*12950*/  STL [R1+0x2c], R7 ;  /* 0x00002c0701007387 */ /* 0x0001e40000100800 */
[----:B--2---:R-:W-:Y:S07]  /*12960*/  HMMA.16816.F32 R16, R24, R2, R16 ;  /* 0x000000021810723c */ /* 0x004fee0000001810 */
[----:B------:R-:W-:-:S02]  /*12970*/  IMAD.MOV.U32 R26, RZ, RZ, R6 ;  /* 0x000000ffff1a7224 */ /* 0x000fc400078e0006 */
[----:B0-----:R-:W2:Y:S01]  /*12980*/  LDL.LU.64 R6, [R1+0xf28] ;  /* 0x000f280001067983 */ /* 0x001ea20000300a00 */
[----:B------:R-:W-:Y:S02]  /*12990*/  IMAD.MOV.U32 R27, RZ, RZ, R4 ;  /* 0x000000ffff1b7224 */ /* 0x000fe400078e0004 */
[----:B------:R-:W-:Y:S02]  /*129a0*/  IMAD.MOV.U32 R12, RZ, RZ, R13 ;  /* 0x000000ffff0c7224 */ /* 0x000fe400078e000d */
[----:B------:R-:W-:Y:S01]  /*129b0*/  IMAD.MOV.U32 R13, RZ, RZ, R15 ;  /* 0x000000ffff0d7224 */ /* 0x000fe200078e000f */
[----:B--2---:R-:W-:Y:S02]  /*129c0*/  F2FP.F16.E4M3.UNPACK_B R2, R6.H1 ;  /* 0x00000006ff02723e */ /* 0x004fe400030006ff */
[----:B------:R-:W-:Y:S02]  /*129d0*/  F2FP.F16.E4M3.UNPACK_B R3, R7.H1 ;  /* 0x00000007ff03723e */ /* 0x000fe400030006ff */
[----:B------:R-:W0:Y:S04]  /*129e0*/  LDSM.16.MT88.4 R4, [R28+UR11+0x7400] ;  /* 0x0074000b1c04783b */ /* 0x000e280008004200 */
[----:B0-----:R0:W-:Y:S01]  /*129f0*/  STL [R1+0x14], R5 ;  /* 0x0000140501007387 */ /* 0x0011e20000100800 */
[----:B------:R-:W-:-:S03]  /*12a00*/  IMAD.MOV.U32 R25, RZ, RZ, R4 ;  /* 0x000000ffff197224 */ /* 0x000fc600078e0004 */
[----:B------:R1:W-:Y:S01]  /*12a10*/  STL [R1+0x1c], R7 ;  /* 0x00001c0701007387 */ /* 0x0003e20000100800 */
[----:B------:R-:W-:-:S03]  /*12a20*/  IMAD.MOV.U32 R24, RZ, RZ, R6 ;  /* 0x000000ffff187224 */ /* 0x000fc600078e0006 */
[----:B------:R-:W2:Y:S04]  /*12a30*/  LDL.LU R4, [R1+0x44] ;  /* 0x0000440001047983 */ /* 0x000ea80000300800 */
[----:B0-----:R-:W2:Y:S04]  /*12a40*/  LDL.LU R5, [R1+0x4c] ;  /* 0x00004c0001057983 */ /* 0x001ea80000300800 */
[----:B------:R-:W2:Y:S04]  /*12a50*/  LDL.LU R6, [R1+0x74] ;  /* 0x0000740001067983 */ /* 0x000ea80000300800 */
[----:B-1----:R-:W2:Y:S04]  /*12a60*/  LDL.LU R7, [R1+0x7c] ;  /* 0x00007c0001077983 */ /* 0x002ea80000300800 */
[----:B------:R-:W3:Y:S04]  /*12a70*/  LDL.LU R14, [R1+0x34] ;  /* 0x00003400010e7983 */ /* 0x000ee80000300800 */
[----:B------:R-:W3:Y:S02]  /*12a80*/  LDL.LU R15, [R1+0x3c] ;  /* 0x00003c00010f7983 */ /* 0x000ee40000300800 */
[-C--:B---3--:R-:W-:Y:S02]  /*12a90*/  HMMA.16816.F32 R16, R12, R2.reuse, R16 ;  /* 0x000000020c10723c */ /* 0x088fe40000001810 */
[----:B------:R-:W3:Y:S04]  /*12aa0*/  LDL.LU R12, [R1+0x50] ;  /* 0x00005000010c7983 */ /* 0x000ee80000300800 */
[----:B------:R-:W3:Y:S04]  /*12ab0*/  LDL.LU R13, [R1+0x58] ;  /* 0x00005800010d7983 */ /* 0x000ee80000300800 */
[----:B------:R-:W3:Y:S01]  /*12ac0*/  LDL.LU R14, [R1+0x60] ;  /* 0x00006000010e7983 */ /* 0x000ee20000300800 */
[----:B--2---:R-:W-:Y:S01]  /*12ad0*/  HMMA.16816.F32 R4, R4, R2, R20 ;  /* 0x000000020404723c */ /* 0x004fe20000001814 */
[----:B------:R-:W-:-:S02]  /*12ae0*/  IMAD.MOV.U32 R15, RZ, RZ, R29 ;  /* 0x000000ffff0f7224 */ /* 0x000fc400078e001d */
[----:B------:R-:W0:Y:S04]  /*12af0*/  LDSM.16.MT88.4 R20, [R0+UR11+0x7800] ;  /* 0x0078000b0014783b */ /* 0x000e280008004200 */
[----:B------:R-:W-:Y:S02]  /*12b00*/  F2FP.F16.E4M3.UNPACK_B R2, R8 ;  /* 0x00000008ff02723e */ /* 0x000fe400020006ff */
[----:B------:R-:W-:Y:S01]  /*12b10*/  F2FP.F16.E4M3.UNPACK_B R3, R9 ;  /* 0x00000009ff03723e */ /* 0x000fe200020006ff */
[----:B0-----:R-:W-:Y:S01]  /*12b20*/  STL [R1], R20 ;  /* 0x0000001401007387 */ /* 0x001fe20000100800 */
[----:B------:R-:W-:-:S03]  /*12b30*/  IMAD.MOV.U32 R29, RZ, RZ, R21 ;  /* 0x000000ffff1d7224 */ /* 0x000fc600078e0015 */
[----:B------:R-:W-:Y:S10]  /*12b40*/  STL.64 [R1+0x8], R22 ;  /* 0x0000081601007387 */ /* 0x000ff40000100a00 */
[----:B---3--:R-:W-:Y:S01]  /*12b50*/  HMMA.16816.F32 R12, R12, R2, R4 ;  /* 0x000000020c0c723c */ /* 0x008fe20000001804 */
[----:B------:R-:W0:Y:S05]  /*12b60*/  LDSM.16.MT88.4 R4, [R0+UR11+0x7c00] ;  /* 0x007c000b0004783b */ /* 0x000e2a0008004200 */
[----:B0-----:R0:W-:Y:S04]  /*12b70*/  STL.64 [R1+0x30], R4 ;  /* 0x0000300401007387 */ /* 0x0011e80000100a00 */
[----:B------:R1:W-:Y:S04]  /*12b80*/  STL [R1+0x38], R6 ;  /* 0x0000380601007387 */ /* 0x0003e80000100800 */
[----:B------:R-:W2:Y:S04]  /*12b90*/  LDL.LU R20, [R1+0x54] ;  /* 0x0000540001147983 */ /* 0x000ea80000300800 */
[----:B------:R-:W2:Y:S01]  /*12ba0*/  LDL.LU R21, [R1+0x5c] ;  /* 0x00005c0001157983 */ /* 0x000ea20000300800 */
[----:B------:R-:W-:-:S02]  /*12bb0*/  IMAD.MOV.U32 R0, RZ, RZ, R7 ;  /* 0x000000ffff007224 */ /* 0x000fc400078e0007 */
[----:B0-----:R-:W-:Y:S02]  /*12bc0*/  IMAD.MOV.U32 R4, RZ, RZ, R27 ;  /* 0x000000ffff047224 */ /* 0x001fe400078e001b */
[----:B------:R-:W-:Y:S02]  /*12bd0*/  IMAD.MOV.U32 R5, RZ, RZ, R26 ;  /* 0x000000ffff057224 */ /* 0x000fe400078e001a */
[----:B-1----:R-:W-:Y:S02]  /*12be0*/  IMAD.MOV.U32 R6, RZ, RZ, R25 ;  /* 0x000000ffff067224 */ /* 0x002fe400078e0019 */
[----:B------:R-:W-:Y:S02]  /*12bf0*/  IMAD.MOV.U32 R7, RZ, RZ, R24 ;  /* 0x000000ffff077224 */ /* 0x000fe400078e0018 */
[----:B------:R-:W-:Y:S01]  /*12c00*/  IMAD.MOV.U32 R22, RZ, RZ, R10 ;  /* 0x000000ffff167224 */ /* 0x000fe200078e000a */
[----:B------:R-:W0:Y:S01]  /*12c10*/  LDSM.16.MT88.4 R24, [R28+UR11+0x7800] ;  /* 0x0078000b1c18783b */ /* 0x000e220008004200 */
[----:B------:R-:W-:-:S03]  /*12c20*/  IMAD.MOV.U32 R23, RZ, RZ, R11 ;  /* 0x000000ffff177224 */ /* 0x000fc600078e000b */
[----:B------:R-:W-:Y:S01]  /*12c30*/  HMMA.16816.F32 R16, R4, R2, R16 ;  /* 0x000000020410723c */ /* 0x000fe20000001810 */
[----:B------:R-:W3:Y:S04]  /*12c40*/  LDL.LU R10, [R1+0xf24] ;  /* 0x000f2400010a7983 */ /* 0x000ee80000300800 */
[----:B------:R-:W4:Y:S02]  /*12c50*/  LDL.LU R11, [R1+0xf20] ;  /* 0x000f2000010b7983 */ /* 0x000f240000300800 */
[----:B------:R-:W-:Y:S02]  /*12c60*/  F2FP.F16.E4M3.UNPACK_B R2, R8.H1 ;  /* 0x00000008ff02723e */ /* 0x000fe400030006ff */
[----:B------:R-:W-:Y:S01]  /*12c70*/  F2FP.F16.E4M3.UNPACK_B R3, R9.H1 ;  /* 0x00000009ff03723e */ /* 0x000fe200030006ff */
[----:B------:R1:W5:Y:S06]  /*12c80*/  LDSM.16.MT88.4 R4, [R28+UR11+0x7c00] ;  /* 0x007c000b1c04783b */ /* 0x00036c0008004200 */
[-C--:B--2---:R-:W-:Y:S01]  /*12c90*/  HMMA.16816.F32 R12, R20, R2.reuse, R12 ;  /* 0x00000002140c723c */ /* 0x084fe2000000180c */
[----:B------:R-:W2:Y:S04]  /*12ca0*/  LDL.LU R20, [R1+0x24] ;  /* 0x0000240001147983 */ /* 0x000ea80000300800 */
[----:B------:R-:W2:Y:S04]  /*12cb0*/  LDL.LU R21, [R1+0x2c] ;  /* 0x00002c0001157983 */ /* 0x000ea80000300800 */
[----:B------:R-:W2:Y:S04]  /*12cc0*/  LDL.LU R22, [R1+0x14] ;  /* 0x0000140001167983 */ /* 0x000ea80000300800 */
[----:B------:R-:W2:Y:S01]  /*12cd0*/  LDL.LU R23, [R1+0x1c] ;  /* 0x00001c0001177983 */ /* 0x000ea20000300800 */
[----:B-1----:R-:W1:Y:S01]  /*12ce0*/  S2R R28, SR_TID.X ;  /* 0x00000000001c7919 */ /* 0x002e620000002100 */
[----:B------:R-:W1:Y:S01]  /*12cf0*/  S2R R8, SR_TID.X ;  /* 0x0000000000087919 */ /* 0x000e620000002100 */
[----:B------:R-:W1:Y:S01]  /*12d00*/  S2R R9, SR_TID.X ;  /* 0x0000000000097919 */ /* 0x000e620000002100 */
[----:B------:R-:W-:Y:S01]  /*12d10*/  BAR.SYNC.DEFER_BLOCKING 0x0 ;  /* 0x0000000000007b1d */ /* 0x000fe20000010000 */
[----:B--2---:R-:W-:Y:S05]  /*12d20*/  HMMA.16816.F32 R16, R20, R2, R16 ;  /* 0x000000021410723c */ /* 0x004fea0000001810 */
[----:B------:R-:W2:Y:S04]  /*12d30*/  LDL.LU R20, [R1] ;  /* 0x0000000001147983 */ /* 0x000ea80000300800 */
[----:B------:R-:W2:Y:S04]  /*12d40*/  LDL.LU R21, [R1+0x8] ;  /* 0x0000080001157983 */ /* 0x000ea80000300800 */
[----:B------:R-:W2:Y:S04]  /*12d50*/  LDL.LU R22, [R1+0x30] ;  /* 0x0000300001167983 */ /* 0x000ea80000300800 */
[----:B------:R-:W2:Y:S01]  /*12d60*/  LDL.LU R23, [R1+0x38] ;  /* 0x0000380001177983 */ /* 0x000ea20000300800 */
[----:B---3--:R-:W-:-:S02]  /*12d70*/  F2FP.F16.E4M3.UNPACK_B R2, R10 ;  /* 0x0000000aff02723e */ /* 0x008fc400020006ff */
[----:B----4-:R-:W-:-:S07]  /*12d80*/  F2FP.F16.E4M3.UNPACK_B R3, R11 ;  /* 0x0000000bff03723e */ /* 0x010fce00020006ff */
[----:B--2---:R-:W-:Y:S07]  /*12d90*/  HMMA.16816.F32 R20, R20, R2, R12 ;  /* 0x000000021414723c */ /* 0x004fee000000180c */
[----:B0-----:R-:W-:Y:S02]  /*12da0*/  IMAD.MOV.U32 R12, RZ, RZ, R24 ;  /* 0x000000ffff0c7224 */ /* 0x001fe400078e0018 */
[----:B------:R-:W-:Y:S02]  /*12db0*/  IMAD.MOV.U32 R13, RZ, RZ, R26 ;  /* 0x000000ffff0d7224 */ /* 0x000fe400078e001a */
[----:B-----5:R-:W-:-:S02]  /*12dc0*/  IMAD.MOV.U32 R14, RZ, RZ, R4 ;  /* 0x000000ffff0e7224 */ /* 0x020fc400078e0004 */
[----:B------:R-:W-:-:S07]  /*12dd0*/  IMAD.MOV.U32 R15, RZ, RZ, R6 ;  /* 0x000000ffff0f7224 */ /* 0x000fce00078e0006 */
[----:B------:R-:W-:Y:S01]  /*12de0*/  HMMA.16816.F32 R12, R12, R2, R16 ;  /* 0x000000020c0c723c */ /* 0x000fe20000001810 */
[----:B------:R-:W2:Y:S04]  /*12df0*/  LDL.LU R17, [R1+0xc] ;  /* 0x00000c0001117983 */ /* 0x000ea80000300800 */
[----:B------:R-:W2:Y:S02]  /*12e00*/  LDL.LU R18, [R1+0x34] ;  /* 0x0000340001127983 */ /* 0x000ea40000300800 */
[----:B------:R-:W-:Y:S02]  /*12e10*/  IMAD.MOV.U32 R16, RZ, RZ, R29 ;  /* 0x000000ffff107224 */ /* 0x000fe400078e001d */
[----:B------:R-:W0:Y:S01]  /*12e20*/  S2R R29, SR_TID.X ;  /* 0x00000000001d7919 */ /* 0x000e220000002100 */
[----:B------:R-:W-:Y:S01]  /*12e30*/  IMAD.MOV.U32 R19, RZ, RZ, R0 ;  /* 0x000000ffff137224 */ /* 0x000fe200078e0000 */
[----:B-1----:R-:W-:-:S05]  /*12e40*/  LOP3.LUT R0, R28, 0x3, RZ, 0xc0, !PT ;  /* 0x000000031c007812 */ /* 0x002fca00078ec0ff */
[----:B------:R-:W-:Y:S01]  /*12e50*/  IMAD.SHL.U32 R0, R0, 0x2, RZ ;  /* 0x0000000200007824 */ /* 0x000fe200078e00ff */
[----:B0-----:R-:W-:-:S04]  /*12e60*/  LOP3.LUT R29, R29, 0x60, RZ, 0xc0, !PT ;  /* 0x000000601d1d7812 */ /* 0x001fc800078ec0ff */
[----:B------:R-:W-:Y:S02]  /*12e70*/  LEA.HI R0, R29, R0, RZ, 0x1e ;  /* 0x000000001d007211 */ /* 0x000fe400078ff0ff */
[----:B------:R-:W0:Y:S01]  /*12e80*/  S2R R29, SR_CTAID.X ;  /* 0x00000000001d7919 */ /* 0x000e220000002500 */
[----:B------:R-:W-:Y:S02]  /*12e90*/  LOP3.LUT R24, R8, 0x1c, RZ, 0xc0, !PT ;  /* 0x0000001c08187812 */ /* 0x000fe400078ec0ff */
[----:B------:R-:W1:Y:S01]  /*12ea0*/  S2R R8, SR_CTAID.X ;  /* 0x0000000000087919 */ /* 0x000e620000002500 */
[----:B------:R-:W-:Y:S02]  /*12eb0*/  F2FP.F16.E4M3.UNPACK_B R10, R10.H1 ;  /* 0x0000000aff0a723e */ /* 0x000fe400030006ff */
[----:B------:R-:W-:Y:S02]  /*12ec0*/  F2FP.F16.E4M3.UNPACK_B R11, R11.H1 ;  /* 0x0000000bff0b723e */ /* 0x000fe400030006ff */
[----:B------:R-:W-:Y:S01]  /*12ed0*/  LOP3.LUT R9, R9, 0x1c, RZ, 0xc0, !PT ;  /* 0x0000001c09097812 */ /* 0x000fe200078ec0ff */
[----:B0-----:R-:W-:-:S05]  /*12ee0*/  IMAD.SHL.U32 R29, R29, 0x20, RZ ;  /* 0x000000201d1d7824 */ /* 0x001fca00078e00ff */
[----:B------:R-:W-:Y:S02]  /*12ef0*/  LEA.HI R24, R24, R29, RZ, 0x1e ;  /* 0x0000001d18187211 */ /* 0x000fe400078ff0ff */
[----:B------:R-:W0:Y:S01]  /*12f00*/  S2R R29, SR_CTAID.X ;  /* 0x00000000001d7919 */ /* 0x000e220000002500 */
[----:B------:R-:W-:Y:S01]  /*12f10*/  LEA.HI R9, R9, 0x8, RZ, 0x1e ;  /* 0x0000000809097811 */ /* 0x000fe200078ff0ff */
[----:B-1----:R-:W-:Y:S01]  /*12f20*/  IMAD.SHL.U32 R8, R8, 0x20, RZ ;  /* 0x0000002008087824 */ /* 0x002fe200078e00ff */
[----:B------:R-:W-:Y:S02]  /*12f30*/  IADD3 R0, P3, R0, UR4, RZ ;  /* 0x0000000400007c10 */ /* 0x000fe4000ff7e0ff */
[----:B------:R-:W-:Y:S01]  /*12f40*/  LOP3.LUT R6, R28, 0x1c, RZ, 0xc0, !PT ;  /* 0x0000001c1c067812 */ /* 0x000fe200078ec0ff */
[----:B------:R-:W-:Y:S01]  /*12f50*/  IMAD.IADD R9, R8, 0x1, R9 ;  /* 0x0000000108097824 */ /* 0x000fe200078e0209 */
[----:B------:R-:W-:Y:S01]  /*12f60*/  LOP3.LUT R8, R28, 0x1c, RZ, 0xc0, !PT ;  /* 0x0000001c1c087812 */ /* 0x000fe200078ec0ff */
[----:B------:R-:W-:Y:S01]  /*12f70*/  IMAD.X R3, RZ, RZ, UR5, P3 ;  /* 0x00000005ff037e24 */ /* 0x000fe200098e06ff */
[----:B------:R-:W-:-:S02]  /*12f80*/  LEA.HI R6, R6, 0x18, RZ, 0x1e ;  /* 0x0000001806067811 */ /* 0x000fc400078ff0ff */
[----:B------:R-:W-:Y:S02]  /*12f90*/  LEA.HI R8, R8, 0x10, RZ, 0x1e ;  /* 0x0000001008087811 */ /* 0x000fe400078ff0ff */
[CC--:B------:R-:W-:Y:S02]  /*12fa0*/  ISETP.GT.U32.AND P2, PT, R0.reuse, R24.reuse, PT ;  /* 0x000000180000720c */ /* 0x0c0fe40003f44070 */
[C---:B------:R-:W-:Y:S02]  /*12fb0*/  ISETP.GE.U32.AND P1, PT, R0.reuse, R24, PT ;  /* 0x000000180000720c */ /* 0x040fe40003f26070 */
[C---:B------:R-:W-:Y:S01]  /*12fc0*/  ISETP.GT.U32.AND.EX P2, PT, R3.reuse, RZ, PT, P2 ;  /* 0x000000ff0300720c */ /* 0x040fe20003f44120 */
[----:B------:R-:W3:Y:S01]  /*12fd0*/  LDL R24, [R1+0x1c4] ;  /* 0x0001c40001187983 */ /* 0x000ee20000100800 */
[----:B------:R-:W-:Y:S02]  /*12fe0*/  ISETP.GE.U32.AND.EX P1, PT, R3, RZ, PT, P1 ;  /* 0x000000ff0300720c */ /* 0x000fe40003f26110 */
[----:B------:R-:W-:-:S02]  /*12ff0*/  ISETP.GT.U32.AND P0, PT, R0, R9, PT ;  /* 0x000000090000720c */ /* 0x000fc40003f04070 */
[----:B------:R-:W-:Y:S01]  /*13000*/  ISETP.GE.U32.AND P5, PT, R0, R9, PT ;  /* 0x000000090000720c */ /* 0x000fe20003fa6070 */
[----:B0-----:R-:W-:-:S04]  /*13010*/  IMAD.SHL.U32 R29, R29, 0x20, RZ ;  /* 0x000000201d1d7824 */ /* 0x001fc800078e00ff */
[C---:B------:R-:W-:Y:S02]  /*13020*/  IMAD.IADD R8, R29.reuse, 0x1, R8 ;  /* 0x000000011d087824 */ /* 0x040fe400078e0208 */
[----:B------:R-:W-:-:S03]  /*13030*/  IMAD.IADD R6, R29, 0x1, R6 ;  /* 0x000000011d067824 */ /* 0x000fc600078e0206 */
[CC--:B------:R-:W-:Y:S02]  /*13040*/  ISETP.GT.U32.AND P4, PT, R0.reuse, R8.reuse, PT ;  /* 0x000000080000720c */ /* 0x0c0fe40003f84070 */
[----:B------:R-:W-:Y:S02]  /*13050*/  ISETP.GE.U32.AND P3, PT, R0, R8, PT ;  /* 0x000000080000720c */ /* 0x000fe40003f66070 */
[C---:B------:R-:W-:Y:S02]  /*13060*/  ISETP.GT.U32.AND.EX P0, PT, R3.reuse, RZ, PT, P0 ;  /* 0x000000ff0300720c */ /* 0x040fe40003f04100 */
[C---:B------:R-:W-:Y:S02]  /*13070*/  ISETP.GE.U32.AND.EX P5, PT, R3.reuse, RZ, PT, P5 ;  /* 0x000000ff0300720c */ /* 0x040fe40003fa6150 */
[C---:B------:R-:W-:Y:S02]  /*13080*/  ISETP.GT.U32.AND.EX P4, PT, R3.reuse, RZ, PT, P4 ;  /* 0x000000ff0300720c */ /* 0x040fe40003f84140 */
[----:B------:R-:W-:Y:S01]  /*13090*/  ISETP.GE.U32.AND.EX P3, PT, R3, RZ, PT, P3 ;  /* 0x000000ff0300720c */ /* 0x000fe20003f66130 */
[----:B--2---:R-:W-:Y:S07]  /*130a0*/  HMMA.16816.F32 R16, R16, R10, R20 ;  /* 0x0000000a1010723c */ /* 0x004fee0000001814 */
[----:B------:R-:W-:-:S02]  /*130b0*/  IMAD.MOV.U32 R20, RZ, RZ, R25 ;  /* 0x000000ffff147224 */ /* 0x000fc400078e0019 */
[----:B------:R-:W-:Y:S02]  /*130c0*/  IMAD.MOV.U32 R21, RZ, RZ, R27 ;  /* 0x000000ffff157224 */ /* 0x000fe400078e001b */
[----:B------:R-:W-:Y:S02]  /*130d0*/  IMAD.MOV.U32 R22, RZ, RZ, R5 ;  /* 0x000000ffff167224 */ /* 0x000fe400078e0005 */
[----:B------:R-:W-:-:S07]  /*130e0*/  IMAD.MOV.U32 R23, RZ, RZ, R7 ;  /* 0x000000ffff177224 */ /* 0x000fce00078e0007 */
[----:B------:R-:W-:Y:S01]  /*130f0*/  HMMA.16816.F32 R12, R20, R10, R12 ;  /* 0x0000000a140c723c */ /* 0x000fe2000000180c */
[----:B------:R-:W2:Y:S03]  /*13100*/  LDL R23, [R1+0x1c8] ;  /* 0x0001c80001177983 */ /* 0x000ea60000100800 */
[----:B------:R-:W-:Y:S01]  /*13110*/  FMUL R2, R16, UR13 ;  /* 0x0000000d10027c20 */ /* 0x000fe20008400000 */
[----:B------:R-:W-:Y:S01]  /*13120*/  FMUL R4, R17, UR13 ;  /* 0x0000000d11047c20 */ /* 0x000fe20008400000 */
[----:B------:R-:W4:Y:S03]  /*13130*/  LDL R22, [R1+0x460] ;  /* 0x0004600001167983 */ /* 0x000f260000100800 */
[----:B------:R-:W-:Y:S02]  /*13140*/  FSEL R2, R2, -INF , !P2 ;  /* 0xff80000002027808 */ /* 0x000fe40005000000 */
[----:B------:R-:W-:-:S02]  /*13150*/  FSEL R4, R4, -INF , !P1 ;  /* 0xff80000004047808 */ /* 0x000fc40004800000 */
[CC--:B------:R-:W-:Y:S02]  /*13160*/  ISETP.GT.U32.AND P2, PT, R0.reuse, R6.reuse, PT ;  /* 0x000000060000720c */ /* 0x0c0fe40003f44070 */
[----:B------:R-:W-:Y:S01]  /*13170*/  ISETP.GE.U32.AND P1, PT, R0, R6, PT ;  /* 0x000000060000720c */ /* 0x000fe20003f26070 */
[----:B------:R-:W-:Y:S01]  /*13180*/  FMUL R0, R18, UR13 ;  /* 0x0000000d12007c20 */ /* 0x000fe20008400000 */
[C---:B------:R-:W-:Y:S02]  /*13190*/  ISETP.GT.U32.AND.EX P2, PT, R3.reuse, RZ, PT, P2 ;  /* 0x000000ff0300720c */ /* 0x040fe40003f44120 */
[----:B------:R-:W-:Y:S01]  /*131a0*/  ISETP.GE.U32.AND.EX P1, PT, R3, RZ, PT, P1 ;  /* 0x000000ff0300720c */ /* 0x000fe20003f26110 */
[----:B------:R-:W-:Y:S01]  /*131b0*/  FMUL R3, R19, UR13 ;  /* 0x0000000d13037c20 */ /* 0x000fe20008400000 */
[----:B------:R-:W-:-:S03]  /*131c0*/  FSEL R0, R0, -INF , !P0 ;  /* 0xff80000000007808 */ /* 0x000fc60004000000 */
[----:B------:R-:W-:Y:S01]  /*131d0*/  FMUL R6, R13, UR13 ;  /* 0x0000000d0d067c20 */ /* 0x000fe20008400000 */
[----:B------:R-:W-:Y:S01]  /*131e0*/  FMUL R7, R14, UR13 ;  /* 0x0000000d0e077c20 */ /* 0x000fe20008400000 */
[----:B------:R-:W-:Y:S01]  /*131f0*/  FMUL R5, R12, UR13 ;  /* 0x0000000d0c057c20 */ /* 0x000fe20008400000 */
[----:B------:R-:W-:Y:S01]  /*13200*/  FMUL R11, R15, UR13 ;  /* 0x0000000d0f0b7c20 */ /* 0x000fe20008400000 */
[----:B------:R-:W-:Y:S02]  /*13210*/  FSEL R12, R3, -INF , !P5 ;  /* 0xff800000030c7808 */ /* 0x000fe40006800000 */
[----:B------:R-:W-:Y:S02]  /*13220*/  FSEL R18, R6, -INF , !P3 ;  /* 0xff80000006127808 */ /* 0x000fe40005800000 */
[----:B------:R-:W-:Y:S02]  /*13230*/  FSEL R6, R7, -INF , !P2 ;  /* 0xff80000007067808 */ /* 0x000fe40005000000 */
[----:B------:R-:W-:-:S02]  /*13240*/  FSEL R16, R5, -INF , !P4 ;  /* 0xff80000005107808 */ /* 0x000fc40006000000 */
[----:B------:R-:W-:Y:S02]  /*13250*/  FMNMX R7, R2, R4, !PT ;  /* 0x0000000402077209 */ /* 0x000fe40007800000 */
[----:B------:R-:W-:Y:S02]  /*13260*/  FMNMX R9, R0, R12, !PT ;  /* 0x0000000c00097209 */ /* 0x000fe40007800000 */
[----:B------:R-:W-:Y:S01]  /*13270*/  FSEL R11, R11, -INF , !P1 ;  /* 0xff8000000b0b7808 */ /* 0x000fe20004800000 */
[----:B------:R-:W0:Y:S01]  /*13280*/  SHFL.BFLY PT, R14, R7, 0x2, 0x1f ;  /* 0x0c401f00070e7f89 */ /* 0x000e2200000e0000 */
[----:B------:R-:W-:Y:S02]  /*13290*/  FMNMX R8, R16, R18, !PT ;  /* 0x0000001210087209 */ /* 0x000fe40007800000 */
[----:B------:R-:W-:Y:S01]  /*132a0*/  FMNMX R3, R6, R11, !PT ;  /* 0x0000000b06037209 */ /* 0x000fe20007800000 */
[----:B------:R-:W1:Y:S04]  /*132b0*/  SHFL.BFLY PT, R13, R9, 0x2, 0x1f ;  /* 0x0c401f00090d7f89 */ /* 0x000e6800000e0000 */
[----:B------:R-:W5:Y:S04]  /*132c0*/  SHFL.BFLY PT, R10, R8, 0x2, 0x1f ;  /* 0x0c401f00080a7f89 */ /* 0x000f6800000e0000 */
[----:B------:R-:W3:Y:S01]  /*132d0*/  SHFL.BFLY PT, R5, R3, 0x2, 0x1f ;  /* 0x0c401f0003057f89 */ /* 0x000ee200000e0000 */
[----:B------:R-:W3:Y:S01]  /*132e0*/  S2R R15, SR_TID.X ;  /* 0x00000000000f7919 */ /* 0x000ee20000002100 */
[----:B0-----:R-:W-:-:S02]  /*132f0*/  FMNMX R7, R7, R14, !PT ;  /* 0x0000000e07077209 */ /* 0x001fc40007800000 */
[----:B-1----:R-:W-:-:S03]  /*13300*/  FMNMX R9, R9, R13, !PT ;  /* 0x0000000d09097209 */ /* 0x002fc60007800000 */
[----:B------:R-:W0:Y:S01]  /*13310*/  SHFL.BFLY PT, R14, R7, 0x1, 0x1f ;  /* 0x0c201f00070e7f89 */ /* 0x000e2200000e0000 */
[----:B-----5:R-:W-:-:S03]  /*13320*/  FMNMX R8, R8, R10, !PT ;  /* 0x0000000a08087209 */ /* 0x020fc60007800000 */
[----:B------:R-:W1:Y:S01]  /*13330*/  SHFL.BFLY PT, R13, R9, 0x1, 0x1f ;  /* 0x0c201f00090d7f89 */ /* 0x000e6200000e0000 */
[----:B---3--:R-:W-:-:S03]  /*13340*/  FMNMX R3, R3, R5, !PT ;  /* 0x0000000503037209 */ /* 0x008fc60007800000 */
[----:B------:R-:W3:Y:S04]  /*13350*/  SHFL.BFLY PT, R10, R8, 0x1, 0x1f ;  /* 0x0c201f00080a7f89 */ /* 0x000ee800000e0000 */
[----:B------:R-:W5:Y:S01]  /*13360*/  SHFL.BFLY PT, R5, R3, 0x1, 0x1f ;  /* 0x0c201f0003057f89 */ /* 0x000f6200000e0000 */
[----:B0-----:R-:W-:Y:S02]  /*13370*/  FMNMX R7, R7, R14, !PT ;  /* 0x0000000e07077209 */ /* 0x001fe40007800000 */
[----:B------:R-:W-:Y:S02]  /*13380*/  LOP3.LUT R14, R15, 0x1c, RZ, 0xc0, !PT ;  /* 0x0000001c0f0e7812 */ /* 0x000fe400078ec0ff */
[----:B-1----:R-:W-:Y:S02]  /*13390*/  FMNMX R13, R9, R13, !PT ;  /* 0x0000000d090d7209 */ /* 0x002fe40007800000 */
[----:B------:R-:W-:-:S02]  /*133a0*/  LOP3.LUT R9, R15, 0x7f, RZ, 0xc0, !PT ;  /* 0x0000007f0f097812 */ /* 0x000fc400078ec0ff */
[----:B---3--:R-:W-:Y:S01]  /*133b0*/  FMNMX R19, R8, R10, !PT ;  /* 0x0000000a08137209 */ /* 0x008fe20007800000 */
[C---:B------:R-:W-:Y:S01]  /*133c0*/  IMAD.SHL.U32 R21, R14.reuse, 0x4, RZ ;  /* 0x000000040e157824 */ /* 0x040fe200078e00ff */
[----:B------:R-:W-:Y:S02]  /*133d0*/  SHF.R.U32.HI R10, RZ, 0x3, R9 ;  /* 0x00000003ff0a7819 */ /* 0x000fe40000011609 */
[----:B-----5:R-:W-:Y:S02]  /*133e0*/  FMNMX R20, R3, R5, !PT ;  /* 0x0000000503147209 */ /* 0x020fe40007800000 */
[C---:B------:R-:W-:Y:S02]  /*133f0*/  LEA.HI R5, R14.reuse, 0x8, RZ, 0x1e ;  /* 0x000000080e057811 */ /* 0x040fe400078ff0ff */
[C---:B------:R-:W-:Y:S02]  /*13400*/  LEA.HI R3, R14.reuse, 0x10, RZ, 0x1e ;  /* 0x000000100e037811 */ /* 0x040fe400078ff0ff */
[----:B------:R-:W-:Y:S01]  /*13410*/  LEA.HI R17, R14, 0x18, RZ, 0x1e ;  /* 0x000000180e117811 */ /* 0x000fe200078ff0ff */
[----:B------:R-:W-:Y:S01]  /*13420*/  VIADD R8, R21, UR11 ;  /* 0x0000000b15087c36 */ /* 0x000fe20008000000 */
[----:B------:R-:W-:-:S02]  /*13430*/  LOP3.LUT R10, R10, 0xc, RZ, 0xc0, !PT ;  /* 0x0000000c0a0a7812 */ /* 0x000fc400078ec0ff */
[----:B------:R-:W-:Y:S02]  /*13440*/  LEA R5, R5, UR11, 0x4 ;  /* 0x0000000b05057c11 */ /* 0x000fe4000f8e20ff */
[----:B------:R-:W-:Y:S02]  /*13450*/  LEA R3, R3, UR11, 0x4 ;  /* 0x0000000b03037c11 */ /* 0x000fe4000f8e20ff */
[----:B------:R-:W-:Y:S01]  /*13460*/  LEA R17, R17, UR11, 0x4 ;  /* 0x0000000b11117c11 */ /* 0x000fe2000f8e20ff */
[----:B------:R-:W-:Y:S02]  /*13470*/  IMAD.IADD R8, R8, 0x1, R10 ;  /* 0x0000000108087824 */ /* 0x000fe400078e020a */
[C---:B------:R-:W-:Y:S02]  /*13480*/  IMAD.IADD R15, R10.reuse, 0x1, R5 ;  /* 0x000000010a0f7824 */ /* 0x040fe400078e0205 */
[C---:B------:R-:W-:Y:S02]  /*13490*/  IMAD.IADD R14, R10.reuse, 0x1, R3 ;  /* 0x000000010a0e7824 */ /* 0x040fe400078e0203 */
[----:B------:R-:W-:Y:S01]  /*134a0*/  IMAD.IADD R10, R10, 0x1, R17 ;  /* 0x000000010a0a7824 */ /* 0x000fe200078e0211 */
[----:B------:R0:W-:Y:S04]  /*134b0*/  @!P6 STS [R8+0x8000], R7 ;  /* 0x008000070800e388 */ /* 0x0001e80000000800 */
[----:B------:R-:W-:Y:S04]  /*134c0*/  @!P6 STS [R15+0x8000], R13 ;  /* 0x0080000d0f00e388 */ /* 0x000fe80000000800 */
[----:B------:R-:W-:Y:S04]  /*134d0*/  @!P6 STS [R14+0x8000], R19 ;  /* 0x008000130e00e388 */ /* 0x000fe80000000800 */
[----:B------:R-:W-:Y:S01]  /*134e0*/  @!P6 STS [R10+0x8000], R20 ;  /* 0x008000140a00e388 */ /* 0x000fe20000000800 */
[----:B------:R-:W-:Y:S01]  /*134f0*/  BAR.SYNC.DEFER_BLOCKING 0x0 ;  /* 0x0000000000007b1d */ /* 0x000fe20000010000 */
[----:B0-----:R-:W-:-:S05]  /*13500*/  LEA R7, R9, UR11, 0x2 ;  /* 0x0000000b09077c11 */ /* 0x001fca000f8e10ff */
[----:B------:R-:W0:Y:S04]  /*13510*/  LDS R13, [R7+0x8000] ;  /* 0x00800000070d7984 */ /* 0x000e280000000800 */
[----:B0-----:R-:W0:Y:S02]  /*13520*/  SHFL.BFLY PT, R19, R13, 0x2, 0x1f ;  /* 0x0c401f000d137f89 */ /* 0x001e2400000e0000 */
[----:B0-----:R-:W-:-:S05]  /*13530*/  FMNMX R13, R13, R19, !PT ;  /* 0x000000130d0d7209 */ /* 0x001fca0007800000 */
[----:B------:R-:W0:Y:S02]  /*13540*/  SHFL.BFLY PT, R19, R13, 0x1, 0x1f ;  /* 0x0c201f000d137f89 */ /* 0x000e2400000e0000 */
[----:B0-----:R-:W-:-:S05]  /*13550*/  FMNMX R13, R13, R19, !PT ;  /* 0x000000130d0d7209 */ /* 0x001fca0007800000 */
[----:B------:R-:W-:Y:S01]  /*13560*/  @!P6 STS [R7+0x8000], R13 ;  /* 0x0080000d0700e388 */ /* 0x000fe20000000800 */
[----:B------:R-:W-:Y:S06]  /*13570*/  BAR.SYNC.DEFER_BLOCKING 0x0 ;  /* 0x0000000000007b1d */ /* 0x000fec0000010000 */
[----:B------:R-:W-:Y:S04]  /*13580*/  STL [R1+0xf18], R5 ;  /* 0x000f180501007387 */ /* 0x000fe80000100800 */
[----:B------:R-:W-:Y:S04]  /*13590*/  STL [R1+0xf1c], R3 ;  /* 0x000f1c0301007387 */ /* 0x000fe80000100800 */
[----:B------:R0:W-:Y:S04]  /*135a0*/  LDS R20, [R3+0x8000] ;  /* 0x0080000003147984 */ /* 0x0001e80000000800 */
[----:B------:R-:W1:Y:S04]  /*135b0*/  LDS R21, [R21+UR11+0x8000] ;  /* 0x0080000b15157984 */ /* 0x000e680008000800 */
[----:B0-----:R-:W3:Y:S04]  /*135c0*/  LDL.LU R3, [R1+0x1c0] ;  /* 0x0001c00001037983 */ /* 0x001ee80000300800 */
[----:B------:R-:W2:Y:S04]  /*135d0*/  LDS R13, [R5+0x8000] ;  /* 0x00800000050d7984 */ /* 0x000ea80000000800 */
[----:B------:R-:W-:Y:S01]  /*135e0*/  LDS R19, [R17+0x8000] ;  /* 0x0080000011137984 */ /* 0x000fe20000000800 */
[----:B-1----:R-:W-:-:S05]  /*135f0*/  FMNMX R9, R21, R24, !PT ;  /* 0x0000001815097209 */ /* 0x002fca0007800000 */
[--C-:B------:R-:W-:Y:S01]  /*13600*/  FADD R2, R2, -R9.reuse ;  /* 0x8000000902027221 */ /* 0x100fe20000000000 */
[----:B------:R-:W-:Y:S01]  /*13610*/  FADD R4, R4, -R9 ;  /* 0x8000000904047221 */ /* 0x000fe20000000000 */
[----:B--2---:R-:W-:Y:S02]  /*13620*/  FMNMX R5, R13, R23, !PT ;  /* 0x000000170d057209 */ /* 0x004fe40007800000 */
[----:B------:R-:W-:-:S04]  /*13630*/  FMUL R2, R2, 1.4426950216293334961 ;  /* 0x3fb8aa3b02027820 */ /* 0x000fc80000400000 */
[----:B------:R0:W-:Y:S01]  /*13640*/  MUFU.EX2 R13, R2 ;  /* 0x00000002000d7308 */ /* 0x0001e20000000800 */
[----:B------:R4:W-:Y:S01]  /*13650*/  STL [R1+0x44c], R9 ;  /* 0x00044c0901007387 */ /* 0x0009e20000100800 */
[----:B0-----:R-:W-:Y:S01]  /*13660*/  FMUL R2, R4, 1.4426950216293334961 ;  /* 0x3fb8aa3b04027820 */ /* 0x001fe20000400000 */
[----:B------:R-:W-:Y:S01]  /*13670*/  FADD R4, R0, -R5 ;  /* 0x8000000500047221 */ /* 0x000fe20000000000 */
[----:B----4-:R-:W-:-:S04]  /*13680*/  FMNMX R9, R20, R22, !PT ;  /* 0x0000001614097209 */ /* 0x010fc80007800000 */
[----:B------:R0:W1:Y:S02]  /*13690*/  MUFU.EX2 R0, R2 ;  /* 0x0000000200007308 */ /* 0x0000640000000800 */
[----:B0-----:R-:W-:Y:S01]  /*136a0*/  FMUL R2, R4, 1.4426950216293334961 ;  /* 0x3fb8aa3b04027820 */ /* 0x001fe20000400000 */
[----:B------:R-:W-:-:S05]  /*136b0*/  FADD R4, R12, -R5 ;  /* 0x800000050c047221 */ /* 0x000fca0000000000 */
[----:B------:R0:W-:Y:S01]  /*136c0*/  MUFU.EX2 R12, R2 ;  /* 0x00000002000c7308 */ /* 0x0001e20000000800 */
[----:B------:R-:W-:Y:S01]  /*136d0*/  STL [R1+0x448], R5 ;  /* 0x0004480501007387 */ /* 0x000fe20000100800 */
[--C-:B------:R-:W-:Y:S01]  /*136e0*/  FADD R18, R18, -R9.reuse ;  /* 0x8000000912127221 */ /* 0x100fe20000000000 */
[----:B0-----:R-:W-:Y:S01]  /*136f0*/  FMUL R2, R4, 1.4426950216293334961 ;  /* 0x3fb8aa3b04027820 */ /* 0x001fe20000400000 */
[----:B------:R-:W-:-:S04]  /*13700*/  FADD R4, R16, -R9 ;  /* 0x8000000910047221 */ /* 0x000fc80000000000 */
[----:B------:R0:W2:Y:S02]  /*13710*/  MUFU.EX2 R16, R2 ;  /* 0x0000000200107308 */ /* 0x0000a40000000800 */
[----:B0-----:R-:W-:-:S06]  /*13720*/  FMUL R2, R4, 1.4426950216293334961 ;  /* 0x3fb8aa3b04027820 */ /* 0x001fcc0000400000 */
[----:B------:R0:W-:Y:S01]  /*13730*/  MUFU.EX2 R4, R2 ;  /* 0x0000000200047308 */ /* 0x0001e20000000800 */
[----:B------:R-:W-:Y:S01]  /*13740*/  STL [R1+0x444], R9 ;  /* 0x0004440901007387 */ /* 0x000fe20000100800 */
[----:B-1----:R-:W-:Y:S01]  /*13750*/  FADD R23, R13, R0 ;  /* 0x000000000d177221 */ /* 0x002fe20000000000 */
[----:B--2---:R-:W-:Y:S02]  /*13760*/  FADD R21, R12, R16 ;  /* 0x000000100c157221 */ /* 0x004fe40000000000 */
[----:B------:R-:W2:Y:S01]  /*13770*/  LDL R29, [R1+0x488] ;  /* 0x00048800011d7983 */ /* 0x000ea20000100800 */
[----:B0-----:R-:W-:-:S03]  /*13780*/  FMUL R2, R18, 1.4426950216293334961 ;  /* 0x3fb8aa3b12027820 */ /* 0x001fc60000400000 */
[----:B------:R-:W0:Y:S04]  /*13790*/  SHFL.BFLY PT, R24, R23, 0x2, 0x1f ;  /* 0x0c401f0017187f89 */ /* 0x000e2800000e0000 */
[----:B------:R-:W1:Y:S04]  /*137a0*/  SHFL.BFLY PT, R22, R21, 0x2, 0x1f ;  /* 0x0c401f0015167f89 */ /* 0x000e6800000e0000 */
[----:B------:R-:W4:Y:S04]  /*137b0*/  LDL R28, [R1+0xc30] ;  /* 0x000c3000011c7983 */ /* 0x000f280000100800 */
[----:B------:R-:W5:Y:S04]  /*137c0*/  LDL R27, [R1+0xc18] ;  /* 0x000c1800011b7983 */ /* 0x000f680000100800 */
[----:B------:R-:W4:Y:S04]  /*137d0*/  LDL R25, [R1+0x484] ;  /* 0x0004840001197983 */ /* 0x000f280000100800 */
[----:B------:R-:W4:Y:S01]  /*137e0*/  LDL R26, [R1+0x490] ;  /* 0x00049000011a7983 */ /* 0x000f220000100800 */
[----:B0-----:R-:W-:-:S05]  /*137f0*/  FADD R23, R23, R24 ;  /* 0x0000001817177221 */ /* 0x001fca0000000000 */
[----:B------:R-:W0:Y:S01]  /*13800*/  SHFL.BFLY PT, R24, R23, 0x1, 0x1f ;  /* 0x0c201f0017187f89 */ /* 0x000e2200000e0000 */
[----:B-1----:R-:W-:-:S05]  /*13810*/  FADD R22, R21, R22 ;  /* 0x0000001615167221 */ /* 0x002fca0000000000 */
[----:B------:R-:W1:Y:S01]  /*13820*/  SHFL.BFLY PT, R21, R22, 0x1, 0x1f ;  /* 0x0c201f0016157f89 */ /* 0x000e6200000e0000 */
[----:B0-----:R-:W-:Y:S01]  /*13830*/  FADD R23, R23, R24 ;  /* 0x0000001817177221 */ /* 0x001fe20000000000 */
[----:B------:R-:W-:Y:S01]  /*13840*/  BAR.SYNC.DEFER_BLOCKING 0x0 ;  /* 0x0000000000007b1d */ /* 0x000fe20000010000 */
[----:B-1----:R-:W-:-:S05]  /*13850*/  FADD R21, R22, R21 ;  /* 0x0000001516157221 */ /* 0x002fca0000000000 */
[----:B------:R-:W-:Y:S04]  /*13860*/  @!P6 STS [R8+0x8000], R23 ;  /* 0x008000170800e388 */ /* 0x000fe80000000800 */
[----:B------:R-:W-:Y:S01]  /*13870*/  @!P6 STS [R15+0x8000], R21 ;  /* 0x008000150f00e388 */ /* 0x000fe20000000800 */
[----:B---3--:R-:W-:-:S05]  /*13880*/  FMNMX R5, R19, R3, !PT ;  /* 0x0000000313057209 */ /* 0x008fca0007800000 */
[--C-:B------:R-:W-:Y:S02]  /*13890*/  FADD R18, R6, -R5.reuse ;  /* 0x8000000506127221 */ /* 0x100fe40000000000 */
[----:B------:R0:W1:Y:S01]  /*138a0*/  MUFU.EX2 R6, R2 ;  /* 0x0000000200067308 */ /* 0x0000620000000800 */
[----:B------:R-:W-:Y:S01]  /*138b0*/  FADD R11, R11, -R5 ;  /* 0x800000050b0b7221 */ /* 0x000fe20000000000 */
[----:B0-----:R-:W-:-:S06]  /*138c0*/  FMUL R2, R18, 1.4426950216293334961 ;  /* 0x3fb8aa3b12027820 */ /* 0x001fcc0000400000 */
[----:B------:R0:W-:Y:S02]  /*138d0*/  MUFU.EX2 R9, R2 ;  /* 0x0000000200097308 */ /* 0x0001e40000000800 */
[----:B0-----:R-:W-:-:S06]  /*138e0*/  FMUL R2, R11, 1.4426950216293334961 ;  /* 0x3fb8aa3b0b027820 */ /* 0x001fcc0000400000 */
[----:B------:R-:W0:Y:S01]  /*138f0*/  MUFU.EX2 R2, R2 ;  /* 0x0000000200027308 */ /* 0x000e220000000800 */
[----:B-1----:R-:W-:-:S05]  /*13900*/  FADD R20, R4, R6 ;  /* 0x0000000604147221 */ /* 0x002fca0000000000 */
[----:B------:R-:W1:Y:S01]  /*13910*/  SHFL.BFLY PT, R18, R20, 0x2, 0x1f ;  /* 0x0c401f0014127f89 */ /* 0x000e6200000e0000 */
[----:B0-----:R-:W-:-:S05]  /*13920*/  FADD R19, R9, R2 ;  /* 0x0000000209137221 */ /* 0x001fca0000000000 */
[----:B------:R-:W0:Y:S01]  /*13930*/  SHFL.BFLY PT, R11, R19, 0x2, 0x1f ;  /* 0x0c401f00130b7f89 */ /* 0x000e2200000e0000 */
[----:B-1----:R-:W-:-:S03]  /*13940*/  FADD R18, R20, R18 ;  /* 0x0000001214127221 */ /* 0x002fc60000000000 */
[----:B------:R-:W-:Y:S04]  /*13950*/  STL [R1+0x234], R5 ;  /* 0x0002340501007387 */ /* 0x000fe80000100800 */
[----:B------:R-:W3:Y:S01]  /*13960*/  LDL R24, [R1+0x48c] ;  /* 0x00048c0001187983 */ /* 0x000ee20000100800 */
[----:B------:R-:W-:-:S03]  /*13970*/  USHF.R.S32.HI UR8, URZ, 0x1f, UR7 ;  /* 0x0000001f3f087899 */ /* 0x000fc60008011407 */
[----:B------:R-:W3:Y:S01]  /*13980*/  LDL R22, [R1+0xc2c] ;  /* 0x000c2c0001167983 */ /* 0x000ee20000100800 */
[----:B------:R-:W-:-:S03]  /*13990*/  USHF.R.S32.HI UR12, URZ, 0x1f, UR7 ;  /* 0x0000001f3f0c7899 */ /* 0x000fc60008011407 */
[----:B------:R-:W3:Y:S01]  /*139a0*/  LDL R21, [R1+0xc10] ;  /* 0x000c100001157983 */ /* 0x000ee20000100800 */
[----:B0-----:R-:W-:-:S03]  /*139b0*/  FADD R20, R19, R11 ;  /* 0x0000000b13147221 */ /* 0x001fc60000000000 */
[----:B------:R-:W3:Y:S04]  /*139c0*/  LDL R23, [R1+0xc08] ;  /* 0x000c080001177983 */ /* 0x000ee80000100800 */
[----:B------:R-:W0:Y:S02]  /*139d0*/  SHFL.BFLY PT, R19, R18, 0x1, 0x1f ;  /* 0x0c201f0012137f89 */ /* 0x000e2400000e0000 */
[----:B0-----:R-:W-:Y:S02]  /*139e0*/  FADD R19, R18, R19 ;  /* 0x0000001312137221 */ /* 0x001fe40000000000 */
[----:B------:R-:W0:Y:S04]  /*139f0*/  SHFL.BFLY PT, R11, R20, 0x1, 0x1f ;  /* 0x0c201f00140b7f89 */ /* 0x000e2800000e0000 */
[----:B------:R1:W-:Y:S01]  /*13a00*/  @!P6 STS [R14+0x8000], R19 ;  /* 0x008000130e00e388 */ /* 0x0003e20000000800 */
[----:B--2---:R-:W-:-:S03]  /*13a10*/  IADD3 RZ, P1, R29, UR7, RZ ;  /* 0x000000071dff7c10 */ /* 0x004fc6000ff3e0ff */
[----:B------:R-:W2:Y:S04]  /*13a20*/  LDL R18, [R1+0xc1c] ;  /* 0x000c1c0001127983 */ /* 0x000ea80000100800 */
[----:B-1----:R-:W2:Y:S01]  /*13a30*/  LDL R19, [R1+0xc28] ;  /* 0x000c280001137983 */ /* 0x002ea20000100800 */
[----:B0-----:R-:W-:Y:S01]  /*13a40*/  FADD R11, R20, R11 ;  /* 0x0000000b140b7221 */ /* 0x001fe20000000000 */
[----:B------:R-:W-:Y:S01]  /*13a50*/  VIADD R14, R29, UR7 ;  /* 0x000000071d0e7c36 */ /* 0x000fe20008000000 */
[----:B-----5:R-:W-:Y:S01]  /*13a60*/  IADD3.X R15, R27, UR12, RZ, P1, !PT ;  /* 0x0000000c1b0f7c10 */ /* 0x020fe20008ffe4ff */
[----:B------:R-:W5:Y:S04]  /*13a70*/  LDL R20, [R1+0xc04] ;  /* 0x000c040001147983 */ /* 0x000f680000100800 */
[----:B------:R-:W-:Y:S01]  /*13a80*/  @!P6 STS [R10+0x8000], R11 ;  /* 0x0080000b0a00e388 */ /* 0x000fe20000000800 */
[----:B------:R-:W-:Y:S06]  /*13a90*/  BAR.SYNC.DEFER_BLOCKING 0x0 ;  /* 0x0000000000007b1d */ /* 0x000fec0000010000 */
[----:B------:R-:W0:Y:S04]  /*13aa0*/  LDS R8, [R7+0x8000] ;  /* 0x0080000007087984 */ /* 0x000e280000000800 */
[----:B0-----:R-:W0:Y:S02]  /*13ab0*/  SHFL.BFLY PT, R10, R8, 0x2, 0x1f ;  /* 0x0c401f00080a7f89 */ /* 0x001e2400000e0000 */
[----:B0-----:R-:W-:-:S05]  /*13ac0*/  FADD R8, R8, R10 ;  /* 0x0000000a08087221 */ /* 0x001fca0000000000 */
[----:B------:R-:W0:Y:S02]  /*13ad0*/  SHFL.BFLY PT, R10, R8, 0x1, 0x1f ;  /* 0x0c201f00080a7f89 */ /* 0x000e2400000e0000 */
[----:B0-----:R-:W-:-:S05]  /*13ae0*/  FADD R8, R8, R10 ;  /* 0x0000000a08087221 */ /* 0x001fca0000000000 */
[----:B------:R0:W-:Y:S01]  /*13af0*/  @!P6 STS [R7+0x8000], R8 ;  /* 0x008000080700e388 */ /* 0x0001e20000000800 */
[----:B------:R-:W-:Y:S06]  /*13b00*/  BAR.SYNC.DEFER_BLOCKING 0x0 ;  /* 0x0000000000007b1d */ /* 0x000fec0000010000 */
[----:B0-----:R-:W5:Y:S01]  /*13b10*/  LDL R7, [R1+0xc14] ;  /* 0x000c140001077983 */ /* 0x001f620000100800 */
[----:B----4-:R-:W-:-:S03]  /*13b20*/  IADD3 RZ, P1, R25, UR7, RZ ;  /* 0x0000000719ff7c10 */ /* 0x010fc6000ff3e0ff */
[----:B------:R-:W4:Y:S04]  /*13b30*/  LDL R8, [R1+0xc00] ;  /* 0x000c000001087983 */ /* 0x000f280000100800 */
[----:B------:R0:W4:Y:S02]  /*13b40*/  LDG.E.U8 R27, desc[UR14][R14.64] ;  /* 0x0000000e0e1b7981 */ /* 0x000124000c1e1100 */
[----:B0-----:R-:W-:Y:S02]  /*13b50*/  VIADD R14, R25, UR7 ;  /* 0x00000007190e7c36 */ /* 0x001fe40008000000 */
[----:B------:R-:W4:Y:S01]  /*13b60*/  LDL R25, [R1+0xc24] ;  /* 0x000c240001197983 */ /* 0x000f220000100800 */
[C---:B---3--:R-:W-:Y:S01]  /*13b70*/  IADD3 RZ, P0, R24.reuse, UR7, RZ ;  /* 0x0000000718ff7c10 */ /* 0x048fe2000ff1e0ff */
[----:B------:R-:W-:-:S02]  /*13b80*/  VIADD R10, R24, UR7 ;  /* 0x00000007180a7c36 */ /* 0x000fc40008000000 */
[----:B------:R-:W3:Y:S01]  /*13b90*/  LDL R24, [R1+0xc20] ;  /* 0x000c200001187983 */ /* 0x000ee20000100800 */
[----:B------:R-:W-:-:S05]  /*13ba0*/  IADD3.X R11, R28, UR8, RZ, P0, !PT ;  /* 0x000000081c0b7c10 */ /* 0x000fca00087fe4ff */
[----:B------:R0:W3:Y:S01]  /*13bb0*/  LDG.E.U8 R29, desc[UR14][R10.64] ;  /* 0x0000000e0a1d7981 */ /* 0x0000e2000c1e1100 */
[C---:B------:R-:W-:Y:S01]  /*13bc0*/  IADD3 RZ, P0, R26.reuse, UR7, RZ ;  /* 0x000000071aff7c10 */ /* 0x040fe2000ff1e0ff */
[----:B0-----:R-:W-:Y:S01]  /*13bd0*/  VIADD R10, R26, UR7 ;  /* 0x000000071a0a7c36 */ /* 0x001fe20008000000 */
[----:B--2---:R-:W-:-:S05]  /*13be0*/  IADD3.X R15, R19, UR8, RZ, P1, !PT ;  /* 0x00000008130f7c10 */ /* 0x004fca0008ffe4ff */
[----:B------:R-:W2:Y:S01]  /*13bf0*/  LDG.E.U8 R26, desc[UR14][R14.64] ;  /* 0x0000000e0e1a7981 */ /* 0x000ea2000c1e1100 */
[----:B------:R-:W-:-:S03]  /*13c00*/  IADD3.X R11, R22, UR8, RZ, P0, !PT ;  /* 0x00000008160b7c10 */ /* 0x000fc600087fe4ff */
[----:B------:R-:W2:Y:S01]  /*13c10*/  LDL R22, [R1+0xbfc] ;  /* 0x000bfc0001167983 */ /* 0x000ea20000100800 */
[----:B------:R-:W-:-:S03]  /*13c20*/  IADD3 R18, P1, R18, UR7, RZ ;  /* 0x0000000712127c10 */ /* 0x000fc6000ff3e0ff */
[----:B------:R4:W2:Y:S01]  /*13c30*/  LDG.E.U8 R28, desc[UR14][R10.64] ;  /* 0x0000000e0a1c7981 */ /* 0x0008a2000c1e1100 */
[----:B-----5:R-:W-:-:S03]  /*13c40*/  IADD3.X R19, R7, UR12, RZ, P1, !PT ;  /* 0x0000000c07137c10 */ /* 0x020fc60008ffe4ff */
[----:B------:R-:W5:Y:S01]  /*13c50*/  LDL R7, [R1+0xbf8] ;  /* 0x000bf80001077983 */ /* 0x000f620000100800 */
[----:B----4-:R-:W-:-:S04]  /*13c60*/  IADD3 R10, P1, R25, UR7, RZ ;  /* 0x00000007190a7c10 */ /* 0x010fc8000ff3e0ff */
[----:B------:R-:W-:Y:S02]  /*13c70*/  IADD3.X R11, R8, UR12, RZ, P1, !PT ;  /* 0x0000000c080b7c10 */ /* 0x000fe40008ffe4ff */
[----:B---3--:R-:W-:Y:S02]  /*13c80*/  IADD3 R14, P0, R24, UR7, RZ ;  /* 0x00000007180e7c10 */ /* 0x008fe4000ff1e0ff */
[----:B------:R-:W3:Y:S02]  /*13c90*/  LDL R24, [R1+0xc0c] ;  /* 0x000c0c0001187983 */ /* 0x000ee40000100800 */
[----:B------:R-:W-:Y:S02]  /*13ca0*/  IADD3.X R15, R21, UR12, RZ, P0, !PT ;  /* 0x0000000c150f7c10 */ /* 0x000fe400087fe4ff */
[----:B------:R0:W-:Y:S04]  /*13cb0*/  STL [R1+0x1bc], R29 ;  /* 0x0001bc1d01007387 */ /* 0x0001e80000100800 */
[----:B------:R-:W4:Y:S04]  /*13cc0*/  LDL R21, [R1+0xbe8] ;  /* 0x000be80001157983 */ /* 0x000f280000100800 */
[----:B------:R-:W4:Y:S04]  /*13cd0*/  LDL R25, [R1+0xbec] ;  /* 0x000bec0001197983 */ /* 0x000f280000100800 */
[----:B0-----:R0:W4:Y:S04]  /*13ce0*/  LDG.E.U8 R29, desc[UR14][R18.64] ;  /* 0x0000000e121d7981 */ /* 0x001128000c1e1100 */
[----:B------:R1:W-:Y:S04]  /*13cf0*/  STL [R1+0x1b8], R27 ;  /* 0x0001b81b01007387 */ /* 0x0003e80000100800 */
[----:B------:R-:W4:Y:S01]  /*13d00*/  LDL R8, [R1+0xbe4] ;  /* 0x000be40001087983 */ /* 0x000f220000100800 */
[----:B0-----:R-:W-:-:S03]  /*13d10*/  IADD3 R18, P0, R20, UR7, RZ ;  /* 0x0000000714127c10 */ /* 0x001fc6000ff1e0ff */
[----:B------:R-:W4:Y:S04]  /*13d20*/  LDL R20, [R1+0xbf0] ;  /* 0x000bf00001147983 */ /* 0x000f280000100800 */
[----:B-1----:R0:W4:Y:S02]  /*13d30*/  LDG.E.U8 R27, desc[UR14][R14.64] ;  /* 0x0000000e0e1b7981 */ /* 0x002124000c1e1100 */
[----:B0-----:R-:W-:Y:S02]  /*13d40*/  IADD3 R14, P1, R23, UR7, RZ ;  /* 0x00000007170e7c10 */ /* 0x001fe4000ff3e0ff */
[----:B--2---:R0:W-:Y:S04]  /*13d50*/  STL [R1+0x1b4], R26 ;  /* 0x0001b41a01007387 */ /* 0x0041e80000100800 */
[----:B------:R-:W2:Y:S04]  /*13d60*/  LDL R23, [R1+0xbf4] ;  /* 0x000bf40001177983 */ /* 0x000ea80000100800 */
[----:B0-----:R3:W2:Y:S01]  /*13d70*/  LDG.E.U8 R26, desc[UR14][R10.64] ;  /* 0x0000000e0a1a7981 */ /* 0x0016a2000c1e1100 */
[----:B------:R-:W-:-:S03]  /*13d80*/  IADD3.X R19, R22, UR12, RZ, P0, !PT ;  /* 0x0000000c16137c10 */ /* 0x000fc600087fe4ff */
[----:B------:R-:W2:Y:S04]  /*13d90*/  LDL R22, [R1+0xbe0] ;  /* 0x000be00001167983 */ /* 0x000ea80000100800 */
[----:B------:R0:W-:Y:S04]  /*13da0*/  STL [R1+0x1b0], R28 ;  /* 0x0001b01c01007387 */ /* 0x0001e80000100800 */
[----:B0-----:R0:W2:Y:S01]  /*13db0*/  LDG.E.U8 R28, desc[UR14][R18.64] ;  /* 0x0000000e121c7981 */ /* 0x0010a2000c1e1100 */
[----:B-----5:R-:W-:-:S03]  /*13dc0*/  IADD3.X R15, R7, UR12, RZ, P1, !PT ;  /* 0x0000000c070f7c10 */ /* 0x020fc60008ffe4ff */
[----:B------:R-:W5:Y:S01]  /*13dd0*/  LDL R7, [R1+0xbd0] ;  /* 0x000bd00001077983 */ /* 0x000f620000100800 */
[----:B---3--:R-:W-:-:S03]  /*13de0*/  IADD3 R10, P0, R24, UR7, RZ ;  /* 0x00000007180a7c10 */ /* 0x008fc6000ff1e0ff */
[----:B------:R-:W3:Y:S01]  /*13df0*/  LDL R24, [R1+0xbd4] ;  /* 0x000bd40001187983 */ /* 0x000ee20000100800 */
[----:B----4-:R-:W-:-:S03]  /*13e00*/  IADD3.X R11, R21, UR12, RZ, P0, !PT ;  /* 0x0000000c150b7c10 */ /* 0x010fc600087fe4ff */
[----:B------:R1:W-:Y:S04]  /*13e10*/  STL [R1+0x1ac], R29 ;  /* 0x0001ac1d01007387 */ /* 0x0003e80000100800 */
[----:B------:R-:W4:Y:S01]  /*13e20*/  LDL R21, [R1+0xbcc] ;  /* 0x000bcc0001157983 */ /* 0x000f220000100800 */
[----:B0-----:R-:W-:-:S03]  /*13e30*/  IADD3 R18, P1, R25, UR7, RZ ;  /* 0x0000000719127c10 */ /* 0x001fc6000ff3e0ff */
[----:B------:R-:W4:Y:S04]  /*13e40*/  LDL R25, [R1+0xbd8] ;  /* 0x000bd80001197983 */ /* 0x000f280000100800 */
[----:B-1----:R0:W4:Y:S01]  /*13e50*/  LDG.E.U8 R29, desc[UR14][R14.64] ;  /* 0x0000000e0e1d7981 */ /* 0x002122000c1e1100 */
[----:B------:R-:W-:-:S03]  /*13e60*/  IADD3.X R19, R8, UR12, RZ, P1, !PT ;  /* 0x0000000c08137c10 */ /* 0x000fc60008ffe4ff */
[----:B------:R1:W-:Y:S04]  /*13e70*/  STL [R1+0x1a8], R27 ;  /* 0x0001a81b01007387 */ /* 0x0003e80000100800 */
[----:B------:R-:W4:Y:S01]  /*13e80*/  LDL R8, [R1+0xbc8] ;  /* 0x000bc80001087983 */ /* 0x000f220000100800 */
[----:B0-----:R-:W-:-:S03]  /*13e90*/  IADD3 R14, P0, R20, UR7, RZ ;  /* 0x00000007140e7c10 */ /* 0x001fc6000ff1e0ff */
[----:B------:R-:W4:Y:S04]  /*13ea0*/  LDL R20, [R1+0xbdc] ;  /* 0x000bdc0001147983 */ /* 0x000f280000100800 */
[----:B-1----:R2:W4:Y:S02]  /*13eb0*/  LDG.E.U8 R27, desc[UR14][R10.64] ;  /* 0x0000000e0a1b7981 */ /* 0x002524000c1e1100 */
[----:B--2---:R-:W-:Y:S02]  /*13ec0*/  IADD3 R10, P1, R23, UR7, RZ ;  /* 0x00000007170a7c10 */ /* 0x004fe4000ff3e0ff */
[----:B------:R0:W-:Y:S04]  /*13ed0*/  STL [R1+0x1a4], R26 ;  /* 0x0001a41a01007387 */ /* 0x0001e80000100800 */
        /* <DEDUP_REMOVED lines=141> */
[----:B-1----:R0:W4:Y:S04]  /*147b0*/  LDG.E.U8 R27, desc[UR14][R10.64] ;  /* 0x0000000e0a1b7981 */ /* 0x002128000c1e1100 */
[----:B--2---:R1:W-:Y:S01]  /*147c0*/  STL [R1+0x144], R26 ;  /* 0x0001441a01007387 */ /* 0x0043e20000100800 */
[----:B0-----:R-:W-:-:S03]  /*147d0*/  IADD3 R10, P1, R23, UR7, RZ ;  /* 0x00000007170a7c10 */ /* 0x001fc6000ff3e0ff */
[----:B------:R-:W2:Y:S04]  /*147e0*/  LDL R23, [R1+0xafc] ;  /* 0x000afc0001177983 */ /* 0x000ea80000100800 */
[----:B-1----:R3:W2:Y:S01]  /*147f0*/  LDG.E.U8 R26, desc[UR14][R18.64] ;  /* 0x0000000e121a7981 */ /* 0x0026a2000c1e1100 */
        /* <DEDUP_REMOVED lines=194> */
[----:B------:R0:W-:Y:S01]  /*15420*/  STL [R1+0xbc], R28 ;  /* 0x0000bc1c01007387 */ /* 0x0001e20000100800 */
[----:B-----5:R-:W-:-:S03]  /*15430*/  IADD3.X R15, R7, UR12, RZ, P1, !PT ;  /* 0x0000000c070f7c10 */ /* 0x020fc60008ffe4ff */
[----:B------:R-:W5:Y:S04]  /*15440*/  LDL R7, [R1+0x9f0] ;  /* 0x0009f00001077983 */ /* 0x000f680000100800 */
[----:B0-----:R0:W5:Y:S01]  /*15450*/  LDG.E.U8 R28, desc[UR14][R18.64] ;  /* 0x0000000e121c7981 */ /* 0x001162000c1e1100 */
        /* <DEDUP_REMOVED lines=9> */
[----:B------:R-:W4:Y:S01]  /*154f0*/  LDL R8, [R1+0x9e8] ;  /* 0x0009e80001087983 */ /* 0x000f220000100800 */
[----:B0-----:R-:W-:-:S03]  /*15500*/  IADD3 R14, P0, R20, UR7, RZ ;  /* 0x00000007140e7c10 */ /* 0x001fc6000ff1e0ff */
[----:B------:R-:W4:Y:S04]  /*15510*/  LDL R20, [R1+0x9fc] ;  /* 0x0009fc0001147983 */ /* 0x000f280000100800 */
[----:B------:R0:W-:Y:S04]  /*15520*/  STL [R1+0xb4], R27 ;  /* 0x0000b41b01007387 */ /* 0x0001e80000100800 */
[----:B0-----:R2:W4:Y:S02]  /*15530*/  LDG.E.U8 R27, desc[UR14][R10.64] ;  /* 0x0000000e0a1b7981 */ /* 0x001524000c1e1100 */
[----:B--2---:R-:W-:-:S02]  /*15540*/  IADD3 R10, P1, R23, UR7, RZ ;  /* 0x00000007170a7c10 */ /* 0x004fc4000ff3e0ff */
[----:B------:R-:W2:Y:S04]  /*15550*/  LDL R23, [R1+0x9d8] ;  /* 0x0009d80001177983 */ /* 0x000ea80000100800 */
[----:B------:R0:W-:Y:S04]  /*15560*/  STL [R1+0xb0], R26 ;  /* 0x0000b01a01007387 */ /* 0x0001e80000100800 */
[----:B0-----:R3:W2:Y:S01]  /*15570*/  LDG.E.U8 R26, desc[UR14][R18.64] ;  /* 0x0000000e121a7981 */ /* 0x0016a2000c1e1100 */
[----:B------:R-:W-:-:S03]  /*15580*/  IADD3.X R15, R22, UR12, RZ, P0, !PT ;  /* 0x0000000c160f7c10 */ /* 0x000fc600087fe4ff */
[----:B------:R-:W2:Y:S01]  /*15590*/  LDL R22, [R1+0x9dc] ;  /* 0x0009dc0001167983 */ /* 0x000ea20000100800 */
[----:B-----5:R-:W-:-:S03]  /*155a0*/  IADD3.X R11, R7, UR12, RZ, P1, !PT ;  /* 0x0000000c070b7c10 */ /* 0x020fc60008ffe4ff */
[----:B------:R0:W-:Y:S04]  /*155b0*/  STL [R1+0xac], R28 ;  /* 0x0000ac1c01007387 */ /* 0x0001e80000100800 */
[----:B------:R-:W5:Y:S04]  /*155c0*/  LDL R7, [R1+0x9d4] ;  /* 0x0009d40001077983 */ /* 0x000f680000100800 */
[----:B0-----:R0:W5:Y:S01]  /*155d0*/  LDG.E.U8 R28, desc[UR14][R14.64] ;  /* 0x0000000e0e1c7981 */ /* 0x001162000c1e1100 */
[----:B---3--:R-:W-:-:S03]  /*155e0*/  IADD3 R18, P0, R24, UR7, RZ ;  /* 0x0000000718127c10 */ /* 0x008fc6000ff1e0ff */
[----:B------:R-:W3:Y:S01]  /*155f0*/  LDL R24, [R1+0x9e0] ;  /* 0x0009e00001187983 */ /* 0x000ee20000100800 */
[----:B----4-:R-:W-:-:S03]  /*15600*/  IADD3.X R19, R21, UR12, RZ, P0, !PT ;  /* 0x0000000c15137c10 */ /* 0x010fc600087fe4ff */
[----:B------:R-:W4:Y:S04]  /*15610*/  LDL R21, [R1+0x9d0] ;  /* 0x0009d00001157983 */ /* 0x000f280000100800 */
[----:B------:R1:W-:Y:S01]  /*15620*/  STL [R1+0xa8], R29 ;  /* 0x0000a81d01007387 */ /* 0x0003e20000100800 */
[----:B0-----:R-:W-:-:S03]  /*15630*/  IADD3 R14, P1, R25, UR7, RZ ;  /* 0x00000007190e7c10 */ /* 0x001fc6000ff3e0ff */
[----:B-1----:R0:W4:Y:S01]  /*15640*/  LDG.E.U8 R29, desc[UR14][R10.64] ;  /* 0x0000000e0a1d7981 */ /* 0x002122000c1e1100 */
[----:B------:R-:W-:Y:S02]  /*15650*/  IADD3.X R15, R8, UR12, RZ, P1, !PT ;  /* 0x0000000c080f7c10 */ /* 0x000fe40008ffe4ff */
[----:B0-----:R-:W-:Y:S01]  /*15660*/  IADD3 R10, P0, R20, UR7, RZ ;  /* 0x00000007140a7c10 */ /* 0x001fe2000ff1e0ff */
[----:B------:R0:W-:Y:S04]  /*15670*/  STL [R1+0xa4], R27 ;  /* 0x0000a41b01007387 */ /* 0x0001e80000100800 */
[----:B------:R-:W4:Y:S04]  /*15680*/  LDL R20, [R1+0x9e4] ;  /* 0x0009e40001147983 */ /* 0x000f280000100800 */
[----:B------:R-:W4:Y:S04]  /*15690*/  LDL R8, [R1+0x9c0] ;  /* 0x0009c00001087983 */ /* 0x000f280000100800 */
[----:B0-----:R-:W4:Y:S04]  /*156a0*/  LDG.E.U8 R27, desc[UR14][R18.64] ;  /* 0x0000000e121b7981 */ /* 0x001f28000c1e1100 */
[----:B--2---:R0:W-:Y:S01]  /*156b0*/  STL [R1+0xa0], R26 ;  /* 0x0000a01a01007387 */ /* 0x0041e20000100800 */
[----:B------:R-:W-:-:S03]  /*156c0*/  IADD3.X R11, R23, UR12, RZ, P0, !PT ;  /* 0x0000000c170b7c10 */ /* 0x000fc600087fe4ff */
[----:B------:R-:W2:Y:S04]  /*156d0*/  LDL R23, [R1+0x9c4] ;  /* 0x0009c40001177983 */ /* 0x000ea80000100800 */
[----:B------:R-:W2:Y:S04]  /*156e0*/  LDG.E.U8 R25, desc[UR14][R10.64] ;  /* 0x0000000e0a197981 */ /* 0x000ea8000c1e1100 */
[----:B0-----:R0:W2:Y:S04]  /*156f0*/  LDG.E.U8 R26, desc[UR14][R14.64] ;  /* 0x0000000e0e1a7981 */ /* 0x0010a8000c1e1100 */
[----:B------:R-:W2:Y:S01]  /*15700*/  LDL R19, [R1+0x9c8] ;  /* 0x0009c80001137983 */ /* 0x000ea20000100800 */
[----:B0-----:R-:W-:-:S03]  /*15710*/  IADD3 R14, P0, R22, UR7, RZ ;  /* 0x00000007160e7c10 */ /* 0x001fc6000ff1e0ff */
[----:B------:R-:W2:Y:S01]  /*15720*/  LDL R22, [R1+0x9bc] ;  /* 0x0009bc0001167983 */ /* 0x000ea20000100800 */
[----:B-----5:R-:W-:-:S03]  /*15730*/  IADD3.X R15, R7, UR12, RZ, P0, !PT ;  /* 0x0000000c070f7c10 */ /* 0x020fc600087fe4ff */
[----:B------:R-:W5:Y:S04]  /*15740*/  LDL R7, [R1+0x9b8] ;  /* 0x0009b80001077983 */ /* 0x000f680000100800 */
[----:B------:R0:W-:Y:S04]  /*15750*/  STL [R1+0x9c], R28 ;  /* 0x00009c1c01007387 */ /* 0x0001e80000100800 */
[----:B0-----:R-:W5:Y:S01]  /*15760*/  LDG.E.U8 R28, desc[UR14][R14.64] ;  /* 0x0000000e0e1c7981 */ /* 0x001f62000c1e1100 */
[----:B---3--:R-:W-:-:S04]  /*15770*/  IADD3 R10, P1, R24, UR7, RZ ;  /* 0x00000007180a7c10 */ /* 0x008fc8000ff3e0ff */
[----:B----4-:R-:W-:Y:S01]  /*15780*/  IADD3.X R11, R21, UR12, RZ, P1, !PT ;  /* 0x0000000c150b7c10 */ /* 0x010fe20008ffe4ff */
[----:B------:R0:W-:Y:S04]  /*15790*/  STL [R1+0x98], R29 ;  /* 0x0000981d01007387 */ /* 0x0001e80000100800 */
[----:B------:R-:W3:Y:S04]  /*157a0*/  LDL R21, [R1+0x9cc] ;  /* 0x0009cc0001157983 */ /* 0x000ee80000100800 */
[----:B------:R-:W4:Y:S04]  /*157b0*/  LDL R18, [R1+0x9a8] ;  /* 0x0009a80001127983 */ /* 0x000f280000100800 */
[----:B0-----:R0:W4:Y:S02]  /*157c0*/  LDG.E.U8 R29, desc[UR14][R10.64] ;  /* 0x0000000e0a1d7981 */ /* 0x001124000c1e1100 */
[----:B0-----:R-:W-:-:S02]  /*157d0*/  IADD3 R10, P0, R20, UR7, RZ ;  /* 0x00000007140a7c10 */ /* 0x001fc4000ff1e0ff */
[----:B------:R0:W-:Y:S02]  /*157e0*/  STL [R1+0x94], R27 ;  /* 0x0000941b01007387 */ /* 0x0001e40000100800 */
[----:B------:R-:W-:Y:S02]  /*157f0*/  IADD3.X R11, R8, UR12, RZ, P0, !PT ;  /* 0x0000000c080b7c10 */ /* 0x000fe400087fe4ff */
[----:B------:R-:W4:Y:S04]  /*15800*/  LDL R20, [R1+0x9ac] ;  /* 0x0009ac0001147983 */ /* 0x000f280000100800 */
[----:B------:R-:W4:Y:S04]  /*15810*/  LDL R8, [R1+0x9a4] ;  /* 0x0009a40001087983 */ /* 0x000f280000100800 */
[----:B0-----:R0:W4:Y:S04]  /*15820*/  LDG.E.U8 R27, desc[UR14][R10.64] ;  /* 0x0000000e0a1b7981 */ /* 0x001128000c1e1100 */
[----:B--2---:R1:W-:Y:S04]  /*15830*/  STL [R1+0x88], R26 ;  /* 0x0000881a01007387 */ /* 0x0043e80000100800 */
[----:B------:R-:W2:Y:S04]  /*15840*/  LDL R15, [R1+0x9b0] ;  /* 0x0009b000010f7983 */ /* 0x000ea80000100800 */
[----:B------:R-:W2:Y:S01]  /*15850*/  LDL R14, [R1+0x9a0] ;  /* 0x0009a000010e7983 */ /* 0x000ea20000100800 */
[----:B0-----:R-:W-:-:S04]  /*15860*/  IADD3 R10, P0, R23, UR7, RZ ;  /* 0x00000007170a7c10 */ /* 0x001fc8000ff1e0ff */
[----:B------:R-:W-:Y:S01]  /*15870*/  IADD3.X R11, R22, UR12, RZ, P0, !PT ;  /* 0x0000000c160b7c10 */ /* 0x000fe200087fe4ff */
[----:B------:R0:W-:Y:S04]  /*15880*/  STL [R1+0x90], R25 ;  /* 0x0000901901007387 */ /* 0x0001e80000100800 */
[----:B-1----:R1:W2:Y:S02]  /*15890*/  LDG.E.U8 R26, desc[UR14][R10.64] ;  /* 0x0000000e0a1a7981 */ /* 0x0022a4000c1e1100 */
[----:B-1----:R-:W-:Y:S02]  /*158a0*/  IADD3 R10, P0, R19, UR7, RZ ;  /* 0x00000007130a7c10 */ /* 0x002fe4000ff1e0ff */
[----:B------:R-:W2:Y:S02]  /*158b0*/  LDL R19, [R1+0x9b4] ;  /* 0x0009b40001137983 */ /* 0x000ea40000100800 */
[----:B-----5:R-:W-:-:S02]  /*158c0*/  IADD3.X R11, R7, UR12, RZ, P0, !PT ;  /* 0x0000000c070b7c10 */ /* 0x020fc400087fe4ff */
[----:B------:R-:W5:Y:S04]  /*158d0*/  LDL R7, [R1+0x990] ;  /* 0x0009900001077983 */ /* 0x000f680000100800 */
[----:B0-----:R3:W5:Y:S02]  /*158e0*/  LDG.E.U8 R25, desc[UR14][R10.64] ;  /* 0x0000000e0a197981 */ /* 0x001764000c1e1100 */
[----:B---3--:R-:W-:Y:S02]  /*158f0*/  IADD3 R10, P0, R21, UR7, RZ ;  /* 0x00000007150a7c10 */ /* 0x008fe4000ff1e0ff */
[----:B------:R-:W3:Y:S02]  /*15900*/  LDL R21, [R1+0x994] ;  /* 0x0009940001157983 */ /* 0x000ee40000100800 */
[----:B----4-:R-:W-:-:S02]  /*15910*/  IADD3.X R11, R18, UR12, RZ, P0, !PT ;  /* 0x0000000c120b7c10 */ /* 0x010fc400087fe4ff */
[----:B------:R-:W4:Y:S04]  /*15920*/  LDL R18, [R1+0x98c] ;  /* 0x00098c0001127983 */ /* 0x000f280000100800 */
[----:B------:R0:W4:Y:S02]  /*15930*/  LDG.E.U8 R23, desc[UR14][R10.64] ;  /* 0x0000000e0a177981 */ /* 0x000124000c1e1100 */
[----:B0-----:R-:W-:Y:S02]  /*15940*/  IADD3 R10, P0, R20, UR7, RZ ;  /* 0x00000007140a7c10 */ /* 0x001fe4000ff1e0ff */
[----:B------:R-:W4:Y:S02]  /*15950*/  LDL R20, [R1+0x998] ;  /* 0x0009980001147983 */ /* 0x000f240000100800 */
[----:B------:R-:W-:-:S02]  /*15960*/  IADD3.X R11, R8, UR12, RZ, P0, !PT ;  /* 0x0000000c080b7c10 */ /* 0x000fc400087fe4ff */
[----:B------:R-:W4:Y:S04]  /*15970*/  LDL R8, [R1+0x988] ;  /* 0x0009880001087983 */ /* 0x000f280000100800 */
[----:B------:R2:W4:Y:S04]  /*15980*/  LDG.E.U8 R24, desc[UR14][R10.64] ;  /* 0x0000000e0a187981 */ /* 0x000528000c1e1100 */
[----:B------:R0:W-:Y:S04]  /*15990*/  STL [R1+0x80], R28 ;  /* 0x0000801c01007387 */ /* 0x0001e80000100800 */
[----:B------:R-:W-:Y:S01]  /*159a0*/  STL [R1+0x8c], R29 ;  /* 0x00008c1d01007387 */ /* 0x000fe20000100800 */
[----:B--2---:R-:W-:-:S03]  /*159b0*/  IADD3 R10, P0, R15, UR7, RZ ;  /* 0x000000070f0a7c10 */ /* 0x004fc6000ff1e0ff */
[----:B------:R-:W2:Y:S01]  /*159c0*/  LDL R15, [R1+0x99c] ;  /* 0x00099c00010f7983 */ /* 0x000ea20000100800 */
[----:B------:R-:W-:-:S03]  /*159d0*/  IADD3.X R11, R14, UR12, RZ, P0, !PT ;  /* 0x0000000c0e0b7c10 */ /* 0x000fc600087fe4ff */
[----:B------:R-:W2:Y:S04]  /*159e0*/  LDL R14, [R1+0x978] ;  /* 0x00097800010e7983 */ /* 0x000ea80000100800 */
[----:B0-----:R0:W2:Y:S04]  /*159f0*/  LDG.E.U8 R28, desc[UR14][R10.64] ;  /* 0x0000000e0a1c7981 */ /* 0x0010a8000c1e1100 */
[----:B------:R1:W-:Y:S01]  /*15a00*/  STL [R1+0x78], R27 ;  /* 0x0000781b01007387 */ /* 0x0003e20000100800 */
[----:B0-----:R-:W-:-:S03]  /*15a10*/  IADD3 R10, P0, R19, UR7, RZ ;  /* 0x00000007130a7c10 */ /* 0x001fc6000ff1e0ff */
[----:B------:R-:W2:Y:S01]  /*15a20*/  LDL R19, [R1+0x97c] ;  /* 0x00097c0001137983 */ /* 0x000ea20000100800 */
[----:B-----5:R-:W-:-:S03]  /*15a30*/  IADD3.X R11, R7, UR12, RZ, P0, !PT ;  /* 0x0000000c070b7c10 */ /* 0x020fc600087fe4ff */
[----:B------:R-:W5:Y:S04]  /*15a40*/  LDL R7, [R1+0x974] ;  /* 0x0009740001077983 */ /* 0x000f680000100800 */
[----:B------:R3:W5:Y:S04]  /*15a50*/  LDG.E.U8 R22, desc[UR14][R10.64] ;  /* 0x0000000e0a167981 */ /* 0x000768000c1e1100 */
[----:B------:R0:W-:Y:S01]  /*15a60*/  STL [R1+0x84], R26 ;  /* 0x0000841a01007387 */ /* 0x0001e20000100800 */
[----:B---3--:R-:W-:-:S03]  /*15a70*/  IADD3 R10, P0, R21, UR7, RZ ;  /* 0x00000007150a7c10 */ /* 0x008fc6000ff1e0ff */
[----:B------:R-:W3:Y:S01]  /*15a80*/  LDL R21, [R1+0x980] ;  /* 0x0009800001157983 */ /* 0x000ee20000100800 */
[----:B----4-:R-:W-:-:S03]  /*15a90*/  IADD3.X R11, R18, UR12, RZ, P0, !PT ;  /* 0x0000000c120b7c10 */ /* 0x010fc600087fe4ff */
[----:B------:R-:W4:Y:S04]  /*15aa0*/  LDL R18, [R1+0x970] ;  /* 0x0009700001127983 */ /* 0x000f280000100800 */
[----:B-1----:R1:W4:Y:S04]  /*15ab0*/  LDG.E.U8 R27, desc[UR14][R10.64] ;  /* 0x0000000e0a1b7981 */ /* 0x002328000c1e1100 */
[----:B------:R2:W-:Y:S01]  /*15ac0*/  STL [R1+0x70], R25 ;  /* 0x0000701901007387 */ /* 0x0005e20000100800 */
[----:B-1----:R-:W-:-:S03]  /*15ad0*/  IADD3 R10, P0, R20, UR7, RZ ;  /* 0x00000007140a7c10 */ /* 0x002fc6000ff1e0ff */
[----:B------:R-:W4:Y:S01]  /*15ae0*/  LDL R20, [R1+0x984] ;  /* 0x0009840001147983 */ /* 0x000f220000100800 */
[----:B------:R-:W-:-:S03]  /*15af0*/  IADD3.X R11, R8, UR12, RZ, P0, !PT ;  /* 0x0000000c080b7c10 */ /* 0x000fc600087fe4ff */
[----:B------:R-:W4:Y:S04]  /*15b00*/  LDL R8, [R1+0x960] ;  /* 0x0009600001087983 */ /* 0x000f280000100800 */
[----:B0-----:R2:W4:Y:S04]  /*15b10*/  LDG.E.U8 R26, desc[UR14][R10.64] ;  /* 0x0000000e0a1a7981 */ /* 0x001528000c1e1100 */
[----:B------:R0:W-:Y:S01]  /*15b20*/  STL [R1+0x7c], R23 ;  /* 0x00007c1701007387 */ /* 0x0001e20000100800 */
[----:B--2---:R-:W-:-:S03]  /*15b30*/  IADD3 R10, P0, R15, UR7, RZ ;  /* 0x000000070f0a7c10 */ /* 0x004fc6000ff1e0ff */
[----:B------:R-:W2:Y:S01]  /*15b40*/  LDL R15, [R1+0x964] ;  /* 0x00096400010f7983 */ /* 0x000ea20000100800 */
[----:B------:R-:W-:-:S03]  /*15b50*/  IADD3.X R11, R14, UR12, RZ, P0, !PT ;  /* 0x0000000c0e0b7c10 */ /* 0x000fc600087fe4ff */
[----:B------:R-:W2:Y:S04]  /*15b60*/  LDL R14, [R1+0x95c] ;  /* 0x00095c00010e7983 */ /* 0x000ea80000100800 */
[----:B------:R1:W2:Y:S04]  /*15b70*/  LDG.E.U8 R25, desc[UR14][R10.64] ;  /* 0x0000000e0a197981 */ /* 0x0002a8000c1e1100 */
[----:B------:R4:W-:Y:S01]  /*15b80*/  STL [R1+0x68], R24 ;  /* 0x0000681801007387 */ /* 0x0009e20000100800 */
[----:B-1----:R-:W-:-:S03]  /*15b90*/  IADD3 R10, P0, R19, UR7, RZ ;  /* 0x00000007130a7c10 */ /* 0x002fc6000ff1e0ff */
[----:B------:R-:W2:Y:S01]  /*15ba0*/  LDL R19, [R1+0x968] ;  /* 0x0009680001137983 */ /* 0x000ea20000100800 */
[----:B-----5:R-:W-:-:S03]  /*15bb0*/  IADD3.X R11, R7, UR12, RZ, P0, !PT ;  /* 0x0000000c070b7c10 */ /* 0x020fc600087fe4ff */
[----:B------:R-:W5:Y:S04]  /*15bc0*/  LDL R7, [R1+0x958] ;  /* 0x0009580001077983 */ /* 0x000f680000100800 */
[----:B0-----:R3:W5:Y:S04]  /*15bd0*/  LDG.E.U8 R23, desc[UR14][R10.64] ;  /* 0x0000000e0a177981 */ /* 0x001768000c1e1100 */
[----:B------:R0:W-:Y:S01]  /*15be0*/  STL [R1+0x74], R28 ;  /* 0x0000741c01007387 */ /* 0x0001e20000100800 */
[----:B---3--:R-:W-:-:S03]  /*15bf0*/  IADD3 R10, P0, R21, UR7, RZ ;  /* 0x00000007150a7c10 */ /* 0x008fc6000ff1e0ff */
[----:B------:R-:W3:Y:S01]  /*15c00*/  LDL R21, [R1+0x96c] ;  /* 0x00096c0001157983 */ /* 0x000ee20000100800 */
[----:B----4-:R-:W-:-:S03]  /*15c10*/  IADD3.X R11, R18, UR12, RZ, P0, !PT ;  /* 0x0000000c120b7c10 */ /* 0x010fc600087fe4ff */
[----:B------:R-:W4:Y:S04]  /*15c20*/  LDL R18, [R1+0x948] ;  /* 0x0009480001127983 */ /* 0x000f280000100800 */
[----:B------:R1:W4:Y:S04]  /*15c30*/  LDG.E.U8 R24, desc[UR14][R10.64] ;  /* 0x0000000e0a187981 */ /* 0x000328000c1e1100 */
        /* <DEDUP_REMOVED lines=53> */
[----:B0-----:R2:W4:Y:S02]  /*15f90*/  LDG.E.U8 R22, desc[UR14][R10.64] ;  /* 0x0000000e0a167981 */ /* 0x001524000c1e1100 */
[----:B--2---:R-:W-:Y:S02]  /*15fa0*/  IADD3 R10, P0, R15, UR7, RZ ;  /* 0x000000070f0a7c10 */ /* 0x004fe4000ff1e0ff */
[----:B------:R-:W2:Y:S02]  /*15fb0*/  LDL R15, [R1+0x904] ;  /* 0x00090400010f7983 */ /* 0x000ea40000100800 */
[----:B------:R-:W-:-:S02]  /*15fc0*/  IADD3.X R11, R14, UR12, RZ, P0, !PT ;  /* 0x0000000c0e0b7c10 */ /* 0x000fc400087fe4ff */
[----:B------:R0:W-:Y:S04]  /*15fd0*/  STL [R1+0x4c], R26 ;  /* 0x00004c1a01007387 */ /* 0x0001e80000100800 */
[----:B------:R-:W2:Y:S04]  /*15fe0*/  LDL R14, [R1+0x8fc] ;  /* 0x0008fc00010e7983 */ /* 0x000ea80000100800 */
[----:B------:R1:W2:Y:S02]  /*15ff0*/  LDG.E.U8 R27, desc[UR14][R10.64] ;  /* 0x0000000e0a1b7981 */ /* 0x0002a4000c1e1100 */
[----:B-1----:R-:W-:-:S02]  /*16000*/  IADD3 R10, P0, R19, UR7, RZ ;  /* 0x00000007130a7c10 */ /* 0x002fc4000ff1e0ff */
[----:B------:R-:W2:Y:S02]  /*16010*/  LDL R19, [R1+0x908] ;  /* 0x0009080001137983 */ /* 0x000ea40000100800 */
[----:B-----5:R-:W-:Y:S02]  /*16020*/  IADD3.X R11, R7, UR12, RZ, P0, !PT ;  /* 0x0000000c070b7c10 */ /* 0x020fe400087fe4ff */
[----:B------:R1:W-:Y:S04]  /*16030*/  STL [R1+0x3c], R25 ;  /* 0x00003c1901007387 */ /* 0x0003e80000100800 */
[----:B0-----:R3:W5:Y:S04]  /*16040*/  LDG.E.U8 R26, desc[UR14][R10.64] ;  /* 0x0000000e0a1a7981 */ /* 0x001768000c1e1100 */
[----:B------:R-:W5:Y:S04]  /*16050*/  LDL R7, [R1+0x8f8] ;  /* 0x0008f80001077983 */ /* 0x000f680000100800 */
[----:B------:R0:W-:Y:S01]  /*16060*/  STL [R1+0x44], R23 ;  /* 0x0000441701007387 */ /* 0x0001e20000100800 */
[----:B---3--:R-:W-:-:S03]  /*16070*/  IADD3 R10, P0, R21, UR7, RZ ;  /* 0x00000007150a7c10 */ /* 0x008fc6000ff1e0ff */
[----:B------:R-:W3:Y:S01]  /*16080*/  LDL R21, [R1+0x90c] ;  /* 0x00090c0001157983 */ /* 0x000ee20000100800 */
[----:B----4-:R-:W-:-:S03]  /*16090*/  IADD3.X R11, R18, UR12, RZ, P0, !PT ;  /* 0x0000000c120b7c10 */ /* 0x010fc600087fe4ff */
[----:B------:R-:W4:Y:S04]  /*160a0*/  LDL R18, [R1+0x8e8] ;  /* 0x0008e80001127983 */ /* 0x000f280000100800 */
[----:B-1----:R1:W4:Y:S04]  /*160b0*/  LDG.E.U8 R25, desc[UR14][R10.64] ;  /* 0x0000000e0a197981 */ /* 0x002328000c1e1100 */
[----:B------:R2:W-:Y:S01]  /*160c0*/  STL [R1+0x38], R24 ;  /* 0x0000381801007387 */ /* 0x0005e20000100800 */
[----:B-1----:R-:W-:-:S04]  /*160d0*/  IADD3 R10, P0, R20, UR7, RZ ;  /* 0x00000007140a7c10 */ /* 0x002fc8000ff1e0ff */
[----:B------:R-:W-:Y:S02]  /*160e0*/  IADD3.X R11, R8, UR12, RZ, P0, !PT ;  /* 0x0000000c080b7c10 */ /* 0x000fe400087fe4ff */
[----:B------:R-:W4:Y:S04]  /*160f0*/  LDL R8, [R1+0x8ec] ;  /* 0x0008ec0001087983 */ /* 0x000f280000100800 */
[----:B0-----:R2:W4:Y:S02]  /*16100*/  LDG.E.U8 R23, desc[UR14][R10.64] ;  /* 0x0000000e0a177981 */ /* 0x001524000c1e1100 */
[----:B--2---:R-:W-:Y:S02]  /*16110*/  IADD3 R10, P0, R15, UR7, RZ ;  /* 0x000000070f0a7c10 */ /* 0x004fe4000ff1e0ff */
[----:B------:R-:W2:Y:S04]  /*16120*/  LDL R15, [R1+0x8e4] ;  /* 0x0008e400010f7983 */ /* 0x000ea80000100800 */
[----:B------:R0:W-:Y:S01]  /*16130*/  STL [R1+0x34], R28 ;  /* 0x0000341c01007387 */ /* 0x0001e20000100800 */
[----:B------:R-:W-:-:S03]  /*16140*/  IADD3.X R11, R14, UR12, RZ, P0, !PT ;  /* 0x0000000c0e0b7c10 */ /* 0x000fc600087fe4ff */
[----:B------:R-:W2:Y:S04]  /*16150*/  LDL R14, [R1+0x8f0] ;  /* 0x0008f000010e7983 */ /* 0x000ea80000100800 */
[----:B------:R-:W2:Y:S04]  /*16160*/  LDL R20, [R1+0x8e0] ;  /* 0x0008e00001147983 */ /* 0x000ea80000100800 */
[----:B------:R1:W2:Y:S04]  /*16170*/  LDG.E.U8 R24, desc[UR14][R10.64] ;  /* 0x0000000e0a187981 */ /* 0x0002a8000c1e1100 */
[----:B------:R4:W-:Y:S01]  /*16180*/  STL [R1+0x30], R22 ;  /* 0x0000301601007387 */ /* 0x0009e20000100800 */
[----:B-1----:R-:W-:-:S03]  /*16190*/  IADD3 R10, P0, R19, UR7, RZ ;  /* 0x00000007130a7c10 */ /* 0x002fc6000ff1e0ff */
[----:B------:R-:W2:Y:S01]  /*161a0*/  LDL R19, [R1+0x8f4] ;  /* 0x0008f40001137983 */ /* 0x000ea20000100800 */
[----:B-----5:R-:W-:-:S03]  /*161b0*/  IADD3.X R11, R7, UR12, RZ, P0, !PT ;  /* 0x0000000c070b7c10 */ /* 0x020fc600087fe4ff */
[----:B------:R-:W5:Y:S04]  /*161c0*/  LDL R7, [R1+0x8d0] ;  /* 0x0008d00001077983 */ /* 0x000f680000100800 */
[----:B0-----:R3:W5:Y:S02]  /*161d0*/  LDG.E.U8 R28, desc[UR14][R10.64] ;  /* 0x0000000e0a1c7981 */ /* 0x001764000c1e1100 */
[----:B---3--:R-:W-:Y:S02]  /*161e0*/  IADD3 R10, P0, R21, UR7, RZ ;  /* 0x00000007150a7c10 */ /* 0x008fe4000ff1e0ff */
[----:B------:R-:W3:Y:S02]  /*161f0*/  LDL R21, [R1+0x8d4] ;  /* 0x0008d40001157983 */ /* 0x000ee40000100800 */
[----:B----4-:R-:W-:-:S02]  /*16200*/  IADD3.X R11, R18, UR12, RZ, P0, !PT ;  /* 0x0000000c120b7c10 */ /* 0x010fc400087fe4ff */
[----:B------:R0:W-:Y:S04]  /*16210*/  STL [R1+0x2c], R27 ;  /* 0x00002c1b01007387 */ /* 0x0001e80000100800 */
[----:B------:R-:W4:Y:S04]  /*16220*/  LDL R18, [R1+0x8cc] ;  /* 0x0008cc0001127983 */ /* 0x000f280000100800 */
[----:B------:R1:W4:Y:S02]  /*16230*/  LDG.E.U8 R22, desc[UR14][R10.64] ;  /* 0x0000000e0a167981 */ /* 0x000324000c1e1100 */
[----:B-1----:R-:W-:-:S02]  /*16240*/  IADD3 R10, P0, R8, UR7, RZ ;  /* 0x00000007080a7c10 */ /* 0x002fc4000ff1e0ff */
[----:B------:R-:W4:Y:S04]  /*16250*/  LDL R8, [R1+0x8d8] ;  /* 0x0008d80001087983 */ /* 0x000f280000100800 */
[----:B------:R-:W-:Y:S01]  /*16260*/  STL [R1+0x28], R26 ;  /* 0x0000281a01007387 */ /* 0x000fe20000100800 */
[----:B--2---:R-:W-:-:S03]  /*16270*/  IADD3.X R11, R15, UR12, RZ, P0, !PT ;  /* 0x0000000c0f0b7c10 */ /* 0x004fc600087fe4ff */
[----:B------:R-:W2:Y:S04]  /*16280*/  LDL R15, [R1+0x8c8] ;  /* 0x0008c800010f7983 */ /* 0x000ea80000100800 */
[----:B0-----:R0:W2:Y:S02]  /*16290*/  LDG.E.U8 R27, desc[UR14][R10.64] ;  /* 0x0000000e0a1b7981 */ /* 0x0010a4000c1e1100 */
[----:B0-----:R-:W-:Y:S02]  /*162a0*/  IADD3 R10, P0, R14, UR7, RZ ;  /* 0x000000070e0a7c10 */ /* 0x001fe4000ff1e0ff */
[----:B------:R-:W2:Y:S02]  /*162b0*/  LDL R14, [R1+0x8dc] ;  /* 0x0008dc00010e7983 */ /* 0x000ea40000100800 */
[----:B------:R-:W-:-:S02]  /*162c0*/  IADD3.X R11, R20, UR12, RZ, P0, !PT ;  /* 0x0000000c140b7c10 */ /* 0x000fc400087fe4ff */
[----:B------:R0:W-:Y:S04]  /*162d0*/  STL [R1+0x24], R25 ;  /* 0x0000241901007387 */ /* 0x0001e80000100800 */
[----:B------:R-:W2:Y:S04]  /*162e0*/  LDL R20, [R1+0x8b8] ;  /* 0x0008b80001147983 */ /* 0x000ea80000100800 */
[----:B0-----:R0:W2:Y:S02]  /*162f0*/  LDG.E.U8 R25, desc[UR14][R10.64] ;  /* 0x0000000e0a197981 */ /* 0x0010a4000c1e1100 */
[----:B0-----:R-:W-:-:S02]  /*16300*/  IADD3 R10, P0, R19, UR7, RZ ;  /* 0x00000007130a7c10 */ /* 0x001fc4000ff1e0ff */
[----:B------:R-:W2:Y:S02]  /*16310*/  LDL R19, [R1+0x8bc] ;  /* 0x0008bc0001137983 */ /* 0x000ea40000100800 */
[----:B-----5:R-:W-:-:S05]  /*16320*/  IADD3.X R11, R7, UR12, RZ, P0, !PT ;  /* 0x0000000c070b7c10 */ /* 0x020fca00087fe4ff */
[----:B------:R3:W5:Y:S04]  /*16330*/  LDG.E.U8 R26, desc[UR14][R10.64] ;  /* 0x0000000e0a1a7981 */ /* 0x000768000c1e1100 */
[----:B------:R0:W-:Y:S04]  /*16340*/  STL [R1+0x20], R23 ;  /* 0x0000201701007387 */ /* 0x0001e80000100800 */
[----:B------:R-:W5:Y:S04]  /*16350*/  LDL R7, [R1+0x8b4] ;  /* 0x0008b40001077983 */ /* 0x000f680000100800 */
[----:B------:R1:W-:Y:S01]  /*16360*/  STL [R1+0x1c], R24 ;  /* 0x00001c1801007387 */ /* 0x0003e20000100800 */
[----:B---3--:R-:W-:-:S04]  /*16370*/  IADD3 R10, P0, R21, UR7, RZ ;  /* 0x00000007150a7c10 */ /* 0x008fc8000ff1e0ff */
[----:B----4-:R-:W-:Y:S02]  /*16380*/  IADD3.X R11, R18, UR12, RZ, P0, !PT ;  /* 0x0000000c120b7c10 */ /* 0x010fe400087fe4ff */
[----:B------:R-:W3:Y:S04]  /*16390*/  LDL R18, [R1+0x8c0] ;  /* 0x0008c00001127983 */ /* 0x000ee80000100800 */
[----:B0-----:R0:W4:Y:S02]  /*163a0*/  LDG.E.U8 R23, desc[UR14][R10.64] ;  /* 0x0000000e0a177981 */ /* 0x001124000c1e1100 */
[----:B0-----:R-:W-:Y:S02]  /*163b0*/  IADD3 R10, P0, R8, UR7, RZ ;  /* 0x00000007080a7c10 */ /* 0x001fe4000ff1e0ff */
[----:B------:R-:W4:Y:S02]  /*163c0*/  LDL R8, [R1+0x858] ;  /* 0x0008580001087983 */ /* 0x000f240000100800 */
[----:B--2---:R-:W-:-:S05]  /*163d0*/  IADD3.X R11, R15, UR12, RZ, P0, !PT ;  /* 0x0000000c0f0b7c10 */ /* 0x004fca00087fe4ff */
[----:B-1----:R0:W2:Y:S02]  /*163e0*/  LDG.E.U8 R24, desc[UR14][R10.64] ;  /* 0x0000000e0a187981 */ /* 0x0020a4000c1e1100 */
[----:B0-----:R-:W-:-:S04]  /*163f0*/  IADD3 R10, P0, R14, UR7, RZ ;  /* 0x000000070e0a7c10 */ /* 0x001fc8000ff1e0ff */
[----:B------:R-:W-:-:S05]  /*16400*/  IADD3.X R11, R20, UR12, RZ, P0, !PT ;  /* 0x0000000c140b7c10 */ /* 0x000fca00087fe4ff */
[----:B------:R0:W3:Y:S04]  /*16410*/  LDG.E.U8 R29, desc[UR14][R10.64] ;  /* 0x0000000e0a1d7981 */ /* 0x0000e8000c1e1100 */
[----:B------:R-:W-:Y:S04]  /*16420*/  STL [R1+0x18], R28 ;  /* 0x0000181c01007387 */ /* 0x000fe80000100800 */
[----:B------:R-:W2:Y:S04]  /*16430*/  LDL R15, [R1+0x8c4] ;  /* 0x0008c400010f7983 */ /* 0x000ea80000100800 */
[----:B------:R-:W2:Y:S01]  /*16440*/  LDL R14, [R1+0x85c] ;  /* 0x00085c00010e7983 */ /* 0x000ea20000100800 */
[----:B0-----:R-:W-:-:S03]  /*16450*/  IADD3 R10, P0, R19, UR7, RZ ;  /* 0x00000007130a7c10 */ /* 0x001fc6000ff1e0ff */
[----:B------:R0:W-:Y:S01]  /*16460*/  STL [R1+0x14], R22 ;  /* 0x0000141601007387 */ /* 0x0001e20000100800 */
[----:B-----5:R-:W-:-:S03]  /*16470*/  IADD3.X R11, R7, UR12, RZ, P0, !PT ;  /* 0x0000000c070b7c10 */ /* 0x020fc600087fe4ff */
[----:B---3--:R-:W-:Y:S04]  /*16480*/  STL [R1+0xea8], R29 ;  /* 0x000ea81d01007387 */ /* 0x008fe80000100800 */
[----:B0-----:R-:W3:Y:S04]  /*16490*/  LDL R22, [R1+0x864] ;  /* 0x0008640001167983 */ /* 0x001ee80000100800 */
[----:B------:R-:W5:Y:S04]  /*164a0*/  LDL R21, [R1+0x860] ;  /* 0x0008600001157983 */ /* 0x000f680000100800 */
[----:B------:R-:W5:Y:S04]  /*164b0*/  LDL R19, [R1+0x86c] ;  /* 0x00086c0001137983 */ /* 0x000f680000100800 */
[----:B------:R0:W-:Y:S04]  /*164c0*/  STL [R1+0x10], R27 ;  /* 0x0000101b01007387 */ /* 0x0001e80000100800 */
[----:B------:R-:W5:Y:S04]  /*164d0*/  LDL R7, [R1+0x868] ;  /* 0x0008680001077983 */ /* 0x000f680000100800 */
[----:B0-----:R0:W2:Y:S02]  /*164e0*/  LDG.E.U8 R27, desc[UR14][R10.64] ;  /* 0x0000000e0a1b7981 */ /* 0x0010a4000c1e1100 */
[----:B0-----:R-:W-:-:S04]  /*164f0*/  IADD3 R10, P0, R18, UR7, RZ ;  /* 0x00000007120a7c10 */ /* 0x001fc8000ff1e0ff */
[----:B----4-:R-:W-:Y:S01]  /*16500*/  IADD3.X R11, R8, UR12, RZ, P0, !PT ;  /* 0x0000000c080b7c10 */ /* 0x010fe200087fe4ff */
[----:B--2---:R-:W-:Y:S04]  /*16510*/  STL [R1+0xeec], R27 ;  /* 0x000eec1b01007387 */ /* 0x004fe80000100800 */
[----:B------:R0:W-:Y:S04]  /*16520*/  STL [R1+0xc], R25 ;  /* 0x00000c1901007387 */ /* 0x0001e80000100800 */
[----:B------:R-:W2:Y:S04]  /*16530*/  LDL R18, [R1+0x874] ;  /* 0x0008740001127983 */ /* 0x000ea80000100800 */
[----:B------:R-:W4:Y:S04]  /*16540*/  LDL R8, [R1+0x870] ;  /* 0x0008700001087983 */ /* 0x000f280000100800 */
[----:B0-----:R0:W3:Y:S02]  /*16550*/  LDG.E.U8 R25, desc[UR14][R10.64] ;  /* 0x0000000e0a197981 */ /* 0x0010e4000c1e1100 */
[----:B0-----:R-:W-:-:S04]  /*16560*/  IADD3 R10, P0, R15, UR7, RZ ;  /* 0x000000070f0a7c10 */ /* 0x001fc8000ff1e0ff */
[----:B------:R-:W-:Y:S01]  /*16570*/  IADD3.X R11, R14, UR12, RZ, P0, !PT ;  /* 0x0000000c0e0b7c10 */ /* 0x000fe200087fe4ff */
[----:B---3--:R-:W-:Y:S04]  /*16580*/  STL [R1+0xeac], R25 ;  /* 0x000eac1901007387 */ /* 0x008fe80000100800 */
[----:B------:R-:W-:Y:S04]  /*16590*/  STL [R1+0x8], R26 ;  /* 0x0000081a01007387 */ /* 0x000fe80000100800 */
[----:B------:R-:W3:Y:S04]  /*165a0*/  LDL R20, [R1+0x87c] ;  /* 0x00087c0001147983 */ /* 0x000ee80000100800 */
[----:B------:R-:W3:Y:S04]  /*165b0*/  LDL R15, [R1+0x878] ;  /* 0x00087800010f7983 */ /* 0x000ee80000100800 */
[----:B------:R-:W3:Y:S04]  /*165c0*/  LDL R14, [R1+0x884] ;  /* 0x00088400010e7983 */ /* 0x000ee80000100800 */
[----:B------:R0:W-:Y:S04]  /*165d0*/  STL [R1+0x4], R23 ;  /* 0x0000041701007387 */ /* 0x0001e80000100800 */
[----:B0-----:R0:W3:Y:S02]  /*165e0*/  LDG.E.U8 R23, desc[UR14][R10.64] ;  /* 0x0000000e0a177981 */ /* 0x0010e4000c1e1100 */
[----:B0-----:R-:W-:-:S04]  /*165f0*/  IADD3 R10, P0, R22, UR7, RZ ;  /* 0x00000007160a7c10 */ /* 0x001fc8000ff1e0ff */
[----:B-----5:R-:W-:-:S05]  /*16600*/  IADD3.X R11, R21, UR12, RZ, P0, !PT ;  /* 0x0000000c150b7c10 */ /* 0x020fca00087fe4ff */
[----:B------:R0:W5:Y:S02]  /*16610*/  LDG.E.U8 R21, desc[UR14][R10.64] ;  /* 0x0000000e0a157981 */ /* 0x000164000c1e1100 */
[----:B0-----:R-:W-:-:S04]  /*16620*/  IADD3 R10, P0, R19, UR7, RZ ;  /* 0x00000007130a7c10 */ /* 0x001fc8000ff1e0ff */
[----:B------:R-:W-:-:S05]  /*16630*/  IADD3.X R11, R7, UR12, RZ, P0, !PT ;  /* 0x0000000c070b7c10 */ /* 0x000fca00087fe4ff */
[----:B------:R2:W5:Y:S02]  /*16640*/  LDG.E.U8 R19, desc[UR14][R10.64] ;  /* 0x0000000e0a137981 */ /* 0x000564000c1e1100 */
[----:B--2---:R-:W-:-:S04]  /*16650*/  IADD3 R10, P0, R18, UR7, RZ ;  /* 0x00000007120a7c10 */ /* 0x004fc8000ff1e0ff */
[----:B----4-:R-:W-:-:S05]  /*16660*/  IADD3.X R11, R8, UR12, RZ, P0, !PT ;  /* 0x0000000c080b7c10 */ /* 0x010fca00087fe4ff */
[----:B------:R3:W2:Y:S02]  /*16670*/  LDG.E.U8 R8, desc[UR14][R10.64] ;  /* 0x0000000e0a087981 */ /* 0x0006a4000c1e1100 */
[----:B---3--:R-:W-:-:S04]  /*16680*/  IADD3 R10, P0, R20, UR7, RZ ;  /* 0x00000007140a7c10 */ /* 0x008fc8000ff1e0ff */
[----:B------:R-:W-:-:S05]  /*16690*/  IADD3.X R11, R15, UR12, RZ, P0, !PT ;  /* 0x0000000c0f0b7c10 */ /* 0x000fca00087fe4ff */
[----:B------:R-:W3:Y:S04]  /*166a0*/  LDG.E.U8 R10, desc[UR14][R10.64] ;  /* 0x0000000e0a0a7981 */ /* 0x000ee8000c1e1100 */
[----:B------:R-:W-:Y:S04]  /*166b0*/  STL [R1+0xef0], R23 ;  /* 0x000ef01701007387 */ /* 0x000fe80000100800 */
[----:B------:R0:W-:Y:S04]  /*166c0*/  STL [R1], R24 ;  /* 0x0000001801007387 */ /* 0x0001e80000100800 */
[----:B-----5:R1:W-:Y:S04]  /*166d0*/  STL [R1+0xeb0], R21 ;  /* 0x000eb01501007387 */ /* 0x0203e80000100800 */
[----:B------:R-:W4:Y:S04]  /*166e0*/  LDL R7, [R1+0x880] ;  /* 0x0008800001077983 */ /* 0x000f280000100800 */
[----:B0-----:R-:W5:Y:S04]  /*166f0*/  LDL R24, [R1+0x8a4] ;  /* 0x0008a40001187983 */ /* 0x001f680000100800 */
[----:B------:R-:W5:Y:S04]  /*16700*/  LDL R23, [R1+0x8a0] ;  /* 0x0008a00001177983 */ /* 0x000f680000100800 */
[----:B-1----:R-:W5:Y:S04]  /*16710*/  LDL R21, [R1+0x8a8] ;  /* 0x0008a80001157983 */ /* 0x002f680000100800 */
[----:B------:R-:W-:Y:S04]  /*16720*/  STL [R1+0xef4], R19 ;  /* 0x000ef41301007387 */ /* 0x000fe80000100800 */
[----:B------:R-:W5:Y:S04]  /*16730*/  LDL R18, [R1+0x888] ;  /* 0x0008880001127983 */ /* 0x000f680000100800 */
[----:B--2---:R-:W-:Y:S01]  /*16740*/  STL [R1+0xeb4], R8 ;  /* 0x000eb40801007387 */ /* 0x004fe20000100800 */
[----:B------:R-:W-:-:S03]  /*16750*/  IADD3 R14, P0, R14, UR7, RZ ;  /* 0x000000070e0e7c10 */ /* 0x000fc6000ff1e0ff */
[----:B---3--:R0:W-:Y:S04]  /*16760*/  STL [R1+0xef8], R10 ;  /* 0x000ef80a01007387 */ /* 0x0081e80000100800 */
[----:B------:R-:W2:Y:S04]  /*16770*/  LDL R22, [R1+0x8ac] ;  /* 0x0008ac0001167983 */ /* 0x000ea80000100800 */
[----:B------:R-:W3:Y:S04]  /*16780*/  LDL R20, [R1+0x88c] ;  /* 0x00088c0001147983 */ /* 0x000ee80000100800 */
[----:B0-----:R-:W3:Y:S04]  /*16790*/  LDL R10, [R1+0x8b0] ;  /* 0x0008b000010a7983 */ /* 0x001ee80000100800 */
[----:B------:R-:W3:Y:S01]  /*167a0*/  LDL R8, [R1+0x890] ;  /* 0x0008900001087983 */ /* 0x000ee20000100800 */
[----:B----4-:R-:W-:-:S05]  /*167b0*/  IADD3.X R15, R7, UR12, RZ, P0, !PT ;  /* 0x0000000c070f7c10 */ /* 0x010fca00087fe4ff */
[----:B------:R5:W4:Y:S02]  /*167c0*/  LDG.E.U8 R7, desc[UR14][R14.64] ;  /* 0x0000000e0e077981 */ /* 0x000b24000c1e1100 */
[----:B-----5:R-:W-:-:S04]  /*167d0*/  IADD3 R14, P0, R24, UR7, RZ ;  /* 0x00000007180e7c10 */ /* 0x020fc8000ff1e0ff */
[----:B------:R-:W-:-:S05]  /*167e0*/  IADD3.X R15, R23, UR12, RZ, P0, !PT ;  /* 0x0000000c170f7c10 */ /* 0x000fca00087fe4ff */
[----:B------:R0:W5:Y:S02]  /*167f0*/  LDG.E.U8 R11, desc[UR14][R14.64] ;  /* 0x0000000e0e0b7981 */ /* 0x000164000c1e1100 */
[----:B0-----:R-:W-:-:S04]  /*16800*/  IADD3 R14, P0, R21, UR7, RZ ;  /* 0x00000007150e7c10 */ /* 0x001fc8000ff1e0ff */
[----:B------:R-:W-:-:S05]  /*16810*/  IADD3.X R15, R18, UR12, RZ, P0, !PT ;  /* 0x0000000c120f7c10 */ /* 0x000fca00087fe4ff */
[----:B------:R2:W5:Y:S02]  /*16820*/  LDG.E.U8 R18, desc[UR14][R14.64] ;  /* 0x0000000e0e127981 */ /* 0x000564000c1e1100 */
[----:B--2---:R-:W-:-:S04]  /*16830*/  IADD3 R14, P0, R22, UR7, RZ ;  /* 0x00000007160e7c10 */ /* 0x004fc8000ff1e0ff */
[----:B---3--:R-:W-:-:S05]  /*16840*/  IADD3.X R15, R20, UR12, RZ, P0, !PT ;  /* 0x0000000c140f7c10 */ /* 0x008fca00087fe4ff */
[----:B------:R0:W2:Y:S04]  /*16850*/  LDG.E.U8 R20, desc[UR14][R14.64] ;  /* 0x0000000e0e147981 */ /* 0x0000a8000c1e1100 */
[----:B----4-:R-:W-:Y:S04]  /*16860*/  STL [R1+0xeb8], R7 ;  /* 0x000eb80701007387 */ /* 0x010fe80000100800 */
[----:B-----5:R1:W-:Y:S04]  /*16870*/  STL [R1+0xefc], R11 ;  /* 0x000efc0b01007387 */ /* 0x0203e80000100800 */
[----:B------:R-:W3:Y:S04]  /*16880*/  LDL R24, [R1+0x894] ;  /* 0x0008940001187983 */ /* 0x000ee80000100800 */
[----:B------:R-:W4:Y:S04]  /*16890*/  LDL R23, [R1+0x848] ;  /* 0x0008480001177983 */ /* 0x000f280000100800 */
[----:B------:R-:W5:Y:S04]  /*168a0*/  LDL R21, [R1+0x898] ;  /* 0x0008980001157983 */ /* 0x000f680000100800 */
[----:B------:R-:W5:Y:S04]  /*168b0*/  LDL R19, [R1+0x84c] ;  /* 0x00084c0001137983 */ /* 0x000f680000100800 */
[----:B------:R0:W-:Y:S04]  /*168c0*/  STL [R1+0xebc], R18 ;  /* 0x000ebc1201007387 */ /* 0x0001e80000100800 */
[----:B-1----:R-:W5:Y:S04]  /*168d0*/  LDL R11, [R1+0x850] ;  /* 0x00085000010b7983 */ /* 0x002f680000100800 */
[----:B0-----:R-:W5:Y:S01]  /*168e0*/  LDL R18, [R1+0x89c] ;  /* 0x00089c0001127983 */ /* 0x001f620000100800 */
[----:B------:R-:W-:-:S04]  /*168f0*/  IADD3 R14, P0, R10, UR7, RZ ;  /* 0x000000070a0e7c10 */ /* 0x000fc8000ff1e0ff */
[----:B------:R-:W-:-:S05]  /*16900*/  IADD3.X R15, R8, UR12, RZ, P0, !PT ;  /* 0x0000000c080f7c10 */ /* 0x000fca00087fe4ff */
[----:B------:R3:W5:Y:S04]  /*16910*/  LDG.E.U8 R22, desc[UR14][R14.64] ;  /* 0x0000000e0e167981 */ /* 0x000768000c1e1100 */
[----:B--2---:R-:W-:Y:S04]  /*16920*/  STL [R1+0xf00], R20 ;  /* 0x000f001401007387 */ /* 0x004fe80000100800 */
[----:B------:R-:W2:Y:S04]  /*16930*/  LDL.LU R10, [R1+0x480] ;  /* 0x00048000010a7983 */ /* 0x000ea80000300800 */
[----:B------:R-:W2:Y:S04]  /*16940*/  LDL R8, [R1+0x854] ;  /* 0x0008540001087983 */ /* 0x000ea80000100800 */
[----:B------:R-:W2:Y:S01]  /*16950*/  LDL R7, [R1+0x844] ;  /* 0x0008440001077983 */ /* 0x000ea20000100800 */
[----:B---3--:R-:W-:-:S04]  /*16960*/  IADD3 R14, P0, R24, UR7, RZ ;  /* 0x00000007180e7c10 */ /* 0x008fc8000ff1e0ff */
[----:B----4-:R-:W-:-:S05]  /*16970*/  IADD3.X R15, R23, UR12, RZ, P0, !PT ;  /* 0x0000000c170f7c10 */ /* 0x010fca00087fe4ff */
[----:B------:R5:W3:Y:S02]  /*16980*/  LDG.E.U8 R24, desc[UR14][R14.64] ;  /* 0x0000000e0e187981 */ /* 0x000ae4000c1e1100 */
[----:B-----5:R-:W-:-:S04]  /*16990*/  IADD3 R14, P0, R21, UR7, RZ ;  /* 0x00000007150e7c10 */ /* 0x020fc8000ff1e0ff */
[----:B------:R-:W-:-:S05]  /*169a0*/  IADD3.X R15, R19, UR12, RZ, P0, !PT ;  /* 0x0000000c130f7c10 */ /* 0x000fca00087fe4ff */
[----:B------:R0:W4:Y:S02]  /*169b0*/  LDG.E.U8 R26, desc[UR14][R14.64] ;  /* 0x0000000e0e1a7981 */ /* 0x000124000c1e1100 */
[----:B0-----:R-:W-:-:S04]  /*169c0*/  IADD3 R14, P0, R18, UR7, RZ ;  /* 0x00000007120e7c10 */ /* 0x001fc8000ff1e0ff */
[----:B------:R-:W-:-:S05]  /*169d0*/  IADD3.X R15, R11, UR12, RZ, P0, !PT ;  /* 0x0000000c0b0f7c10 */ /* 0x000fca00087fe4ff */
[----:B------:R0:W5:Y:S04]  /*169e0*/  LDG.E.U8 R28, desc[UR14][R14.64] ;  /* 0x0000000e0e1c7981 */ /* 0x000168000c1e1100 */
[----:B0-----:R-:W2:Y:S01]  /*169f0*/  LDS R14, [R17+0x8000] ;  /* 0x00800000110e7984 */ /* 0x001ea20000000800 */
[----:B------:R-:W-:-:S04]  /*16a00*/  FADD R15, -R5, R3 ;  /* 0x00000003050f7221 */ /* 0x000fc80000000100 */
[----:B------:R-:W-:-:S04]  /*16a10*/  FMUL R15, R15, 1.4426950216293334961 ;  /* 0x3fb8aa3b0f0f7820 */ /* 0x000fc80000400000 */
[----:B------:R-:W2:Y:S02]  /*16a20*/  MUFU.EX2 R11, R15 ;  /* 0x0000000f000b7308 */ /* 0x000ea40000000800 */
[----:B--2---:R-:W-:Y:S01]  /*16a30*/  FFMA R10, R11, R10, R14 ;  /* 0x0000000a0b0a7223 */ /* 0x004fe2000000000e */
[----:B------:R-:W-:-:S04]  /*16a40*/  IADD3 R14, P0, R8, UR7, RZ ;  /* 0x00000007080e7c10 */ /* 0x000fc8000ff1e0ff */
[----:B------:R-:W-:-:S05]  /*16a50*/  IADD3.X R15, R7, UR12, RZ, P0, !PT ;  /* 0x0000000c070f7c10 */ /* 0x000fca00087fe4ff */
[----:B------:R0:W2:Y:S01]  /*16a60*/  LDG.E.U8 R14, desc[UR14][R14.64] ;  /* 0x0000000e0e0e7981 */ /* 0x0000a2000c1e1100 */
[----:B------:R-:W1:Y:S01]  /*16a70*/  S2R R29, SR_TID.X ;  /* 0x00000000001d7919 */ /* 0x000e620000002100 */
[----:B0-----:R-:W0:Y:S02]  /*16a80*/  S2R R15, SR_TID.X ;  /* 0x00000000000f7919 */ /* 0x001e240000002100 */
[----:B------:R-:W-:Y:S01]  /*16a90*/  STL [R1+0xec0], R22 ;  /* 0x000ec01601007387 */ /* 0x000fe20000100800 */
[----:B------:R-:W-:-:S03]  /*16aa0*/  F2FP.SATFINITE.E4M3.F32.PACK_AB_MERGE_C R13, R0, R13, RZ ;  /* 0x0000000d000d723e */ /* 0x000fc600048070ff */
[----:B---3--:R-:W-:Y:S01]  /*16ab0*/  STL [R1+0xf04], R24 ;  /* 0x000f041801007387 */ /* 0x008fe20000100800 */
[----:B-1----:R-:W-:Y:S02]  /*16ac0*/  SHF.R.S32.HI R0, RZ, 0x1, R29 ;  /* 0x00000001ff007819 */ /* 0x002fe4000001141d */
[----:B------:R-:W-:Y:S01]  /*16ad0*/  LOP3.LUT R7, R29, 0x60, RZ, 0xc0, !PT ;  /* 0x000000601d077812 */ /* 0x000fe200078ec0ff */
[----:B----4-:R-:W-:Y:S01]  /*16ae0*/  STL [R1+0xec4], R26 ;  /* 0x000ec41a01007387 */ /* 0x010fe20000100800 */
[----:B------:R-:W-:-:S03]  /*16af0*/  SGXT R0, R0, 0x1 ;  /* 0x000000010000781a */ /* 0x000fc60000000200 */
[----:B-----5:R-:W-:Y:S04]  /*16b00*/  STL [R1+0xf08], R28 ;  /* 0x000f081c01007387 */ /* 0x020fe80000100800 */
[----:B------:R-:W3:Y:S01]  /*16b10*/  LDL.LU R3, [R1+0xf1c] ;  /* 0x000f1c0001037983 */ /* 0x000ee20000300800 */
[----:B------:R-:W-:Y:S01]  /*16b20*/  SHF.R.U32.HI R17, RZ, 0x1, R7 ;  /* 0x00000001ff117819 */ /* 0x000fe20000011607 */
[----:B0-----:R-:W-:Y:S01]  /*16b30*/  IMAD.SHL.U32 R15, R15, 0x10, RZ ;  /* 0x000000100f0f7824 */ /* 0x001fe200078e00ff */
[----:B------:R-:W-:Y:S01]  /*16b40*/  F2FP.SATFINITE.E4M3.F32.PACK_AB_MERGE_C R12, R16, R12, RZ ;  /* 0x0000000c100c723e */ /* 0x000fe200048070ff */
[----:B------:R-:W4:Y:S01]  /*16b50*/  LDL.LU R5, [R1+0xf18] ;  /* 0x000f180001057983 */ /* 0x000f220000300800 */
[----:B------:R-:W-:Y:S02]  /*16b60*/  LOP3.LUT R17, R17, 0xa0, R0, 0x78, !PT ;  /* 0x000000a011117812 */ /* 0x000fe400078e7800 */
[----:B------:R-:W-:-:S02]  /*16b70*/  LOP3.LUT R0, R29, 0x10, RZ, 0xc0, !PT ;  /* 0x000000101d007812 */ /* 0x000fc400078ec0ff */
[----:B------:R-:W-:Y:S02]  /*16b80*/  LOP3.LUT R15, R15, 0x140, RZ, 0xc0, !PT ;  /* 0x000001400f0f7812 */ /* 0x000fe400078ec0ff */
[----:B------:R-:W-:Y:S02]  /*16b90*/  LEA R0, R0, UR11, 0x6 ;  /* 0x0000000b00007c11 */ /* 0x000fe4000f8e30ff */
[----:B------:R-:W-:-:S05]  /*16ba0*/  LOP3.LUT R16, R29, 0x3, RZ, 0xc0, !PT ;  /* 0x000000031d107812 */ /* 0x000fca00078ec0ff */
[C---:B------:R-:W-:Y:S02]  /*16bb0*/  IMAD R15, R16.reuse, 0x8, R15 ;  /* 0x00000008100f7824 */ /* 0x040fe400078e020f */
[----:B------:R-:W-:Y:S02]  /*16bc0*/  IMAD R0, R16, 0x20, R0 ;  /* 0x0000002010007824 */ /* 0x000fe400078e0200 */
[----:B------:R-:W-:-:S05]  /*16bd0*/  IMAD.SHL.U32 R16, R29, 0x40, RZ ;  /* 0x000000401d107824 */ /* 0x000fca00078e00ff */
[----:B------:R-:W-:Y:S02]  /*16be0*/  LOP3.LUT R16, R16, 0x740, RZ, 0xc0, !PT ;  /* 0x0000074010107812 */ /* 0x000fe400078ec0ff */
[----:B------:R-:W-:Y:S02]  /*16bf0*/  LOP3.LUT R8, R29, 0x8, RZ, 0xc0, !PT ;  /* 0x000000081d087812 */ /* 0x000fe400078ec0ff */
[----:B------:R-:W-:Y:S02]  /*16c00*/  IADD3 R17, R17, UR11, R16 ;  /* 0x0000000b11117c10 */ /* 0x000fe4000fffe010 */
[----:B------:R-:W-:Y:S01]  /*16c10*/  SHF.R.S32.HI R16, RZ, 0x2, R29 ;  /* 0x00000002ff107819 */ /* 0x000fe2000001141d */
[----:B------:R-:W-:-:S03]  /*16c20*/  IMAD R0, R7, 0x8, R0 ;  /* 0x0000000807007824 */ /* 0x000fc600078e0200 */
[----:B------:R-:W-:Y:S01]  /*16c30*/  SGXT R7, R16, 0x1 ;  /* 0x000000011007781a */ /* 0x000fe20000000200 */
[----:B------:R-:W-:-:S05]  /*16c40*/  IMAD.SHL.U32 R16, R8, 0x2, RZ ;  /* 0x0000000208107824 */ /* 0x000fca00078e00ff */
[----:B------:R-:W-:-:S05]  /*16c50*/  LOP3.LUT R16, R16, 0x90, R7, 0x78, !PT ;  /* 0x0000009010107812 */ /* 0x000fca00078e7807 */
[----:B------:R-:W-:Y:S01]  /*16c60*/  IMAD.IADD R0, R16, 0x1, R0 ;  /* 0x0000000110007824 */ /* 0x000fe200078e0200 */
[----:B------:R-:W-:Y:S01]  /*16c70*/  SHF.R.S32.HI R16, RZ, 0x3, R29 ;  /* 0x00000003ff107819 */ /* 0x000fe2000001141d */
[----:B------:R-:W-:Y:S03]  /*16c80*/  STL [R1+0x22c], R11 ;  /* 0x00022c0b01007387 */ /* 0x000fe60000100800 */
[----:B------:R-:W-:Y:S01]  /*16c90*/  SGXT R16, R16, 0x1 ;  /* 0x000000011010781a */ /* 0x000fe20000000200 */
[----:B------:R-:W-:Y:S03]  /*16ca0*/  STL [R1+0x480], R10 ;  /* 0x0004800a01007387 */ /* 0x000fe60000100800 */
[----:B------:R-:W-:Y:S01]  /*16cb0*/  LOP3.LUT R16, R16, 0xa0, RZ, 0xc0, !PT ;  /* 0x000000a010107812 */ /* 0x000fe200078ec0ff */
[----:B--2---:R-:W-:Y:S04]  /*16cc0*/  STL [R1+0xec8], R14 ;  /* 0x000ec80e01007387 */ /* 0x004fe80000100800 */
[----:B------:R-:W-:Y:S04]  /*16cd0*/  STL [R1+0xecc], R13 ;  /* 0x000ecc0d01007387 */ /* 0x000fe80000100800 */
[----:B------:R-:W-:Y:S04]  /*16ce0*/  STL [R1+0xed0], R12 ;  /* 0x000ed00c01007387 */ /* 0x000fe80000100800 */
[----:B------:R-:W-:Y:S04]  /*16cf0*/  STL [R1+0xed4], R17 ;  /* 0x000ed41101007387 */ /* 0x000fe80000100800 */
[----:B------:R0:W-:Y:S02]  /*16d00*/  STL [R1+0xed8], R0 ;  /* 0x000ed80001007387 */ /* 0x0001e40000100800 */
[----:B0-----:R-:W-:-:S02]  /*16d10*/  IMAD.IADD R0, R16, 0x1, R15 ;  /* 0x0000000110007824 */ /* 0x001fc400078e020f */
[----:B------:R-:W2:Y:S04]  /*16d20*/  LDL.LU R16, [R1+0x1ac] ;  /* 0x0001ac0001107983 */ /* 0x000ea80000300800 */
[----:B------:R-:W5:Y:S04]  /*16d30*/  LDL.LU R15, [R1+0x1a4] ;  /* 0x0001a400010f7983 */ /* 0x000f680000300800 */
[----:B------:R0:W-:Y:S04]  /*16d40*/  STL [R1+0x220], R0 ;  /* 0x0002200001007387 */ /* 0x0001e80000100800 */
[----:B0-----:R-:W5:Y:S04]  /*16d50*/  LDL.LU R0, [R1+0x19c] ;  /* 0x00019c0001007983 */ /* 0x001f680000300800 */
[----:B------:R-:W5:Y:S04]  /*16d60*/  LDL.LU R17, [R1+0x194] ;  /* 0x0001940001117983 */ /* 0x000f680000300800 */
[----:B------:R-:W5:Y:S04]  /*16d70*/  LDL.LU R12, [R1+0x18c] ;  /* 0x00018c00010c7983 */ /* 0x000f680000300800 */
[----:B------:R-:W5:Y:S04]  /*16d80*/  LDL.LU R13, [R1+0x184] ;  /* 0x00018400010d7983 */ /* 0x000f680000300800 */
[----:B------:R-:W5:Y:S04]  /*16d90*/  LDL.LU R14, [R1+0x17c] ;  /* 0x00017c00010e7983 */ /* 0x000f680000300800 */
[----:B------:R-:W2:Y:S04]  /*16da0*/  LDL.LU R28, [R1+0x174] ;  /* 0x00017400011c7983 */ /* 0x000ea80000300800 */
[----:B------:R-:W5:Y:S04]  /*16db0*/  LDL.LU R26, [R1+0x16c] ;  /* 0x00016c00011a7983 */ /* 0x000f680000300800 */
[----:B------:R-:W5:Y:S04]  /*16dc0*/  LDL.LU R24, [R1+0x164] ;  /* 0x0001640001187983 */ /* 0x000f680000300800 */
[----:B------:R-:W5:Y:S04]  /*16dd0*/  LDL.LU R22, [R1+0x15c] ;  /* 0x00015c0001167983 */ /* 0x000f680000300800 */
[----:B------:R-:W5:Y:S04]  /*16de0*/  LDL.LU R20, [R1+0x154] ;  /* 0x0001540001147983 */ /* 0x000f680000300800 */
[----:B------:R-:W5:Y:S04]  /*16df0*/  LDL.LU R18, [R1+0x14c] ;  /* 0x00014c0001127983 */ /* 0x000f680000300800 */
[----:B------:R-:W5:Y:S04]  /*16e00*/  LDL.LU R11, [R1+0x144] ;  /* 0x00014400010b7983 */ /* 0x000f680000300800 */
[----:B------:R-:W5:Y:S04]  /*16e10*/  LDL.LU R7, [R1+0x13c] ;  /* 0x00013c0001077983 */ /* 0x000f680000300800 */
[----:B------:R-:W5:Y:S01]  /*16e20*/  LDL.LU R10, [R1+0x134] ;  /* 0x00013400010a7983 */ /* 0x000f620000300800 */
[----:B------:R-:W-:-:S03]  /*16e30*/  F2FP.SATFINITE.E4M3.F32.PACK_AB_MERGE_C R6, R6, R4, RZ ;  /* 0x000000040606723e */ /* 0x000fc600048070ff */
[----:B------:R-:W5:Y:S04]  /*16e40*/  LDL.LU R8, [R1+0x12c] ;  /* 0x00012c0001087983 */ /* 0x000f680000300800 */
[----:B------:R-:W5:Y:S01]  /*16e50*/  LDL.LU R19, [R1+0x124] ;  /* 0x0001240001137983 */ /* 0x000f620000300800 */
[----:B------:R-:W-:-:S03]  /*16e60*/  F2FP.SATFINITE.E4M3.F32.PACK_AB_MERGE_C R2, R2, R9, RZ ;  /* 0x000000090202723e */ /* 0x000fc600048070ff */
[----:B------:R-:W5:Y:S04]  /*16e70*/  LDL.LU R21, [R1+0x11c] ;  /* 0x00011c0001157983 */ /* 0x000f680000300800 */
[----:B------:R-:W5:Y:S04]  /*16e80*/  LDL.LU R23, [R1+0x114] ;  /* 0x0001140001177983 */ /* 0x000f680000300800 */
[----:B------:R-:W5:Y:S04]  /*16e90*/  LDL.LU R25, [R1+0x10c] ;  /* 0x00010c0001197983 */ /* 0x000f680000300800 */
[----:B------:R-:W5:Y:S04]  /*16ea0*/  LDL.LU R27, [R1+0x104] ;  /* 0x00010400011b7983 */ /* 0x000f680000300800 */
[----:B------:R-:W5:Y:S04]  /*16eb0*/  LDL.LU R29, [R1+0xfc] ;  /* 0x0000fc00011d7983 */ /* 0x000f680000300800 */
[----:B------:R-:W5:Y:S04]  /*16ec0*/  LDL.LU R4, [R1+0x1b4] ;  /* 0x0001b40001047983 */ /* 0x000f680000300800 */
[----:B------:R0:W-:Y:S04]  /*16ed0*/  STL [R1+0xedc], R6 ;  /* 0x000edc0601007387 */ /* 0x0001e80000100800 */
[----:B---3--:R-:W1:Y:S04]  /*16ee0*/  LDS R3, [R3+0x8000] ;  /* 0x0080000003037984 */ /* 0x008e680000000800 */
[----:B0-----:R-:W3:Y:S04]  /*16ef0*/  LDL.LU R6, [R1+0x1bc] ;  /* 0x0001bc0001067983 */ /* 0x001ee80000300800 */
[----:B------:R0:W-:Y:S02]  /*16f00*/  STL [R1+0xee0], R2 ;  /* 0x000ee00201007387 */ /* 0x0001e40000100800 */
[----:B0-----:R-:W0:Y:S01]  /*16f10*/  S2R R2, SR_TID.X ;  /* 0x0000000000027919 */ /* 0x001e220000002100 */
[----:B------:R-:W0:Y:S01]  /*16f20*/  S2R R9, SR_TID.X ;  /* 0x0000000000097919 */ /* 0x000e220000002100 */
[----:B-1----:R-:W-:Y:S04]  /*16f30*/  STL [R1+0x45c], R3 ;  /* 0x00045c0301007387 */ /* 0x002fe80000100800 */
[----:B----4-:R-:W1:Y:S01]  /*16f40*/  LDS R3, [R5+0x8000] ;  /* 0x0080000005037984 */ /* 0x010e620000000800 */
[----:B0-----:R-:W-:-:S05]  /*16f50*/  LOP3.LUT R2, R2, 0x1c, RZ, 0xc0, !PT ;  /* 0x0000001c02027812 */ /* 0x001fca00078ec0ff */
[----:B------:R-:W-:-:S06]  /*16f60*/  IMAD.SHL.U32 R2, R2, 0x4, RZ ;  /* 0x0000000402027824 */ /* 0x000fcc00078e00ff */
[----:B------:R-:W0:Y:S01]  /*16f70*/  LDS R2, [R2+UR11+0x8000] ;  /* 0x0080000b02027984 */ /* 0x000e220008000800 */
[----:B------:R-:W-:Y:S01]  /*16f80*/  LOP3.LUT R9, R9, 0x7f, RZ, 0xc0, !PT ;  /* 0x0000007f09097812 */ /* 0x000fe200078ec0ff */
[----:B------:R-:W-:Y:S06]  /*16f90*/  BAR.SYNC.DEFER_BLOCKING 0x0 ;  /* 0x0000000000007b1d */ /* 0x000fec0000010000 */
[----:B-1----:R-:W-:Y:S04]  /*16fa0*/  STL [R1+0x454], R3 ;  /* 0x0004540301007387 */ /* 0x002fe80000100800 */
[----:B0-----:R-:W-:Y:S04]  /*16fb0*/  STL [R1+0x458], R2 ;  /* 0x0004580201007387 */ /* 0x001fe80000100800 */
[----:B--2---:R0:W-:Y:S04]  /*16fc0*/  STS.U8 [R9+UR11+0x8900], R28 ;  /* 0x0089001c09007988 */ /* 0x0041e8000800000b */
[----:B0-----:R-:W2:Y:S04]  /*16fd0*/  LDL.LU R28, [R1+0xdc] ;  /* 0x0000dc00011c7983 */ /* 0x001ea80000300800 */
[----:B--2---:R0:W-:Y:S04]  /*16fe0*/  STL [R1+0xf0c], R28 ;  /* 0x000f0c1c01007387 */ /* 0x0041e80000100800 */
[----:B0-----:R-:W2:Y:S04]  /*16ff0*/  LDL.LU R28, [R1+0xe4] ;  /* 0x0000e400011c7983 */ /* 0x001ea80000300800 */
[----:B--2---:R0:W-:Y:S04]  /*17000*/  STL [R1+0xf10], R28 ;  /* 0x000f101c01007387 */ /* 0x0041e80000100800 */
[----:B0-----:R-:W2:Y:S04]  /*17010*/  LDL.LU R28, [R1+0xec] ;  /* 0x0000ec00011c7983 */ /* 0x001ea80000300800 */
[----:B-----5:R-:W-:Y:S04]  /*17020*/  STS.U8 [R9+UR11+0x8b00], R24 ;  /* 0x008b001809007988 */ /* 0x020fe8000800000b */
[----:B------:R-:W-:Y:S04]  /*17030*/  STS.U8 [R9+UR11+0x8d00], R20 ;  /* 0x008d001409007988 */ /* 0x000fe8000800000b */
[----:B------:R-:W-:Y:S04]  /*17040*/  STS.U8 [R9+UR11+0x8f00], R11 ;  /* 0x008f000b09007988 */ /* 0x000fe8000800000b */
[----:B------:R-:W-:Y:S04]  /*17050*/  STS.U8 [R9+UR11+0x9100], R10 ;  /* 0x0091000a09007988 */ /* 0x000fe8000800000b */
[----:B------:R-:W-:Y:S04]  /*17060*/  STS.U8 [R9+UR11+0x9300], R19 ;  /* 0x0093001309007988 */ /* 0x000fe8000800000b */
[----:B--2---:R0:W-:Y:S04]  /*17070*/  STL [R1+0xf14], R28 ;  /* 0x000f141c01007387 */ /* 0x0041e80000100800 */
[----:B0-----:R-:W2:Y:S04]  /*17080*/  LDL.LU R28, [R1+0xf4] ;  /* 0x0000f400011c7983 */ /* 0x001ea80000300800 */
[----:B------:R-:W4:Y:S04]  /*17090*/  LDL.LU R24, [R1+0xd4] ;  /* 0x0000d40001187983 */ /* 0x000f280000300800 */
[----:B------:R-:W5:Y:S04]  /*170a0*/  LDL.LU R20, [R1+0xc8] ;  /* 0x0000c80001147983 */ /* 0x000f680000300800 */
[----:B------:R-:W5:Y:S04]  /*170b0*/  LDL.LU R11, [R1+0xc0] ;  /* 0x0000c000010b7983 */ /* 0x000f680000300800 */
[----:B------:R-:W5:Y:S04]  /*170c0*/  LDL.LU R10, [R1+0xb8] ;  /* 0x0000b800010a7983 */ /* 0x000f680000300800 */
[----:B------:R0:W-:Y:S04]  /*170d0*/  STS.U8 [R9+UR11+0x9500], R23 ;  /* 0x0095001709007988 */ /* 0x0001e8000800000b */
[----:B------:R-:W5:Y:S04]  /*170e0*/  LDL.LU R19, [R1+0xb0] ;  /* 0x0000b00001137983 */ /* 0x000f680000300800 */
[----:B------:R1:W-:Y:S04]  /*170f0*/  STS.U8 [R9+UR11+0x9700], R27 ;  /* 0x0097001b09007988 */ /* 0x0003e8000800000b */
[----:B0-----:R-:W5:Y:S04]  /*17100*/  LDL.LU R23, [R1+0xa8] ;  /* 0x0000a80001177983 */ /* 0x001f680000300800 */
[----:B-1----:R-:W5:Y:S04]  /*17110*/  LDL.LU R27, [R1+0xa0] ;  /* 0x0000a000011b7983 */ /* 0x002f680000300800 */
[----:B------:R-:W5:Y:S04]  /*17120*/  LDL.LU R5, [R1+0x98] ;  /* 0x0000980001057983 */ /* 0x000f680000300800 */
[----:B------:R-:W5:Y:S04]  /*17130*/  LDL.LU R3, [R1+0x88] ;  /* 0x0000880001037983 */ /* 0x000f680000300800 */
[----:B---3--:R0:W-:Y:S04]  /*17140*/  STS.U8 [R9+UR11+0x8000], R6 ;  /* 0x0080000609007988 */ /* 0x0081e8000800000b */
[----:B------:R-:W3:Y:S04]  /*17150*/  LDL.LU R2, [R1+0x80] ;  /* 0x0000800001027983 */ /* 0x000ee80000300800 */
[----:B------:R1:W-:Y:S04]  /*17160*/  STS.U8 [R9+UR11+0x8100], R4 ;  /* 0x0081000409007988 */ /* 0x0003e8000800000b */
[----:B0-----:R-:W3:Y:S04]  /*17170*/  LDL.LU R6, [R1+0x78] ;  /* 0x0000780001067983 */ /* 0x001ee80000300800 */
[----:B------:R0:W-:Y:S04]  /*17180*/  STS.U8 [R9+UR11+0x8200], R16 ;  /* 0x0082001009007988 */ /* 0x0001e8000800000b */
[----:B-1----:R-:W3:Y:S04]  /*17190*/  LDL.LU R4, [R1+0x70] ;  /* 0x0000700001047983 */ /* 0x002ee80000300800 */
        /* <DEDUP_REMOVED lines=28> */
[----:B0-----:R-:W3:Y:S04]  /*17360*/  LDL.LU R29, [R1] ;  /* 0x00000000011d7983 */ /* 0x001ee80000300800 */
[----:B--2---:R0:W-:Y:S04]  /*17370*/  STS.U8 [R9+UR11+0x9900], R28 ;  /* 0x0099001c09007988 */ /* 0x0041e8000800000b */
[----:B0-----:R-:W2:Y:S04]  /*17380*/  LDL.LU R28, [R1+0xf14] ;  /* 0x000f1400011c7983 */ /* 0x001ea80000300800 */
[----:B--2---:R0:W-:Y:S04]  /*17390*/  STS.U8 [R9+UR11+0x9a00], R28 ;  /* 0x009a001c09007988 */ /* 0x0041e8000800000b */
[----:B0-----:R-:W2:Y:S04]  /*173a0*/  LDL.LU R28, [R1+0xf10] ;  /* 0x000f1000011c7983 */ /* 0x001ea80000300800 */
[----:B--2---:R0:W-:Y:S04]  /*173b0*/  STS.U8 [R9+UR11+0x9b00], R28 ;  /* 0x009b001c09007988 */ /* 0x0041e8000800000b */
[----:B0-----:R-:W2:Y:S04]  /*173c0*/  LDL.LU R28, [R1+0xf0c] ;  /* 0x000f0c00011c7983 */ /* 0x001ea80000300800 */
[----:B----4-:R-:W-:Y:S04]  /*173d0*/  STS.U8 [R9+UR11+0x9d00], R24 ;  /* 0x009d001809007988 */ /* 0x010fe8000800000b */
[----:B-----5:R-:W-:Y:S04]  /*173e0*/  STS.U8 [R9+UR11+0x9e00], R20 ;  /* 0x009e001409007988 */ /* 0x020fe8000800000b */
[----:B------:R-:W-:Y:S04]  /*173f0*/  STS.U8 [R9+UR11+0x9f00], R11 ;  /* 0x009f000b09007988 */ /* 0x000fe8000800000b */
[----:B------:R-:W-:Y:S04]  /*17400*/  STS.U8 [R9+UR11+0xa000], R10 ;  /* 0x00a0000a09007988 */ /* 0x000fe8000800000b */
[----:B------:R-:W-:Y:S04]  /*17410*/  STS.U8 [R9+UR11+0xa100], R19 ;  /* 0x00a1001309007988 */ /* 0x000fe8000800000b */
[----:B------:R-:W-:Y:S04]  /*17420*/  STS.U8 [R9+UR11+0xa200], R23 ;  /* 0x00a2001709007988 */ /* 0x000fe8000800000b */
[----:B------:R-:W-:Y:S04]  /*17430*/  STS.U8 [R9+UR11+0xa300], R27 ;  /* 0x00a3001b09007988 */ /* 0x000fe8000800000b */
[----:B---3--:R-:W-:Y:S04]  /*17440*/  STS.U8 [R9+UR11+0xb700], R29 ;  /* 0x00b7001d09007988 */ /* 0x008fe8000800000b */
[----:B------:R-:W-:Y:S04]  /*17450*/  STS.U8 [R9+UR11+0xa400], R5 ;  /* 0x00a4000509007988 */ /* 0x000fe8000800000b */
[----:B------:R-:W-:Y:S04]  /*17460*/  STS.U8 [R9+UR11+0xa600], R2 ;  /* 0x00a6000209007988 */ /* 0x000fe8000800000b */
[----:B--2---:R0:W-:Y:S04]  /*17470*/  STS.U8 [R9+UR11+0x9c00], R28 ;  /* 0x009c001c09007988 */ /* 0x0041e8000800000b */
[----:B0-----:R-:W2:Y:S04]  /*17480*/  LDL.LU R28, [R1+0xf08] ;  /* 0x000f0800011c7983 */ /* 0x001ea80000300800 */
[----:B------:R-:W3:Y:S04]  /*17490*/  LDL.LU R24, [R1+0xf04] ;  /* 0x000f040001187983 */ /* 0x000ee80000300800 */
[----:B------:R-:W4:Y:S04]  /*174a0*/  LDL.LU R20, [R1+0xf00] ;  /* 0x000f000001147983 */ /* 0x000f280000300800 */
        /* <DEDUP_REMOVED lines=38> */
[----:B------:R0:W-:Y:S04]  /*17710*/  STS.U8 [R9+UR11+0xb600], R25 ;  /* 0x00b6001909007988 */ /* 0x0001e8000800000b */
[----:B-1----:R-:W5:Y:S01]  /*17720*/  LDL.LU R21, [R1+0x108] ;  /* 0x0001080001157983 */ /* 0x002f620000300800 */
[----:B0-----:R-:W-:-:S03]  /*17730*/  LOP3.LUT R3, R9, 0x10, RZ, 0x3c, !PT ;  /* 0x0000001009037812 */ /* 0x001fc600078e3cff */
[----:B------:R-:W5:Y:S04]  /*17740*/  LDL.LU R25, [R1+0x100] ;  /* 0x0001000001197983 */ /* 0x000f680000300800 */
[----:B--2---:R-:W-:Y:S04]  /*17750*/  STS.U8 [R9+UR11+0xbf00], R28 ;  /* 0x00bf001c09007988 */ /* 0x004fe8000800000b */
[----:B---3--:R-:W-:Y:S04]  /*17760*/  STS.U8 [R9+UR11+0xbe00], R24 ;  /* 0x00be001809007988 */ /* 0x008fe8000800000b */
[----:B----4-:R-:W-:Y:S04]  /*17770*/  STS.U8 [R9+UR11+0xbd00], R20 ;  /* 0x00bd001409007988 */ /* 0x010fe8000800000b */
[----:B-----5:R-:W-:Y:S04]  /*17780*/  STS.U8 [R9+UR11+0xbc00], R11 ;  /* 0x00bc000b09007988 */ /* 0x020fe8000800000b */
[----:B------:R-:W-:Y:S04]  /*17790*/  STS.U8 [R9+UR11+0xbb00], R10 ;  /* 0x00bb000a09007988 */ /* 0x000fe8000800000b */
[----:B------:R-:W-:Y:S04]  /*177a0*/  STS.U8 [R9+UR11+0xba00], R19 ;  /* 0x00ba001309007988 */ /* 0x000fe8000800000b */
[----:B------:R-:W-:Y:S04]  /*177b0*/  STS.U8 [R9+UR11+0xb900], R23 ;  /* 0x00b9001709007988 */ /* 0x000fe8000800000b */
[----:B------:R0:W-:Y:S04]  /*177c0*/  STS.U8 [R9+UR11+0xb800], R27 ;  /* 0x00b8001b09007988 */ /* 0x0001e8000800000b */
[----:B------:R1:W-:Y:S04]  /*177d0*/  STS.U8 [R3+UR11+0x8480], R29 ;  /* 0x0084801d03007988 */ /* 0x0003e8000800000b */
[----:B0-----:R-:W2:Y:S04]  /*177e0*/  LDL.LU R27, [R1+0x190] ;  /* 0x00019000011b7983 */ /* 0x001ea80000300800 */
[----:B------:R-:W3:Y:S04]  /*177f0*/  LDL.LU R23, [R1+0x1a0] ;  /* 0x0001a00001177983 */ /* 0x000ee80000300800 */
[----:B------:R-:W4:Y:S04]  /*17800*/  LDL.LU R19, [R1+0x1a8] ;  /* 0x0001a80001137983 */ /* 0x000f280000300800 */
[----:B------:R-:W5:Y:S04]  /*17810*/  LDL.LU R10, [R1+0x1b8] ;  /* 0x0001b800010a7983 */ /* 0x000f680000300800 */
[----:B------:R-:W2:Y:S04]  /*17820*/  LDL.LU R11, [R1+0x1b0] ;  /* 0x0001b000010b7983 */ /* 0x000ea80000300800 */
[----:B-1----:R-:W3:Y:S04]  /*17830*/  LDL.LU R29, [R1+0xf8] ;  /* 0x0000f800011d7983 */ /* 0x002ee80000300800 */
[----:B------:R0:W-:Y:S04]  /*17840*/  STS.U8 [R3+UR11+0x8780], R2 ;  /* 0x0087800203007988 */ /* 0x0001e8000800000b */
[----:B0-----:R-:W4:Y:S04]  /*17850*/  LDL.LU R2, [R1+0xe0] ;  /* 0x0000e00001027983 */ /* 0x001f280000300800 */
[----:B----4-:R0:W-:Y:S04]  /*17860*/  STL [R1+0xee4], R2 ;  /* 0x000ee40201007387 */ /* 0x0101e80000100800 */
[----:B0-----:R-:W4:Y:S04]  /*17870*/  LDL.LU R2, [R1+0xe8] ;  /* 0x0000e80001027983 */ /* 0x001f280000300800 */
[----:B------:R-:W-:Y:S04]  /*17880*/  STS.U8 [R3+UR11+0x8880], R6 ;  /* 0x0088800603007988 */ /* 0x000fe8000800000b */
[----:B------:R-:W-:Y:S04]  /*17890*/  STS.U8 [R3+UR11+0x8c80], R0 ;  /* 0x008c800003007988 */ /* 0x000fe8000800000b */
[----:B------:R-:W-:Y:S04]  /*178a0*/  STS.U8 [R3+UR11+0x8d80], R17 ;  /* 0x008d801103007988 */ /* 0x000fe8000800000b */
[----:B------:R-:W-:Y:S04]  /*178b0*/  STS.U8 [R3+UR11+0x8e80], R12 ;  /* 0x008e800c03007988 */ /* 0x000fe8000800000b */
[----:B------:R-:W-:Y:S04]  /*178c0*/  STS.U8 [R3+UR11+0x8f80], R13 ;  /* 0x008f800d03007988 */ /* 0x000fe8000800000b */
[----:B----4-:R0:W-:Y:S04]  /*178d0*/  STL [R1+0xee8], R2 ;  /* 0x000ee80201007387 */ /* 0x0101e80000100800 */
[----:B0-----:R-:W4:Y:S04]  /*178e0*/  LDL.LU R2, [R1+0xf0] ;  /* 0x0000f00001027983 */ /* 0x001f280000300800 */
[----:B------:R-:W4:Y:S04]  /*178f0*/  LDL.LU R6, [R1+0xd8] ;  /* 0x0000d80001067983 */ /* 0x000f280000300800 */
[----:B------:R-:W4:Y:S04]  /*17900*/  LDL.LU R0, [R1+0xd0] ;  /* 0x0000d00001007983 */ /* 0x000f280000300800 */
[----:B------:R-:W4:Y:S04]  /*17910*/  LDL.LU R17, [R1+0xc4] ;  /* 0x0000c40001117983 */ /* 0x000f280000300800 */
[----:B------:R-:W4:Y:S04]  /*17920*/  LDL.LU R12, [R1+0xbc] ;  /* 0x0000bc00010c7983 */ /* 0x000f280000300800 */
[----:B--2---:R0:W-:Y:S04]  /*17930*/  STS.U8 [R3+UR11+0x8080], R11 ;  /* 0x0080800b03007988 */ /* 0x0041e8000800000b */
[----:B------:R-:W2:Y:S04]  /*17940*/  LDL.LU R13, [R1+0xb4] ;  /* 0x0000b400010d7983 */ /* 0x000ea80000300800 */
[----:B------:R1:W-:Y:S04]  /*17950*/  STS.U8 [R3+UR11+0x9080], R14 ;  /* 0x0090800e03007988 */ /* 0x0003e8000800000b */
[----:B0-----:R-:W2:Y:S04]  /*17960*/  LDL.LU R11, [R1+0xac] ;  /* 0x0000ac00010b7983 */ /* 0x001ea80000300800 */
[----:B------:R0:W-:Y:S04]  /*17970*/  STS.U8 [R3+UR11+0x9180], R26 ;  /* 0x0091801a03007988 */ /* 0x0001e8000800000b */
[----:B-1----:R-:W2:Y:S04]  /*17980*/  LDL.LU R14, [R1+0xa4] ;  /* 0x0000a400010e7983 */ /* 0x002ea80000300800 */
        /* <DEDUP_REMOVED lines=12> */
[----:B---3--:R1:W-:Y:S04]  /*17a50*/  STS.U8 [R3+UR11+0x9880], R29 ;  /* 0x0098801d03007988 */ /* 0x0083e8000800000b */
[----:B0-----:R-:W3:Y:S04]  /*17a60*/  LDL.LU R25, [R1+0x74] ;  /* 0x0000740001197983 */ /* 0x001ee80000300800 */
[----:B-1----:R-:W3:Y:S04]  /*17a70*/  LDL.LU R29, [R1+0x6c] ;  /* 0x00006c00011d7983 */ /* 0x002ee80000300800 */
[----:B------:R-:W3:Y:S04]  /*17a80*/  LDL.LU R28, [R1+0x64] ;  /* 0x00006400011c7983 */ /* 0x000ee80000300800 */
[----:B------:R-:W3:Y:S04]  /*17a90*/  LDL.LU R9, [R1+0x5c] ;  /* 0x00005c0001097983 */ /* 0x000ee80000300800 */
[----:B------:R-:W3:Y:S04]  /*17aa0*/  LDL.LU R24, [R1+0x54] ;  /* 0x0000540001187983 */ /* 0x000ee80000300800 */
[----:B-----5:R0:W-:Y:S04]  /*17ab0*/  STS.U8 [R3+UR11+0x8180], R10 ;  /* 0x0081800a03007988 */ /* 0x0201e8000800000b */
        /* <DEDUP_REMOVED lines=16> */
[----:B----4-:R0:W-:Y:S04]  /*17bc0*/  STS.U8 [R3+UR11+0x9980], R2 ;  /* 0x0099800203007988 */ /* 0x0101e8000800000b */
[----:B0-----:R-:W4:Y:S04]  /*17bd0*/  LDL.LU R2, [R1+0xee8] ;  /* 0x000ee80001027983 */ /* 0x001f280000300800 */
[----:B----4-:R0:W-:Y:S04]  /*17be0*/  STS.U8 [R3+UR11+0x9a80], R2 ;  /* 0x009a800203007988 */ /* 0x0101e8000800000b */
[----:B0-----:R-:W4:Y:S04]  /*17bf0*/  LDL.LU R2, [R1+0xee4] ;  /* 0x000ee40001027983 */ /* 0x001f280000300800 */
[----:B------:R-:W-:Y:S04]  /*17c00*/  STS.U8 [R3+UR11+0x9c80], R6 ;  /* 0x009c800603007988 */ /* 0x000fe8000800000b */
[----:B------:R-:W-:Y:S04]  /*17c10*/  STS.U8 [R3+UR11+0x9d80], R0 ;  /* 0x009d800003007988 */ /* 0x000fe8000800000b */
[----:B------:R-:W-:Y:S04]  /*17c20*/  STS.U8 [R3+UR11+0x9e80], R17 ;  /* 0x009e801103007988 */ /* 0x000fe8000800000b */
[----:B------:R-:W-:Y:S04]  /*17c30*/  STS.U8 [R3+UR11+0x9f80], R12 ;  /* 0x009f800c03007988 */ /* 0x000fe8000800000b */
[----:B--2---:R-:W-:Y:S04]  /*17c40*/  STS.U8 [R3+UR11+0xa080], R13 ;  /* 0x00a0800d03007988 */ /* 0x004fe8000800000b */
        /* <DEDUP_REMOVED lines=8> */
[----:B---3--:R-:W-:Y:S04]  /*17cd0*/  STS.U8 [R3+UR11+0xa980], R25 ;  /* 0x00a9801903007988 */ /* 0x008fe8000800000b */
[----:B------:R-:W-:Y:S04]  /*17ce0*/  STS.U8 [R3+UR11+0xaa80], R29 ;  /* 0x00aa801d03007988 */ /* 0x000fe8000800000b */
[----:B----4-:R0:W-:Y:S04]  /*17cf0*/  STS.U8 [R3+UR11+0x9b80], R2 ;  /* 0x009b800203007988 */ /* 0x0101e8000800000b */
[----:B0-----:R-:W2:Y:S04]  /*17d00*/  LDL.LU R2, [R1+0xee0] ;  /* 0x000ee00001027983 */ /* 0x001ea80000300800 */
[----:B------:R-:W3:Y:S04]  /*17d10*/  LDL.LU R6, [R1+0xedc] ;  /* 0x000edc0001067983 */ /* 0x000ee80000300800 */
[----:B------:R-:W4:Y:S04]  /*17d20*/  LDL.LU R0, [R1+0xed8] ;  /* 0x000ed80001007983 */ /* 0x000f280000300800 */
[----:B------:R-:W2:Y:S04]  /*17d30*/  LDL.LU R17, [R1+0xed4] ;  /* 0x000ed40001117983 */ /* 0x000ea80000300800 */
[----:B------:R-:W3:Y:S04]  /*17d40*/  LDL.LU R12, [R1+0xed0] ;  /* 0x000ed000010c7983 */ /* 0x000ee80000300800 */
[----:B------:R-:W2:Y:S04]  /*17d50*/  LDL.LU R13, [R1+0xecc] ;  /* 0x000ecc00010d7983 */ /* 0x000ea80000300800 */
[----:B------:R-:W4:Y:S04]  /*17d60*/  LDL R11, [R1+0x220] ;  /* 0x00022000010b7983 */ /* 0x000f280000100800 */
[----:B------:R-:W3:Y:S04]  /*17d70*/  LDL.LU R14, [R1+0xec8] ;  /* 0x000ec800010e7983 */ /* 0x000ee80000300800 */
[----:B------:R-:W2:Y:S04]  /*17d80*/  LDL.LU R26, [R1+0xec4] ;  /* 0x000ec400011a7983 */ /* 0x000ea80000300800 */
[----:B------:R-:W4:Y:S04]  /*17d90*/  LDL.LU R22, [R1+0xec0] ;  /* 0x000ec00001167983 */ /* 0x000f280000300800 */
[----:B------:R-:W4:Y:S04]  /*17da0*/  LDL.LU R18, [R1+0xebc] ;  /* 0x000ebc0001127983 */ /* 0x000f280000300800 */
[----:B------:R-:W4:Y:S04]  /*17db0*/  LDL.LU R7, [R1+0xeb8] ;  /* 0x000eb80001077983 */ /* 0x000f280000300800 */
[----:B------:R-:W4:Y:S04]  /*17dc0*/  LDL.LU R8, [R1+0xeb4] ;  /* 0x000eb40001087983 */ /* 0x000f280000300800 */
[----:B------:R-:W4:Y:S04]  /*17dd0*/  LDL.LU R21, [R1+0xeb0] ;  /* 0x000eb00001157983 */ /* 0x000f280000300800 */
[----:B------:R-:W4:Y:S04]  /*17de0*/  LDL.LU R25, [R1+0xeac] ;  /* 0x000eac0001197983 */ /* 0x000f280000300800 */
[----:B------:R-:W4:Y:S04]  /*17df0*/  LDL.LU R29, [R1+0xea8] ;  /* 0x000ea800011d7983 */ /* 0x000f280000300800 */
[----:B------:R-:W-:Y:S04]  /*17e00*/  STS.U8 [R3+UR11+0xab80], R28 ;  /* 0x00ab801c03007988 */ /* 0x000fe8000800000b */
[----:B------:R-:W-:Y:S04]  /*17e10*/  STS.U8 [R3+UR11+0xac80], R9 ;  /* 0x00ac800903007988 */ /* 0x000fe8000800000b */
[----:B------:R-:W-:Y:S04]  /*17e20*/  STS.U8 [R3+UR11+0xad80], R24 ;  /* 0x00ad801803007988 */ /* 0x000fe8000800000b */
[----:B-----5:R-:W-:Y:S04]  /*17e30*/  STS.U8 [R3+UR11+0xae80], R20 ;  /* 0x00ae801403007988 */ /* 0x020fe8000800000b */
[----:B------:R0:W-:Y:S04]  /*17e40*/  STS.U8 [R3+UR11+0xaf80], R10 ;  /* 0x00af800a03007988 */ /* 0x0001e8000800000b */
        /* <DEDUP_REMOVED lines=8> */
[----:B--2---:R-:W-:Y:S04]  /*17ed0*/  STS.U8 [R3+UR11+0xbe80], R26 ;  /* 0x00be801a03007988 */ /* 0x004fe8000800000b */
[----:B----4-:R-:W-:Y:S04]  /*17ee0*/  STS.U8 [R3+UR11+0xbd80], R22 ;  /* 0x00bd801603007988 */ /* 0x010fe8000800000b */
[----:B------:R-:W-:Y:S04]  /*17ef0*/  STS.U8 [R3+UR11+0xbc80], R18 ;  /* 0x00bc801203007988 */ /* 0x000fe8000800000b */
[----:B------:R-:W-:Y:S04]  /*17f00*/  STS.U8 [R3+UR11+0xbb80], R7 ;  /* 0x00bb800703007988 */ /* 0x000fe8000800000b */
[----:B------:R-:W-:Y:S04]  /*17f10*/  STS.U8 [R3+UR11+0xba80], R8 ;  /* 0x00ba800803007988 */ /* 0x000fe8000800000b */
[----:B------:R-:W-:Y:S04]  /*17f20*/  STS.U8 [R3+UR11+0xb980], R21 ;  /* 0x00b9801503007988 */ /* 0x000fe8000800000b */
[----:B------:R-:W-:Y:S04]  /*17f30*/  STS.U8 [R3+UR11+0xb880], R25 ;  /* 0x00b8801903007988 */ /* 0x000fe8000800000b */
[----:B------:R-:W-:Y:S01]  /*17f40*/  STS.U8 [R3+UR11+0xb780], R29 ;  /* 0x00b7801d03007988 */ /* 0x000fe2000800000b */
[----:B------:R-:W-:Y:S01]  /*17f50*/  BAR.SYNC.DEFER_BLOCKING 0x0 ;  /* 0x0000000000007b1d */ /* 0x000fe20000010000 */
[----:B0-----:R-:W-:-:S05]  /*17f60*/  LOP3.LUT R10, R11, 0x20, RZ, 0x3c, !PT ;  /* 0x000000200b0a7812 */ /* 0x001fca00078e3cff */
[----:B------:R-:W-:Y:S04]  /*17f70*/  STL [R1+0x230], R10 ;  /* 0x0002300a01007387 */ /* 0x000fe80000100800 */
[----:B------:R-:W-:Y:S04]  /*17f80*/  STL.64 [R1+0xea0], R10 ;  /* 0x000ea00a01007387 */ /* 0x000fe80000100a00 */
[----:B------:R-:W0:Y:S04]  /*17f90*/  LDSM.16.M88.4 R20, [R0+0x8000] ;  /* 0x008000000014783b */ /* 0x000e280000000200 */
[----:B------:R-:W1:Y:S04]  /*17fa0*/  LDSM.16.M88.4 R8, [R0+0x8800] ;  /* 0x008800000008783b */ /* 0x000e680000000200 */
[----:B------:R-:W-:Y:S04]  /*17fb0*/  LDSM.16.M88.4 R24, [R0+0xa000] ;  /* 0x00a000000018783b */ /* 0x000fe80000000200 */
[----:B0-----:R-:W-:Y:S01]  /*17fc0*/  STL.64 [R1+0x40], R20 ;  /* 0x0000401401007387 */ /* 0x001fe20000100a00 */
[----:B------:R-:W-:-:S03]  /*17fd0*/  IMAD.MOV.U32 R18, RZ, RZ, R22 ;  /* 0x000000ffff127224 */ /* 0x000fc600078e0016 */
[----:B------:R0:W-:Y:S01]  /*17fe0*/  STL.64 [R1+0x48], R22 ;  /* 0x0000481601007387 */ /* 0x0001e20000100a00 */
[----:B------:R-:W-:-:S03]  /*17ff0*/  IMAD.MOV.U32 R16, RZ, RZ, R23 ;  /* 0x000000ffff107224 */ /* 0x000fc600078e0017 */
[----:B------:R-:W2:Y:S04]  /*18000*/  LDL.LU R14, [R1+0x1c4] ;  /* 0x0001c400010e7983 */ /* 0x000ea80000300800 */
[----:B------:R-:W2:Y:S04]  /*18010*/  LDL R15, [R1+0x44c] ;  /* 0x00044c00010f7983 */ /* 0x000ea80000100800 */
[----:B-1----:R-:W-:Y:S01]  /*18020*/  STL.64 [R1+0x50], R8 ;  /* 0x0000500801007387 */ /* 0x002fe20000100a00 */
[----:B0-----:R-:W-:Y:S02]  /*18030*/  IMAD.MOV.U32 R23, RZ, RZ, R8 ;  /* 0x000000ffff177224 */ /* 0x001fe400078e0008 */
[----:B------:R-:W-:Y:S01]  /*18040*/  IMAD.MOV.U32 R22, RZ, RZ, R9 ;  /* 0x000000ffff167224 */ /* 0x000fe200078e0009 */
[----:B------:R-:W-:Y:S04]  /*18050*/  STL.64 [R1+0x58], R10 ;  /* 0x0000580a01007387 */ /* 0x000fe80000100a00 */
[----:B------:R-:W0:Y:S04]  /*18060*/  LDSM.16.M88.4 R8, [R0+0x9000] ;  /* 0x009000000008783b */ /* 0x000e280000000200 */
[----:B------:R-:W3:Y:S04]  /*18070*/  LDL R19, [R1+0x448] ;  /* 0x0004480001137983 */ /* 0x000ee80000100800 */
[----:B0-----:R-:W-:Y:S01]  /*18080*/  STL.64 [R1+0x60], R8 ;  /* 0x0000600801007387 */ /* 0x001fe20000100a00 */
[----:B------:R-:W-:-:S02]  /*18090*/  IMAD.MOV.U32 R21, RZ, RZ, R8 ;  /* 0x000000ffff157224 */ /* 0x000fc400078e0008 */
[----:B------:R-:W-:Y:S01]  /*180a0*/  IMAD.MOV.U32 R20, RZ, RZ, R9 ;  /* 0x000000ffff147224 */ /* 0x000fe200078e0009 */
[----:B------:R-:W-:Y:S04]  /*180b0*/  STL.64 [R1+0x68], R10 ;  /* 0x0000680a01007387 */ /* 0x000fe80000100a00 */
[----:B------:R-:W0:Y:S04]  /*180c0*/  LDSM.16.M88.4 R8, [R0+0x9800] ;  /* 0x009800000008783b */ /* 0x000e280000000200 */
[----:B0-----:R-:W-:Y:S04]  /*180d0*/  STL.64 [R1+0x70], R8 ;  /* 0x0000700801007387 */ /* 0x001fe80000100a00 */
[----:B------:R-:W-:Y:S04]  /*180e0*/  STL.64 [R1+0x78], R10 ;  /* 0x0000780a01007387 */ /* 0x000fe80000100a00 */
[----:B------:R-:W0:Y:S04]  /*180f0*/  LDSM.16.M88.4 R8, [R0+0xa800] ;  /* 0x00a800000008783b */ /* 0x000e280000000200 */
[----:B0-----:R-:W-:Y:S01]  /*18100*/  STL.64 [R1+0xa0], R8 ;  /* 0x0000a00801007387 */ /* 0x001fe20000100a00 */
[----:B------:R-:W-:-:S03]  /*18110*/  IMAD.MOV.U32 R3, RZ, RZ, R11 ;  /* 0x000000ffff037224 */ /* 0x000fc600078e000b */
[----:B------:R-:W-:Y:S04]  /*18120*/  STL.64 [R1+0x90], R24 ;  /* 0x0000901801007387 */ /* 0x000fe80000100a00 */
[----:B------:R-:W-:Y:S04]  /*18130*/  STL.64 [R1+0x98], R26 ;  /* 0x0000981a01007387 */ /* 0x000fe80000100a00 */
[----:B------:R-:W-:Y:S04]  /*18140*/  STL.64 [R1+0xa8], R10 ;  /* 0x0000a80a01007387 */ /* 0x000fe80000100a00 */
[----:B------:R-:W0:Y:S04]  /*18150*/  LDSM.16.M88.4 R8, [R0+0xb000] ;  /* 0x00b000000008783b */ /* 0x000e280000000200 */
[----:B------:R1:W-:Y:S04]  /*18160*/  STL [R1+0xe70], R3 ;  /* 0x000e700301007387 */ /* 0x0003e80000100800 */
[----:B-1----:R-:W3:Y:S04]  /*18170*/  LDL.LU R3, [R1+0x1c8] ;  /* 0x0001c80001037983 */ /* 0x002ee80000300800 */
[----:B0-----:R0:W-:Y:S04]  /*18180*/  STL.64 [R1+0xb8], R10 ;  /* 0x0000b80a01007387 */ /* 0x0011e80000100a00 */
[----:B0-----:R-:W4:Y:S01]  /*18190*/  LDL.LU.64 R10, [R1+0xea0] ;  /* 0x000ea000010a7983 */ /* 0x001f220000300a00 */
[----:B------:R-:W-:-:S02]  /*181a0*/  IMAD.MOV.U32 R26, RZ, RZ, R9 ;  /* 0x000000ffff1a7224 */ /* 0x000fc400078e0009 */
[----:B------:R-:W-:-:S03]  /*181b0*/  IMAD.MOV.U32 R27, RZ, RZ, R8 ;  /* 0x000000ffff1b7224 */ /* 0x000fc600078e0008 */
[----:B------:R-:W-:Y:S04]  /*181c0*/  STL [R1+0xe54], R26 ;  /* 0x000e541a01007387 */ /* 0x000fe80000100800 */
[----:B------:R-:W-:Y:S04]  /*181d0*/  STL [R1+0xe50], R27 ;  /* 0x000e501b01007387 */ /* 0x000fe80000100800 */
[----:B------:R-:W0:Y:S01]  /*181e0*/  LDSM.16.M88.4 R24, [R0+0xb800] ;  /* 0x00b800000018783b */ /* 0x000e220000000200 */
[----:B------:R-:W-:Y:S02]  /*181f0*/  F2FP.F16.E4M3.UNPACK_B R4, R13 ;  /* 0x0000000dff04723e */ /* 0x000fe400020006ff */
[----:B------:R-:W-:-:S02]  /*18200*/  F2FP.F16.E4M3.UNPACK_B R5, R12 ;  /* 0x0000000cff05723e */ /* 0x000fc400020006ff */
[----:B------:R-:W-:Y:S02]  /*18210*/  F2FP.F16.E4M3.UNPACK_B R6, R6 ;  /* 0x00000006ff06723e */ /* 0x000fe400020006ff */
[----:B------:R-:W-:Y:S01]  /*18220*/  F2FP.F16.E4M3.UNPACK_B R7, R2 ;  /* 0x00000002ff07723e */ /* 0x000fe200020006ff */
[----:B------:R-:W-:Y:S06]  /*18230*/  BAR.SYNC.DEFER_BLOCKING 0x0 ;  /* 0x0000000000007b1d */ /* 0x000fec0000010000 */
[----:B------:R-:W-:Y:S02]  /*18240*/  STSM.16.M88.4 [R17+0x8000], R4 ;  /* 0x0080000411007844 */ /* 0x000fe40000000200 */
[----:B------:R-:W-:Y:S06]  /*18250*/  BAR.SYNC.DEFER_BLOCKING 0x0 ;  /* 0x0000000000007b1d */ /* 0x000fec0000010000 */
[----:B0-----:R-:W-:Y:S04]  /*18260*/  STL.64 [R1+0xc0], R24 ;  /* 0x0000c01801007387 */ /* 0x001fe80000100a00 */
[----:B------:R-:W-:Y:S01]  /*18270*/  STL.64 [R1+0xc8], R26 ;  /* 0x0000c81a01007387 */ /* 0x000fe20000100a00 */
[----:B--2---:R-:W-:-:S03]  /*18280*/  FADD R0, -R15, R14 ;  /* 0x0000000e0f007221 */ /* 0x004fc60000000100 */
[----:B----4-:R-:W0:Y:S04]  /*18290*/  LDS.64 R24, [R11+UR11+0x8000] ;  /* 0x0080000b0b187984 */ /* 0x010e280008000a00 */
[----:B------:R-:W1:Y:S04]  /*182a0*/  LDS.64 R8, [R11+UR11+0x8200] ;  /* 0x0082000b0b087984 */ /* 0x000e680008000a00 */
[----:B------:R-:W2:Y:S04]  /*182b0*/  LDS.64 R28, [R10+UR11+0x8000] ;  /* 0x0080000b0a1c7984 */ /* 0x000ea80008000a00 */
[----:B------:R-:W4:Y:S04]  /*182c0*/  LDS.64 R10, [R10+UR11+0x8200] ;  /* 0x0082000b0a0a7984 */ /* 0x000f280008000a00 */
[----:B0-----:R0:W-:Y:S04]  /*182d0*/  STL [R1+0xe34], R25 ;  /* 0x000e341901007387 */ /* 0x0011e80000100800 */
[----:B------:R-:W5:Y:S04]  /*182e0*/  LDL.LU R12, [R1+0x2b0] ;  /* 0x0002b000010c7983 */ /* 0x000f680000300800 */
[----:B-1----:R1:W-:Y:S04]  /*182f0*/  STL [R1+0xe2c], R9 ;  /* 0x000e2c0901007387 */ /* 0x0023e80000100800 */
[----:B--2---:R-:W-:Y:S04]  /*18300*/  STL [R1+0xe28], R29 ;  /* 0x000e281d01007387 */ /* 0x004fe80000100800 */
[----:B------:R-:W2:Y:S04]  /*18310*/  LDL.LU R13, [R1+0x2b4] ;  /* 0x0002b400010d7983 */ /* 0x000ea80000300800 */
[----:B----4-:R4:W-:Y:S04]  /*18320*/  STL [R1+0xe30], R11 ;  /* 0x000e300b01007387 */ /* 0x0109e80000100800 */
[----:B------:R-:W2:Y:S04]  /*18330*/  LDL.LU R14, [R1+0x2b8] ;  /* 0x0002b800010e7983 */ /* 0x000ea80000300800 */
[----:B------:R-:W2:Y:S04]  /*18340*/  LDL.LU R15, [R1+0x2bc] ;  /* 0x0002bc00010f7983 */ /* 0x000ea80000300800 */
[----:B------:R-:W2:Y:S04]  /*18350*/  LDL.LU R4, [R1+0x300] ;  /* 0x0003000001047983 */ /* 0x000ea80000300800 */
[----:B------:R-:W2:Y:S04]  /*18360*/  LDL.LU R5, [R1+0x304] ;  /* 0x0003040001057983 */ /* 0x000ea80000300800 */
[----:B0-----:R-:W2:Y:S04]  /*18370*/  LDL.LU R25, [R1+0x270] ;  /* 0x0002700001197983 */ /* 0x001ea80000300800 */
[----:B-1----:R-:W2:Y:S01]  /*18380*/  LDL.LU R9, [R1+0x274] ;  /* 0x0002740001097983 */ /* 0x002ea20000300800 */
[----:B------:R-:W-:Y:S01]  /*18390*/  FMUL R2, R0, 1.4426950216293334961 ;  /* 0x3fb8aa3b00027820 */ /* 0x000fe20000400000 */
[----:B---3--:R-:W-:Y:S01]  /*183a0*/  FADD R0, -R19, R3 ;  /* 0x0000000313007221 */ /* 0x008fe20000000100 */
[----:B------:R-:W-:Y:S01]  /*183b0*/  F2FP.F16.E4M3.UNPACK_B R26, R18 ;  /* 0x00000012ff1a723e */ /* 0x000fe200020006ff */
[----:B------:R-:W-:Y:S01]  /*183c0*/  IMAD.MOV.U32 R17, RZ, RZ, R8 ;  /* 0x000000ffff117224 */ /* 0x000fe200078e0008 */
[----:B------:R-:W-:Y:S01]  /*183d0*/  F2FP.F16.E4M3.UNPACK_B R27, R16 ;  /* 0x00000010ff1b723e */ /* 0x000fe200020006ff */
[----:B------:R-:W-:Y:S01]  /*183e0*/  FMUL R0, R0, 1.4426950216293334961 ;  /* 0x3fb8aa3b00007820 */ /* 0x000fe20000400000 */
[----:B------:R-:W0:Y:S01]  /*183f0*/  MUFU.EX2 R3, R2 ;  /* 0x0000000200037308 */ /* 0x000e220000000800 */
[----:B------:R-:W3:Y:S01]  /*18400*/  LDL.LU R6, [R1+0x308] ;  /* 0x0003080001067983 */ /* 0x000ee20000300800 */
[----:B------:R-:W-:-:S02]  /*18410*/  IMAD.MOV.U32 R16, RZ, RZ, R24 ;  /* 0x000000ffff107224 */ /* 0x000fc400078e0018 */
[----:B------:R-:W-:Y:S01]  /*18420*/  IMAD.MOV.U32 R18, RZ, RZ, R28 ;  /* 0x000000ffff127224 */ /* 0x000fe200078e001c */
[----:B------:R-:W3:Y:S03]  /*18430*/  LDL.LU R7, [R1+0x30c] ;  /* 0x00030c0001077983 */ /* 0x000ee60000300800 */
[----:B----4-:R-:W1:Y:S01]  /*18440*/  MUFU.EX2 R11, R0 ;  /* 0x00000000000b7308 */ /* 0x010e620000000800 */
[----:B------:R-:W-:Y:S01]  /*18450*/  IMAD.MOV.U32 R19, RZ, RZ, R10 ;  /* 0x000000ffff137224 */ /* 0x000fe200078e000a */
[----:B0-----:R-:W-:Y:S04]  /*18460*/  STL [R1+0x228], R3 ;  /* 0x0002280301007387 */ /* 0x001fe80000100800 */
[----:B-1----:R-:W-:Y:S04]  /*18470*/  STL [R1+0x224], R11 ;  /* 0x0002240b01007387 */ /* 0x002fe80000100800 */
[----:B------:R-:W4:Y:S04]  /*18480*/  LDL.LU R2, [R1+0x278] ;  /* 0x0002780001027983 */ /* 0x000f280000300800 */
[----:B------:R-:W4:Y:S04]  /*18490*/  LDL.LU R0, [R1+0x27c] ;  /* 0x00027c0001007983 */ /* 0x000f280000300800 */
[----:B------:R-:W-:Y:S04]  /*184a0*/  STL [R1+0x170], R26 ;  /* 0x0001701a01007387 */ /* 0x000fe80000100800 */
[----:B------:R0:W-:Y:S01]  /*184b0*/  STL [R1+0x174], R27 ;  /* 0x0001741b01007387 */ /* 0x0001e20000100800 */
[C---:B-----5:R-:W-:Y:S01]  /*184c0*/  FMUL R12, R3.reuse, R12 ;  /* 0x0000000c030c7220 */ /* 0x060fe20000400000 */
[----:B--2---:R-:W-:Y:S01]  /*184d0*/  FMUL R13, R3, R13 ;  /* 0x0000000d030d7220 */ /* 0x004fe20000400000 */
[C---:B------:R-:W-:Y:S01]  /*184e0*/  FMUL R14, R11.reuse, R14 ;  /* 0x0000000e0b0e7220 */ /* 0x040fe20000400000 */
[----:B------:R-:W-:-:S07]  /*184f0*/  FMUL R15, R11, R15 ;  /* 0x0000000f0b0f7220 */ /* 0x000fce0000400000 */
[----:B------:R-:W-:Y:S07]  /*18500*/  HMMA.16816.F32 R16, R16, R26, R12 ;  /* 0x0000001a1010723c */ /* 0x000fee000000180c */
[C---:B------:R-:W-:Y:S01]  /*18510*/  FMUL R12, R3.reuse, R25 ;  /* 0x00000019030c7220 */ /* 0x040fe20000400000 */
[----:B------:R-:W-:-:S15]  /*18520*/  FMUL R13, R3, R9 ;  /* 0x00000009030d7220 */ /* 0x000fde0000400000 */
[----:B------:R-:W-:Y:S04]  /*18530*/  STL.64 [R1+0x160], R16 ;  /* 0x0001601001007387 */ /* 0x000fe80000100a00 */
[----:B------:R-:W-:Y:S04]  /*18540*/  STL.64 [R1+0x168], R18 ;  /* 0x0001681201007387 */ /* 0x000fe80000100a00 */
[----:B------:R1:W-:Y:S04]  /*18550*/  STL.64 [R1+0xe98], R12 ;  /* 0x000e980c01007387 */ /* 0x0003e80000100a00 */
[----:B0-----:R-:W2:Y:S01]  /*18560*/  LDL R27, [R1+0x68] ;  /* 0x00006800011b7983 */ /* 0x001ea20000100800 */
[C---:B------:R-:W-:Y:S01]  /*18570*/  FMUL R4, R3.reuse, R4 ;  /* 0x0000000403047220 */ /* 0x040fe20000400000 */
[----:B------:R-:W-:-:S02]  /*18580*/  FMUL R5, R3, R5 ;  /* 0x0000000503057220 */ /* 0x000fc40000400000 */
[----:B--2---:R0:W-:Y:S04]  /*18590*/  STL [R1+0xe90], R27 ;  /* 0x000e901b01007387 */ /* 0x0041e80000100800 */
[----:B------:R-:W2:Y:S01]  /*185a0*/  LDL R26, [R1+0x6c] ;  /* 0x00006c00011a7983 */ /* 0x000ea20000100800 */
[C---:B---3--:R-:W-:Y:S01]  /*185b0*/  FMUL R6, R11.reuse, R6 ;  /* 0x000000060b067220 */ /* 0x048fe20000400000 */
[----:B------:R-:W-:Y:S01]  /*185c0*/  FMUL R7, R11, R7 ;  /* 0x000000070b077220 */ /* 0x000fe20000400000 */
[----:B-1----:R-:W-:Y:S01]  /*185d0*/  F2FP.F16.E4M3.UNPACK_B R12, R23 ;  /* 0x00000017ff0c723e */ /* 0x002fe200020006ff */
[----:B------:R-:W-:Y:S01]  /*185e0*/  IMAD.MOV.U32 R16, RZ, RZ, R24 ;  /* 0x000000ffff107224 */ /* 0x000fe200078e0018 */
[----:B------:R-:W-:Y:S01]  /*185f0*/  F2FP.F16.E4M3.UNPACK_B R13, R22 ;  /* 0x00000016ff0d723e */ /* 0x000fe200020006ff */
[----:B------:R-:W-:-:S02]  /*18600*/  IMAD.MOV.U32 R17, RZ, RZ, R8 ;  /* 0x000000ffff117224 */ /* 0x000fc400078e0008 */
[----:B------:R-:W-:Y:S02]  /*18610*/  IMAD.MOV.U32 R18, RZ, RZ, R28 ;  /* 0x000000ffff127224 */ /* 0x000fe400078e001c */
[----:B------:R-:W-:Y:S02]  /*18620*/  IMAD.MOV.U32 R19, RZ, RZ, R10 ;  /* 0x000000ffff137224 */ /* 0x000fe400078e000a */
[C---:B----4-:R-:W-:Y:S01]  /*18630*/  FMUL R14, R11.reuse, R2 ;  /* 0x000000020b0e7220 */ /* 0x050fe20000400000 */
[----:B0-----:R-:W-:Y:S01]  /*18640*/  F2FP.F16.E4M3.UNPACK_B R27, R20 ;  /* 0x00000014ff1b723e */ /* 0x001fe200020006ff */
[----:B------:R-:W-:-:S03]  /*18650*/  FMUL R15, R11, R0 ;  /* 0x000000000b0f7220 */ /* 0x000fc60000400000 */
[----:B------:R-:W-:Y:S07]  /*18660*/  HMMA.16816.F32 R4, R16, R12, R4 ;  /* 0x0000000c1004723c */ /* 0x000fee0000001804 */
[----:B------:R-:W-:Y:S01]  /*18670*/  IMAD.MOV.U32 R17, RZ, RZ, R27 ;  /* 0x000000ffff117224 */ /* 0x000fe200078e001b */
[----:B--2---:R0:W-:Y:S04]  /*18680*/  STL [R1+0xe94], R26 ;  /* 0x000e941a01007387 */ /* 0x0041e80000100800 */
[----:B------:R-:W2:Y:S04]  /*18690*/  LDL R2, [R1+0x78] ;  /* 0x0000780001027983 */ /* 0x000ea80000100800 */
[----:B------:R-:W3:Y:S01]  /*186a0*/  LDL R29, [R1+0x7c] ;  /* 0x00007c00011d7983 */ /* 0x000ee20000100800 */
[----:B0-----:R-:W-:-:S03]  /*186b0*/  F2FP.F16.E4M3.UNPACK_B R26, R21 ;  /* 0x00000015ff1a723e */ /* 0x001fc600020006ff */
[----:B------:R-:W-:Y:S04]  /*186c0*/  STL [R1+0x178], R12 ;  /* 0x0001780c01007387 */ /* 0x000fe80000100800 */
[----:B------:R0:W-:Y:S04]  /*186d0*/  STL [R1+0x17c], R13 ;  /* 0x00017c0d01007387 */ /* 0x0001e80000100800 */
[----:B------:R-:W4:Y:S04]  /*186e0*/  LDL.LU R25, [R1+0x2f8] ;  /* 0x0002f80001197983 */ /* 0x000f280000300800 */
[----:B------:R-:W5:Y:S04]  /*186f0*/  LDL.LU R9, [R1+0x2fc] ;  /* 0x0002fc0001097983 */ /* 0x000f680000300800 */
[----:B------:R1:W-:Y:S04]  /*18700*/  STL [R1+0x180], R26 ;  /* 0x0001801a01007387 */ /* 0x0003e80000100800 */
[----:B------:R-:W2:Y:S04]  /*18710*/  LDL.LU R0, [R1+0x26c] ;  /* 0x00026c0001007983 */ /* 0x000ea80000300800 */
[----:B------:R1:W-:Y:S04]  /*18720*/  STL [R1+0x184], R27 ;  /* 0x0001841b01007387 */ /* 0x0003e80000100800 */
[----:B0-----:R-:W3:Y:S01]  /*18730*/  LDL.LU.64 R12, [R1+0xe98] ;  /* 0x000e9800010c7983 */ /* 0x001ee20000300a00 */
[----:B------:R-:W-:-:S03]  /*18740*/  IMAD.MOV.U32 R16, RZ, RZ, R26 ;  /* 0x000000ffff107224 */ /* 0x000fc600078e001a */
[----:B-1----:R-:W2:Y:S04]  /*18750*/  LDL.LU R26, [R1+0xe94] ;  /* 0x000e9400011a7983 */ /* 0x002ea80000300800 */
[----:B------:R0:W-:Y:S04]  /*18760*/  STL.64 [R1+0x130], R4 ;  /* 0x0001300401007387 */ /* 0x0001e80000100a00 */
[----:B------:R1:W-:Y:S04]  /*18770*/  STL.64 [R1+0x138], R6 ;  /* 0x0001380601007387 */ /* 0x0003e80000100a00 */
[----:B------:R-:W2:Y:S04]  /*18780*/  LDL.LU R27, [R1+0xe90] ;  /* 0x000e9000011b7983 */ /* 0x000ea80000300800 */
[----:B0-----:R-:W4:Y:S04]  /*18790*/  LDL.LU R4, [R1+0x2f0] ;  /* 0x0002f00001047983 */ /* 0x001f280000300800 */
[----:B------:R-:W5:Y:S04]  /*187a0*/  LDL.LU R5, [R1+0x2f4] ;  /* 0x0002f40001057983 */ /* 0x000f680000300800 */
[----:B-1----:R-:W2:Y:S04]  /*187b0*/  LDL.LU R6, [R1+0x260] ;  /* 0x0002600001067983 */ /* 0x002ea80000300800 */
[----:B------:R-:W2:Y:S04]  /*187c0*/  LDL.LU R7, [R1+0x264] ;  /* 0x0002640001077983 */ /* 0x000ea80000300800 */
[----:B------:R-:W2:Y:S01]  /*187d0*/  LDL.LU R19, [R1+0x268] ;  /* 0x0002680001137983 */ /* 0x000ea20000300800 */
[----:B------:R-:W-:-:S02]  /*187e0*/  IMAD.MOV.U32 R20, RZ, RZ, R24 ;  /* 0x000000ffff147224 */ /* 0x000fc400078e0018 */
[----:B------:R-:W-:Y:S02]  /*187f0*/  IMAD.MOV.U32 R21, RZ, RZ, R8 ;  /* 0x000000ffff157224 */ /* 0x000fe400078e0008 */
[----:B------:R-:W-:Y:S02]  /*18800*/  IMAD.MOV.U32 R22, RZ, RZ, R28 ;  /* 0x000000ffff167224 */ /* 0x000fe400078e001c */
[----:B------:R-:W-:-:S07]  /*18810*/  IMAD.MOV.U32 R23, RZ, RZ, R10 ;  /* 0x000000ffff177224 */ /* 0x000fce00078e000a */
[----:B---3--:R-:W-:Y:S07]  /*18820*/  HMMA.16816.F32 R12, R20, R16, R12 ;  /* 0x00000010140c723c */ /* 0x008fee000000180c */
[----:B------:R-:W-:Y:S02]  /*18830*/  IMAD.MOV.U32 R16, RZ, RZ, R24 ;  /* 0x000000ffff107224 */ /* 0x000fe400078e0018 */
[----:B------:R-:W-:-:S14]  /*18840*/  IMAD.MOV.U32 R17, RZ, RZ, R8 ;  /* 0x000000ffff117224 */ /* 0x000fdc00078e0008 */
[----:B------:R2:W-:Y:S01]  /*18850*/  STL.64 [R1+0x120], R12 ;  /* 0x0001200c01007387 */ /* 0x0005e20000100a00 */
[----:B----4-:R-:W-:-:S03]  /*18860*/  FMUL R4, R3, R4 ;  /* 0x0000000403047220 */ /* 0x010fc60000400000 */
[----:B------:R0:W-:Y:S01]  /*18870*/  STL.64 [R1+0x128], R14 ;  /* 0x0001280e01007387 */ /* 0x0001e20000100a00 */
[C---:B-----5:R-:W-:Y:S01]  /*18880*/  FMUL R5, R3.reuse, R5 ;  /* 0x0000000503057220 */ /* 0x060fe20000400000 */
[C---:B--2---:R-:W-:Y:S01]  /*18890*/  FMUL R12, R3.reuse, R6 ;  /* 0x00000006030c7220 */ /* 0x044fe20000400000 */
[----:B------:R-:W-:Y:S01]  /*188a0*/  FMUL R13, R3, R7 ;  /* 0x00000007030d7220 */ /* 0x000fe20000400000 */
[C---:B------:R-:W-:Y:S01]  /*188b0*/  FMUL R6, R11.reuse, R25 ;  /* 0x000000190b067220 */ /* 0x040fe20000400000 */
[C---:B------:R-:W-:Y:S01]  /*188c0*/  FMUL R7, R11.reuse, R9 ;  /* 0x000000090b077220 */ /* 0x040fe20000400000 */
[C---:B0-----:R-:W-:Y:S02]  /*188d0*/  FMUL R14, R11.reuse, R19 ;  /* 0x000000130b0e7220 */ /* 0x041fe40000400000 */
[----:B------:R0:W-:Y:S01]  /*188e0*/  STL.64 [R1+0xe88], R12 ;  /* 0x000e880c01007387 */ /* 0x0001e20000100a00 */
[----:B------:R-:W-:Y:S02]  /*188f0*/  IMAD.MOV.U32 R19, RZ, RZ, R10 ;  /* 0x000000ffff137224 */ /* 0x000fe400078e000a */
[----:B------:R-:W-:Y:S01]  /*18900*/  FMUL R15, R11, R0 ;  /* 0x000000000b0f7220 */ /* 0x000fe20000400000 */
[----:B------:R1:W-:Y:S01]  /*18910*/  STL [R1+0xe80], R3 ;  /* 0x000e800301007387 */ /* 0x0003e20000100800 */
[----:B------:R-:W-:-:S03]  /*18920*/  F2FP.F16.E4M3.UNPACK_B R0, R29 ;  /* 0x0000001dff00723e */ /* 0x000fc600020006ff */
[----:B------:R-:W2:Y:S01]  /*18930*/  LDL R9, [R1+0x90] ;  /* 0x0000900001097983 */ /* 0x000ea20000100800 */
[----:B0-----:R-:W-:-:S03]  /*18940*/  F2FP.F16.E4M3.UNPACK_B R12, R27 ;  /* 0x0000001bff0c723e */ /* 0x001fc600020006ff */
[----:B------:R-:W3:Y:S01]  /*18950*/  LDL R25, [R1+0x94] ;  /* 0x0000940001197983 */ /* 0x000ee20000100800 */
[----:B------:R-:W-:Y:S02]  /*18960*/  F2FP.F16.E4M3.UNPACK_B R13, R26 ;  /* 0x0000001aff0d723e */ /* 0x000fe400020006ff */
[----:B-1----:R-:W-:Y:S01]  /*18970*/  F2FP.F16.E4M3.UNPACK_B R3, R2 ;  /* 0x00000002ff03723e */ /* 0x002fe200020006ff */
[----:B------:R-:W4:Y:S04]  /*18980*/  LDL R27, [R1+0xa0] ;  /* 0x0000a000011b7983 */ /* 0x000f280000100800 */
[----:B------:R-:W5:Y:S01]  /*18990*/  LDL R26, [R1+0xa4] ;  /* 0x0000a400011a7983 */ /* 0x000f620000100800 */
[----:B------:R-:W-:Y:S06]  /*189a0*/  HMMA.16816.F32 R4, R16, R12, R4 ;  /* 0x0000000c1004723c */ /* 0x000fec0000001804 */
[----:B------:R-:W-:Y:S04]  /*189b0*/  STL [R1+0x188], R12 ;  /* 0x0001880c01007387 */ /* 0x000fe80000100800 */
[----:B------:R0:W-:Y:S04]  /*189c0*/  STL [R1+0x18c], R13 ;  /* 0x00018c0d01007387 */ /* 0x0001e80000100800 */
[----:B------:R-:W5:Y:S04]  /*189d0*/  LDL.LU R29, [R1+0x258] ;  /* 0x00025800011d7983 */ /* 0x000f680000300800 */
[----:B------:R-:W5:Y:S04]  /*189e0*/  LDL.LU R2, [R1+0x25c] ;  /* 0x00025c0001027983 */ /* 0x000f680000300800 */
[----:B------:R1:W-:Y:S04]  /*189f0*/  STL [R1+0x190], R3 ;  /* 0x0001900301007387 */ /* 0x0003e80000100800 */
[----:B------:R-:W-:Y:S04]  /*18a00*/  STL [R1+0x194], R0 ;  /* 0x0001940001007387 */ /* 0x000fe80000100800 */
[----:B0-----:R-:W2:Y:S01]  /*18a10*/  LDL.LU.64 R12, [R1+0xe88] ;  /* 0x000e8800010c7983 */ /* 0x001ea20000300a00 */
[----:B------:R-:W-:-:S03]  /*18a20*/  IMAD.MOV.U32 R16, RZ, RZ, R3 ;  /* 0x000000ffff107224 */ /* 0x000fc600078e0003 */
[----:B-1----:R-:W3:Y:S04]  /*18a30*/  LDL.LU R3, [R1+0xe80] ;  /* 0x000e800001037983 */ /* 0x002ee80000300800 */
[----:B------:R0:W-:Y:S04]  /*18a40*/  STL.64 [R1+0x110], R4 ;  /* 0x0001100401007387 */ /* 0x0001e80000100a00 */
[----:B------:R1:W-:Y:S04]  /*18a50*/  STL.64 [R1+0x118], R6 ;  /* 0x0001180601007387 */ /* 0x0003e80000100a00 */
[----:B0-----:R-:W3:Y:S04]  /*18a60*/  LDL.LU R4, [R1+0x2e0] ;  /* 0x0002e00001047983 */ /* 0x001ee80000300800 */
[----:B------:R-:W4:Y:S04]  /*18a70*/  LDL.LU R5, [R1+0x2e4] ;  /* 0x0002e40001057983 */ /* 0x000f280000300800 */
[----:B------:R-:W5:Y:S04]  /*18a80*/  LDL.LU R18, [R1+0x250] ;  /* 0x0002500001127983 */ /* 0x000f680000300800 */
[----:B------:R-:W5:Y:S04]  /*18a90*/  LDL.LU R19, [R1+0x254] ;  /* 0x0002540001137983 */ /* 0x000f680000300800 */
[----:B-1----:R-:W5:Y:S04]  /*18aa0*/  LDL.LU R6, [R1+0x2e8] ;  /* 0x0002e80001067983 */ /* 0x002f680000300800 */
[----:B------:R-:W5:Y:S01]  /*18ab0*/  LDL.LU R7, [R1+0x2ec] ;  /* 0x0002ec0001077983 */ /* 0x000f620000300800 */
[----:B------:R-:W-:-:S07]  /*18ac0*/  IMAD.MOV.U32 R17, RZ, RZ, R0 ;  /* 0x000000ffff117224 */ /* 0x000fce00078e0000 */
[----:B--2---:R-:W-:Y:S07]  /*18ad0*/  HMMA.16816.F32 R12, R20, R16, R12 ;  /* 0x00000010140c723c */ /* 0x004fee000000180c */
[----:B------:R-:W-:Y:S02]  /*18ae0*/  IMAD.MOV.U32 R16, RZ, RZ, R24 ;  /* 0x000000ffff107224 */ /* 0x000fe400078e0018 */
[----:B------:R-:W-:-:S14]  /*18af0*/  IMAD.MOV.U32 R17, RZ, RZ, R8 ;  /* 0x000000ffff117224 */ /* 0x000fdc00078e0008 */
[----:B------:R5:W-:Y:S01]  /*18b00*/  STL.64 [R1+0x100], R12 ;  /* 0x0001000c01007387 */ /* 0x000be20000100a00 */
[----:B------:R-:W-:-:S03]  /*18b10*/  IMAD.MOV.U32 R0, RZ, RZ, R15 ;  /* 0x000000ffff007224 */ /* 0x000fc600078e000f */
[----:B------:R-:W-:Y:S01]  /*18b20*/  STL [R1+0x108], R14 ;  /* 0x0001080e01007387 */ /* 0x000fe20000100800 */
[C---:B---3--:R-:W-:Y:S01]  /*18b30*/  FMUL R4, R3.reuse, R4 ;  /* 0x0000000403047220 */ /* 0x048fe20000400000 */
[C---:B----4-:R-:W-:Y:S02]  /*18b40*/  FMUL R5, R3.reuse, R5 ;  /* 0x0000000503057220 */ /* 0x050fe40000400000 */
[----:B------:R-:W-:Y:S01]  /*18b50*/  STL [R1+0xde0], R0 ;  /* 0x000de00001007387 */ /* 0x000fe20000100800 */
[C---:B-----5:R-:W-:Y:S01]  /*18b60*/  FMUL R12, R3.reuse, R18 ;  /* 0x00000012030c7220 */ /* 0x060fe20000400000 */
[----:B------:R-:W-:Y:S01]  /*18b70*/  FMUL R13, R3, R19 ;  /* 0x00000013030d7220 */ /* 0x000fe20000400000 */
[C---:B------:R-:W-:Y:S01]  /*18b80*/  FMUL R6, R11.reuse, R6 ;  /* 0x000000060b067220 */ /* 0x040fe20000400000 */
[----:B------:R-:W-:Y:S02]  /*18b90*/  IMAD.MOV.U32 R18, RZ, RZ, R28 ;  /* 0x000000ffff127224 */ /* 0x000fe400078e001c */
[----:B------:R-:W-:Y:S01]  /*18ba0*/  FMUL R7, R11, R7 ;  /* 0x000000070b077220 */ /* 0x000fe20000400000 */
[----:B------:R0:W-:Y:S01]  /*18bb0*/  STL.64 [R1+0xe78], R12 ;  /* 0x000e780c01007387 */ /* 0x0001e20000100a00 */
[----:B------:R-:W-:Y:S01]  /*18bc0*/  IMAD.MOV.U32 R19, RZ, RZ, R10 ;  /* 0x000000ffff137224 */ /* 0x000fe200078e000a */
[----:B0-----:R-:W-:-:S02]  /*18bd0*/  F2FP.F16.E4M3.UNPACK_B R12, R9 ;  /* 0x00000009ff0c723e */ /* 0x001fc400020006ff */
[----:B------:R-:W-:-:S07]  /*18be0*/  F2FP.F16.E4M3.UNPACK_B R13, R25 ;  /* 0x00000019ff0d723e */ /* 0x000fce00020006ff */
[----:B------:R-:W-:Y:S01]  /*18bf0*/  HMMA.16816.F32 R4, R16, R12, R4 ;  /* 0x0000000c1004723c */ /* 0x000fe20000001804 */
[----:B------:R-:W-:Y:S01]  /*18c00*/  F2FP.F16.E4M3.UNPACK_B R0, R27 ;  /* 0x0000001bff00723e */ /* 0x000fe200020006ff */
[C---:B------:R-:W-:Y:S01]  /*18c10*/  FMUL R14, R11.reuse, R29 ;  /* 0x0000001d0b0e7220 */ /* 0x040fe20000400000 */
[----:B------:R-:W-:Y:S01]  /*18c20*/  FMUL R15, R11, R2 ;  /* 0x000000020b0f7220 */ /* 0x000fe20000400000 */
[----:B------:R0:W-:Y:S04]  /*18c30*/  STL [R1+0xe74], R11 ;  /* 0x000e740b01007387 */ /* 0x0001e80000100800 */
[----:B------:R-:W2:Y:S04]  /*18c40*/  LDL R2, [R1+0xa8] ;  /* 0x0000a80001027983 */ /* 0x000ea80000100800 */
[----:B------:R-:W3:Y:S01]  /*18c50*/  LDL R29, [R1+0xbc] ;  /* 0x0000bc00011d7983 */ /* 0x000ee20000100800 */
[----:B0-----:R-:W-:-:S03]  /*18c60*/  F2FP.F16.E4M3.UNPACK_B R11, R26 ;  /* 0x0000001aff0b723e */ /* 0x001fc600020006ff */
[----:B------:R-:W-:Y:S04]  /*18c70*/  STL [R1+0x198], R12 ;  /* 0x0001980c01007387 */ /* 0x000fe80000100800 */
[----:B------:R0:W-:Y:S04]  /*18c80*/  STL [R1+0x19c], R13 ;  /* 0x00019c0d01007387 */ /* 0x0001e80000100800 */
[----:B------:R-:W-:Y:S04]  /*18c90*/  STL [R1+0x1a0], R0 ;  /* 0x0001a00001007387 */ /* 0x000fe80000100800 */
[----:B------:R-:W4:Y:S04]  /*18ca0*/  LDL.LU R27, [R1+0x2d8] ;  /* 0x0002d800011b7983 */ /* 0x000f280000300800 */
[----:B------:R-:W5:Y:S04]  /*18cb0*/  LDL.LU R26, [R1+0x2dc] ;  /* 0x0002dc00011a7983 */ /* 0x000f680000300800 */
[----:B------:R-:W2:Y:S04]  /*18cc0*/  LDL.LU R25, [R1+0x248] ;  /* 0x0002480001197983 */ /* 0x000ea80000300800 */
[----:B------:R1:W-:Y:S04]  /*18cd0*/  STL [R1+0x1a4], R11 ;  /* 0x0001a40b01007387 */ /* 0x0003e80000100800 */
[----:B------:R-:W3:Y:S04]  /*18ce0*/  LDL.LU R9, [R1+0x24c] ;  /* 0x00024c0001097983 */ /* 0x000ee80000300800 */
[----:B0-----:R-:W4:Y:S04]  /*18cf0*/  LDL.LU.64 R12, [R1+0xe78] ;  /* 0x000e7800010c7983 */ /* 0x001f280000300a00 */
[----:B------:R0:W-:Y:S04]  /*18d00*/  STL.64 [R1+0xe0], R4 ;  /* 0x0000e00401007387 */ /* 0x0001e80000100a00 */
[----:B------:R0:W-:Y:S04]  /*18d10*/  STL [R1+0xec], R7 ;  /* 0x0000ec0701007387 */ /* 0x0001e80000100800 */
[----:B------:R-:W4:Y:S01]  /*18d20*/  LDL R16, [R1+0x1a0] ;  /* 0x0001a00001107983 */ /* 0x000f220000100800 */
[----:B------:R-:W-:-:S03]  /*18d30*/  IMAD.MOV.U32 R17, RZ, RZ, R11 ;  /* 0x000000ffff117224 */ /* 0x000fc600078e000b */
[----:B-1----:R-:W3:Y:S01]  /*18d40*/  LDL.LU R11, [R1+0xe74] ;  /* 0x000e7400010b7983 */ /* 0x002ee20000300800 */
[----:B------:R-:W-:-:S03]  /*18d50*/  IMAD.MOV.U32 R0, RZ, RZ, R6 ;  /* 0x000000ffff007224 */ /* 0x000fc600078e0006 */
[----:B0-----:R-:W5:Y:S04]  /*18d60*/  LDL.LU R4, [R1+0x2d0] ;  /* 0x0002d00001047983 */ /* 0x001f680000300800 */
[----:B------:R-:W2:Y:S04]  /*18d70*/  LDL.LU R5, [R1+0x2d4] ;  /* 0x0002d40001057983 */ /* 0x000ea80000300800 */
[----:B------:R-:W3:Y:S04]  /*18d80*/  LDL.LU R6, [R1+0x240] ;  /* 0x0002400001067983 */ /* 0x000ee80000300800 */
[----:B------:R-:W3:Y:S04]  /*18d90*/  LDL.LU R7, [R1+0x244] ;  /* 0x0002440001077983 */ /* 0x000ee80000300800 */
[----:B------:R-:W3:Y:S04]  /*18da0*/  LDL R19, [R1+0xb8] ;  /* 0x0000b80001137983 */ /* 0x000ee80000100800 */
[----:B------:R-:W-:Y:S01]  /*18db0*/  STL [R1+0xde8], R0 ;  /* 0x000de80001007387 */ /* 0x000fe20000100800 */
[----:B----4-:R-:W-:Y:S01]  /*18dc0*/  HMMA.16816.F32 R12, R20, R16, R12 ;  /* 0x00000010140c723c */ /* 0x010fe2000000180c */
[C---:B-----5:R-:W-:Y:S01]  /*18dd0*/  FMUL R4, R3.reuse, R4 ;  /* 0x0000000403047220 */ /* 0x060fe20000400000 */
[----:B--2---:R-:W-:-:S15]  /*18de0*/  FMUL R5, R3, R5 ;  /* 0x0000000503057220 */ /* 0x004fde0000400000 */
[----:B------:R-:W-:-:S06]  /*18df0*/  NOP ;  /* 0x0000000000007918 */ /* 0x000fcc0000000000 */
[----:B------:R3:W-:Y:S04]  /*18e00*/  STL.64 [R1+0xd0], R12 ;  /* 0x0000d00c01007387 */ /* 0x0007e80000100a00 */
[----:B------:R0:W-:Y:S01]  /*18e10*/  STL.64 [R1+0xd8], R14 ;  /* 0x0000d80e01007387 */ /* 0x0001e20000100a00 */
[C---:B---3--:R-:W-:Y:S01]  /*18e20*/  FMUL R12, R3.reuse, R6 ;  /* 0x00000006030c7220 */ /* 0x048fe20000400000 */
[----:B------:R-:W-:Y:S02]  /*18e30*/  FMUL R13, R3, R7 ;  /* 0x00000007030d7220 */ /* 0x000fe40000400000 */
[----:B------:R-:W2:Y:S01]  /*18e40*/  LDL.LU R3, [R1+0xe70] ;  /* 0x000e700001037983 */ /* 0x000ea20000300800 */
[----:B0-----:R-:W-:-:S03]  /*18e50*/  FMUL R15, R11, R9 ;  /* 0x000000090b0f7220 */ /* 0x001fc60000400000 */
[----:B------:R0:W-:Y:S04]  /*18e60*/  STL [R1+0xe6c], R11 ;  /* 0x000e6c0b01007387 */ /* 0x0001e80000100800 */
[----:B------:R-:W3:Y:S01]  /*18e70*/  LDL R9, [R1+0xc0] ;  /* 0x0000c00001097983 */ /* 0x000ee20000100800 */
[C---:B------:R-:W-:Y:S01]  /*18e80*/  FMUL R6, R11.reuse, R27 ;  /* 0x0000001b0b067220 */ /* 0x040fe20000400000 */
[C---:B------:R-:W-:Y:S01]  /*18e90*/  FMUL R7, R11.reuse, R26 ;  /* 0x0000001a0b077220 */ /* 0x040fe20000400000 */
[----:B------:R-:W-:Y:S01]  /*18ea0*/  FMUL R14, R11, R25 ;  /* 0x000000190b0e7220 */ /* 0x000fe20000400000 */
[----:B------:R-:W-:Y:S01]  /*18eb0*/  F2FP.F16.E4M3.UNPACK_B R2, R2 ;  /* 0x00000002ff02723e */ /* 0x000fe200020006ff */
[----:B------:R-:W-:Y:S01]  /*18ec0*/  IMAD.MOV.U32 R16, RZ, RZ, R24 ;  /* 0x000000ffff107224 */ /* 0x000fe200078e0018 */
[----:B0-----:R-:W-:Y:S01]  /*18ed0*/  F2FP.F16.E4M3.UNPACK_B R11, R19 ;  /* 0x00000013ff0b723e */ /* 0x001fe200020006ff */
[----:B------:R-:W-:-:S02]  /*18ee0*/  IMAD.MOV.U32 R17, RZ, RZ, R8 ;  /* 0x000000ffff117224 */ /* 0x000fc400078e0008 */
[----:B------:R-:W-:Y:S01]  /*18ef0*/  IMAD.MOV.U32 R19, RZ, RZ, R10 ;  /* 0x000000ffff137224 */ /* 0x000fe200078e000a */
[----:B--2---:R-:W-:-:S07]  /*18f00*/  F2FP.F16.E4M3.UNPACK_B R3, R3 ;  /* 0x00000003ff03723e */ /* 0x004fce00020006ff */
[----:B------:R-:W-:Y:S01]  /*18f10*/  HMMA.16816.F32 R4, R16, R2, R4 ;  /* 0x000000021004723c */ /* 0x000fe20000001804 */
[----:B---3--:R0:W-:Y:S04]  /*18f20*/  STL [R1+0xe68], R9 ;  /* 0x000e680901007387 */ /* 0x0081e80000100800 */
[----:B------:R-:W2:Y:S04]  /*18f30*/  LDL R25, [R1+0xc4] ;  /* 0x0000c40001197983 */ /* 0x000ea80000100800 */
[----:B------:R-:W3:Y:S01]  /*18f40*/  LDL R27, [R1+0x40] ;  /* 0x00004000011b7983 */ /* 0x000ee20000100800 */
[----:B0-----:R-:W-:-:S03]  /*18f50*/  F2FP.F16.E4M3.UNPACK_B R9, R29 ;  /* 0x0000001dff09723e */ /* 0x001fc600020006ff */
[----:B------:R-:W4:Y:S04]  /*18f60*/  LDL R26, [R1+0x44] ;  /* 0x00004400011a7983 */ /* 0x000f280000100800 */
[----:B------:R0:W-:Y:S04]  /*18f70*/  STL [R1+0x1a8], R2 ;  /* 0x0001a80201007387 */ /* 0x0001e80000100800 */
[----:B------:R-:W5:Y:S04]  /*18f80*/  LDL.LU R29, [R1+0x2a8] ;  /* 0x0002a800011d7983 */ /* 0x000f680000300800 */
[----:B------:R1:W-:Y:S04]  /*18f90*/  STL [R1+0x1ac], R3 ;  /* 0x0001ac0301007387 */ /* 0x0003e80000100800 */
[----:B------:R-:W5:Y:S04]  /*18fa0*/  LDL.LU R0, [R1+0x2ac] ;  /* 0x0002ac0001007983 */ /* 0x000f680000300800 */
[----:B------:R-:W-:Y:S04]  /*18fb0*/  STL [R1+0x1b0], R11 ;  /* 0x0001b00b01007387 */ /* 0x000fe80000100800 */
[----:B------:R-:W-:Y:S01]  /*18fc0*/  STL [R1+0x1b4], R9 ;  /* 0x0001b40901007387 */ /* 0x000fe20000100800 */
[----:B0-----:R-:W-:-:S03]  /*18fd0*/  IMAD.MOV.U32 R2, RZ, RZ, R7 ;  /* 0x000000ffff027224 */ /* 0x001fc600078e0007 */
[----:B------:R0:W-:Y:S01]  /*18fe0*/  STL.64 [R1+0x150], R4 ;  /* 0x0001500401007387 */ /* 0x0001e20000100a00 */
[----:B-1----:R-:W-:-:S03]  /*18ff0*/  IMAD.MOV.U32 R3, RZ, RZ, R6 ;  /* 0x000000ffff037224 */ /* 0x002fc600078e0006 */
[----:B0-----:R-:W2:Y:S04]  /*19000*/  LDL.LU R4, [R1+0x390] ;  /* 0x0003900001047983 */ /* 0x001ea80000300800 */
[----:B------:R-:W5:Y:S04]  /*19010*/  LDL.LU R5, [R1+0x394] ;  /* 0x0003940001057983 */ /* 0x000f680000300800 */
[----:B------:R-:W5:Y:S04]  /*19020*/  LDL.LU R17, [R1+0x2a0] ;  /* 0x0002a00001117983 */ /* 0x000f680000300800 */
[----:B------:R-:W5:Y:S04]  /*19030*/  LDL.LU R18, [R1+0x2a4] ;  /* 0x0002a40001127983 */ /* 0x000f680000300800 */
[----:B------:R-:W2:Y:S04]  /*19040*/  LDL R19, [R1+0x228] ;  /* 0x0002280001137983 */ /* 0x000ea80000100800 */
[----:B------:R-:W5:Y:S04]  /*19050*/  LDL.LU R6, [R1+0x398] ;  /* 0x0003980001067983 */ /* 0x000f680000300800 */
[----:B------:R-:W5:Y:S04]  /*19060*/  LDL.LU R7, [R1+0x39c] ;  /* 0x00039c0001077983 */ /* 0x000f680000300800 */
[----:B------:R0:W-:Y:S04]  /*19070*/  STL [R1+0xdc4], R2 ;  /* 0x000dc40201007387 */ /* 0x0001e80000100800 */
[----:B------:R1:W-:Y:S01]  /*19080*/  STL [R1+0xdc0], R3 ;  /* 0x000dc00301007387 */ /* 0x0003e20000100800 */
[----:B0-----:R-:W-:-:S03]  /*19090*/  IMAD.MOV.U32 R2, RZ, RZ, R11 ;  /* 0x000000ffff027224 */ /* 0x001fc600078e000b */
[----:B------:R-:W5:Y:S01]  /*190a0*/  LDL.LU R11, [R1+0xe6c] ;  /* 0x000e6c00010b7983 */ /* 0x000f620000300800 */
[----:B-1----:R-:W-:-:S03]  /*190b0*/  IMAD.MOV.U32 R3, RZ, RZ, R9 ;  /* 0x000000ffff037224 */ /* 0x002fc600078e0009 */
[----:B------:R-:W5:Y:S04]  /*190c0*/  LDL.LU R9, [R1+0xe68] ;  /* 0x000e680001097983 */ /* 0x000f680000300800 */
[----:B------:R-:W-:-:S15]  /*190d0*/  HMMA.16816.F32 R12, R20, R2, R12 ;  /* 0x00000002140c723c */ /* 0x000fde000000180c */
[----:B------:R-:W-:-:S08]  /*190e0*/  NOP ;  /* 0x0000000000007918 */ /* 0x000fd00000000000 */
[----:B------:R0:W-:Y:S04]  /*190f0*/  STL.64 [R1+0x140], R12 ;  /* 0x0001400c01007387 */ /* 0x0001e80000100a00 */
[----:B------:R-:W-:Y:S01]  /*19100*/  STL.64 [R1+0x148], R14 ;  /* 0x0001480e01007387 */ /* 0x000fe20000100a00 */
[----:B---3--:R-:W-:Y:S02]  /*19110*/  F2FP.F16.E4M3.UNPACK_B R2, R27 ;  /* 0x0000001bff02723e */ /* 0x008fe400020006ff */
[----:B----4-:R-:W-:Y:S01]  /*19120*/  F2FP.F16.E4M3.UNPACK_B R3, R26 ;  /* 0x0000001aff03723e */ /* 0x010fe200020006ff */
[C---:B--2---:R-:W-:Y:S01]  /*19130*/  FMUL R4, R19.reuse, R4 ;  /* 0x0000000413047220 */ /* 0x044fe20000400000 */
[C---:B-----5:R-:W-:Y:S01]  /*19140*/  FMUL R5, R19.reuse, R5 ;  /* 0x0000000513057220 */ /* 0x060fe20000400000 */
[----:B0-----:R-:W-:-:S04]  /*19150*/  FMUL R12, R19, R17 ;  /* 0x00000011130c7220 */ /* 0x001fc80000400000 */
[----:B------:R0:W-:Y:S01]  /*19160*/  STL.64 [R1+0xe60], R4 ;  /* 0x000e600401007387 */ /* 0x0001e20000100a00 */
[----:B------:R-:W-:Y:S01]  /*19170*/  FMUL R13, R19, R18 ;  /* 0x00000012130d7220 */ /* 0x000fe20000400000 */
[----:B------:R-:W-:Y:S02]  /*19180*/  IMAD.MOV.U32 R17, RZ, RZ, R8 ;  /* 0x000000ffff117224 */ /* 0x000fe400078e0008 */
[----:B------:R-:W-:Y:S02]  /*19190*/  IMAD.MOV.U32 R18, RZ, RZ, R28 ;  /* 0x000000ffff127224 */ /* 0x000fe400078e001c */
[----:B------:R-:W-:Y:S01]  /*191a0*/  IMAD.MOV.U32 R19, RZ, RZ, R10 ;  /* 0x000000ffff137224 */ /* 0x000fe200078e000a */
[----:B0-----:R-:W-:Y:S01]  /*191b0*/  F2FP.F16.E4M3.UNPACK_B R5, R25 ;  /* 0x00000019ff05723e */ /* 0x001fe200020006ff */
[C---:B------:R-:W-:Y:S01]  /*191c0*/  FMUL R14, R11.reuse, R29 ;  /* 0x0000001d0b0e7220 */ /* 0x040fe20000400000 */
[----:B------:R-:W-:Y:S01]  /*191d0*/  F2FP.F16.E4M3.UNPACK_B R4, R9 ;  /* 0x00000009ff04723e */ /* 0x000fe200020006ff */
[----:B------:R-:W-:-:S04]  /*191e0*/  FMUL R15, R11, R0 ;  /* 0x000000000b0f7220 */ /* 0x000fc80000400000 */
[----:B------:R-:W-:Y:S04]  /*191f0*/  STL [R1+0x1c8], R4 ;  /* 0x0001c80401007387 */ /* 0x000fe80000100800 */
[----:B------:R-:W2:Y:S04]  /*19200*/  LDL R0, [R1+0x5c] ;  /* 0x00005c0001007983 */ /* 0x000ea80000100800 */
[----:B------:R0:W-:Y:S01]  /*19210*/  STL [R1+0x1cc], R5 ;  /* 0x0001cc0501007387 */ /* 0x0001e20000100800 */
[----:B------:R-:W-:Y:S03]  /*19220*/  HMMA.16816.F32 R12, R16, R4, R12 ;  /* 0x00000004100c723c */ /* 0x000fe6000000180c */
[----:B------:R-:W3:Y:S04]  /*19230*/  LDL R26, [R1+0x70] ;  /* 0x00007000011a7983 */ /* 0x000ee80000100800 */
[----:B------:R-:W-:Y:S04]  /*19240*/  STL [R1+0x1d0], R2 ;  /* 0x0001d00201007387 */ /* 0x000fe80000100800 */
[----:B------:R-:W4:Y:S04]  /*19250*/  LDL R27, [R1+0x74] ;  /* 0x00007400011b7983 */ /* 0x000f280000100800 */
[----:B------:R-:W-:Y:S04]  /*19260*/  STL [R1+0x1d4], R3 ;  /* 0x0001d40301007387 */ /* 0x000fe80000100800 */
[----:B0-----:R-:W5:Y:S01]  /*19270*/  LDL.LU.64 R4, [R1+0xe60] ;  /* 0x000e600001047983 */ /* 0x001f620000300a00 */
[C---:B------:R-:W-:Y:S01]  /*19280*/  FMUL R6, R11.reuse, R6 ;  /* 0x000000060b067220 */ /* 0x040fe20000400000 */
[----:B------:R-:W-:-:S02]  /*19290*/  FMUL R7, R11, R7 ;  /* 0x000000070b077220 */ /* 0x000fc40000400000 */
[----:B------:R-:W2:Y:S04]  /*192a0*/  LDL R19, [R1+0x58] ;  /* 0x0000580001137983 */ /* 0x000ea80000100800 */
[----:B------:R0:W-:Y:S04]  /*192b0*/  STL.64 [R1+0xf0], R12 ;  /* 0x0000f00c01007387 */ /* 0x0001e80000100a00 */
[----:B------:R1:W-:Y:S01]  /*192c0*/  STL.64 [R1+0xf8], R14 ;  /* 0x0000f80e01007387 */ /* 0x0003e20000100a00 */
[----:B-----5:R-:W-:-:S15]  /*192d0*/  HMMA.16816.F32 R4, R20, R2, R4 ;  /* 0x000000021404723c */ /* 0x020fde0000001804 */
[----:B------:R-:W-:-:S09]  /*192e0*/  NOP ;  /* 0x0000000000007918 */ /* 0x000fd20000000000 */
[----:B------:R-:W-:Y:S02]  /*192f0*/  IMAD.MOV.U32 R29, RZ, RZ, R7 ;  /* 0x000000ffff1d7224 */ /* 0x000fe400078e0007 */
[----:B------:R-:W5:Y:S01]  /*19300*/  LDL.LU R7, [R1+0x3b0] ;  /* 0x0003b00001077983 */ /* 0x000f620000300800 */
[----:B------:R-:W-:-:S03]  /*19310*/  IMAD.MOV.U32 R9, RZ, RZ, R6 ;  /* 0x000000ffff097224 */ /* 0x000fc600078e0006 */
[----:B------:R-:W2:Y:S01]  /*19320*/  LDL.LU R18, [R1+0x3b4] ;  /* 0x0003b40001127983 */ /* 0x000ea20000300800 */
[----:B------:R-:W-:-:S03]  /*19330*/  IMAD.MOV.U32 R11, RZ, RZ, R5 ;  /* 0x000000ffff0b7224 */ /* 0x000fc600078e0005 */
[----:B0-----:R-:W2:Y:S04]  /*19340*/  LDL.LU R12, [R1+0x360] ;  /* 0x00036000010c7983 */ /* 0x001ea80000300800 */
[----:B------:R-:W2:Y:S01]  /*19350*/  LDL.LU R13, [R1+0x364] ;  /* 0x00036400010d7983 */ /* 0x000ea20000300800 */
[----:B------:R-:W-:-:S03]  /*19360*/  IMAD.MOV.U32 R25, RZ, RZ, R4 ;  /* 0x000000ffff197224 */ /* 0x000fc600078e0004 */
[----:B------:R-:W2:Y:S04]  /*19370*/  LDL.LU R17, [R1+0x3b8] ;  /* 0x0003b80001117983 */ /* 0x000ea80000300800 */
[----:B------:R-:W2:Y:S04]  /*19380*/  LDL.LU R16, [R1+0x3bc] ;  /* 0x0003bc0001107983 */ /* 0x000ea80000300800 */
[----:B-1----:R-:W2:Y:S04]  /*19390*/  LDL.LU R14, [R1+0x368] ;  /* 0x00036800010e7983 */ /* 0x002ea80000300800 */
[----:B------:R-:W2:Y:S04]  /*193a0*/  LDL.LU R15, [R1+0x36c] ;  /* 0x00036c00010f7983 */ /* 0x000ea80000300800 */
[----:B------:R-:W-:Y:S04]  /*193b0*/  STL [R1+0xe44], R29 ;  /* 0x000e441d01007387 */ /* 0x000fe80000100800 */
[----:B------:R-:W-:Y:S04]  /*193c0*/  STL [R1+0xe40], R9 ;  /* 0x000e400901007387 */ /* 0x000fe80000100800 */
[----:B------:R0:W-:Y:S04]  /*193d0*/  STL [R1+0xe3c], R11 ;  /* 0x000e3c0b01007387 */ /* 0x0001e80000100800 */
[----:B0-----:R-:W5:Y:S04]  /*193e0*/  LDL R11, [R1+0x228] ;  /* 0x00022800010b7983 */ /* 0x001f680000100800 */
[----:B------:R0:W-:Y:S04]  /*193f0*/  STL [R1+0xe38], R25 ;  /* 0x000e381901007387 */ /* 0x0001e80000100800 */
[----:B0-----:R-:W2:Y:S04]  /*19400*/  LDL R25, [R1+0x224] ;  /* 0x0002240001197983 */ /* 0x001ea80000100800 */
[----:B------:R-:W2:Y:S04]  /*19410*/  LDL.LU R2, [R1+0x98] ;  /* 0x0000980001027983 */ /* 0x000ea80000300800 */
[----:B------:R-:W2:Y:S01]  /*19420*/  LDL.LU R3, [R1+0x9c] ;  /* 0x00009c0001037983 */ /* 0x000ea20000300800 */
[----:B---3--:R-:W-:-:S02]  /*19430*/  F2FP.F16.E4M3.UNPACK_B R26, R26 ;  /* 0x0000001aff1a723e */ /* 0x008fc400020006ff */
[----:B----4-:R-:W-:Y:S01]  /*19440*/  F2FP.F16.E4M3.UNPACK_B R27, R27 ;  /* 0x0000001bff1b723e */ /* 0x010fe200020006ff */
[C---:B-----5:R-:W-:Y:S01]  /*19450*/  FMUL R4, R11.reuse, R7 ;  /* 0x000000070b047220 */ /* 0x060fe20000400000 */
[----:B--2---:R-:W-:Y:S01]  /*19460*/  FMUL R5, R11, R18 ;  /* 0x000000120b057220 */ /* 0x004fe20000400000 */
[----:B------:R-:W-:Y:S02]  /*19470*/  IMAD.MOV.U32 R18, RZ, RZ, R28 ;  /* 0x000000ffff127224 */ /* 0x000fe400078e001c */
[C---:B------:R-:W-:Y:S01]  /*19480*/  FMUL R6, R25.reuse, R17 ;  /* 0x0000001119067220 */ /* 0x040fe20000400000 */
[----:B------:R-:W-:Y:S01]  /*19490*/  FMUL R7, R25, R16 ;  /* 0x0000001019077220 */ /* 0x000fe20000400000 */
[----:B------:R-:W-:Y:S02]  /*194a0*/  IMAD.MOV.U32 R16, RZ, RZ, R24 ;  /* 0x000000ffff107224 */ /* 0x000fe400078e0018 */
[----:B------:R-:W-:Y:S01]  /*194b0*/  IMAD.MOV.U32 R17, RZ, RZ, R8 ;  /* 0x000000ffff117224 */ /* 0x000fe200078e0008 */
[----:B------:R0:W-:Y:S02]  /*194c0*/  STL.64 [R1+0xe58], R2 ;  /* 0x000e580201007387 */ /* 0x0001e40000100a00 */
[----:B0-----:R-:W-:Y:S01]  /*194d0*/  F2FP.F16.E4M3.UNPACK_B R2, R19 ;  /* 0x00000013ff02723e */ /* 0x001fe200020006ff */
[----:B------:R-:W-:Y:S01]  /*194e0*/  IMAD.MOV.U32 R19, RZ, RZ, R10 ;  /* 0x000000ffff137224 */ /* 0x000fe200078e000a */
[----:B------:R-:W-:-:S07]  /*194f0*/  F2FP.F16.E4M3.UNPACK_B R3, R0 ;  /* 0x00000000ff03723e */ /* 0x000fce00020006ff */
[----:B------:R-:W-:Y:S06]  /*19500*/  HMMA.16816.F32 R4, R16, R2, R4 ;  /* 0x000000021004723c */ /* 0x000fec0000001804 */
[----:B------:R-:W-:Y:S04]  /*19510*/  STL [R1+0x1e0], R2 ;  /* 0x0001e00201007387 */ /* 0x000fe80000100800 */
[----:B------:R-:W2:Y:S04]  /*19520*/  LDL.LU R29, [R1+0x37c] ;  /* 0x00037c00011d7983 */ /* 0x000ea80000300800 */
[----:B------:R0:W-:Y:S04]  /*19530*/  STL [R1+0x1e4], R3 ;  /* 0x0001e40301007387 */ /* 0x0001e80000100800 */
[----:B------:R-:W3:Y:S01]  /*19540*/  LDL.LU R9, [R1+0x348] ;  /* 0x0003480001097983 */ /* 0x000ee20000300800 */
[----:B------:R-:W-:-:S03]  /*19550*/  IMAD.MOV.U32 R16, RZ, RZ, R26 ;  /* 0x000000ffff107224 */ /* 0x000fc600078e001a */
[----:B------:R1:W-:Y:S04]  /*19560*/  STL [R1+0x1f0], R26 ;  /* 0x0001f01a01007387 */ /* 0x0003e80000100800 */
[----:B------:R-:W4:Y:S04]  /*19570*/  LDL.LU R0, [R1+0x34c] ;  /* 0x00034c0001007983 */ /* 0x000f280000300800 */
[----:B------:R5:W-:Y:S01]  /*19580*/  STL [R1+0x1f4], R27 ;  /* 0x0001f41b01007387 */ /* 0x000be20000100800 */
[----:B------:R-:W-:-:S03]  /*19590*/  IMAD.MOV.U32 R17, RZ, RZ, R27 ;  /* 0x000000ffff117224 */ /* 0x000fc600078e001b */
[----:B0-----:R-:W4:Y:S04]  /*195a0*/  LDL.LU.64 R2, [R1+0xe58] ;  /* 0x000e580001027983 */ /* 0x001f280000300a00 */
[----:B-1----:R-:W2:Y:S04]  /*195b0*/  LDL.LU R26, [R1+0xe54] ;  /* 0x000e5400011a7983 */ /* 0x002ea80000300800 */
[----:B------:R0:W-:Y:S04]  /*195c0*/  STL.64 [R1+0x20], R4 ;  /* 0x0000200401007387 */ /* 0x0001e80000100a00 */
[----:B------:R1:W-:Y:S04]  /*195d0*/  STL.64 [R1+0x28], R6 ;  /* 0x0000280601007387 */ /* 0x0003e80000100a00 */
[----:B-----5:R-:W5:Y:S04]  /*195e0*/  LDL.LU R27, [R1+0xe50] ;  /* 0x000e5000011b7983 */ /* 0x020f680000300800 */
[----:B0-----:R-:W4:Y:S04]  /*195f0*/  LDL.LU R4, [R1+0x370] ;  /* 0x0003700001047983 */ /* 0x001f280000300800 */
[----:B------:R-:W5:Y:S04]  /*19600*/  LDL.LU R5, [R1+0x374] ;  /* 0x0003740001057983 */ /* 0x000f680000300800 */
[----:B------:R-:W5:Y:S04]  /*19610*/  LDL.LU R19, [R1+0x340] ;  /* 0x0003400001137983 */ /* 0x000f680000300800 */
[----:B-1----:R-:W5:Y:S04]  /*19620*/  LDL.LU R6, [R1+0x344] ;  /* 0x0003440001067983 */ /* 0x002f680000300800 */
[----:B------:R-:W5:Y:S01]  /*19630*/  LDL.LU R7, [R1+0x378] ;  /* 0x0003780001077983 */ /* 0x000f620000300800 */
[C---:B------:R-:W-:Y:S01]  /*19640*/  FMUL R12, R11.reuse, R12 ;  /* 0x0000000c0b0c7220 */ /* 0x040fe20000400000 */
[----:B------:R-:W-:Y:S01]  /*19650*/  FMUL R13, R11, R13 ;  /* 0x0000000d0b0d7220 */ /* 0x000fe20000400000 */
[C---:B------:R-:W-:Y:S01]  /*19660*/  FMUL R14, R25.reuse, R14 ;  /* 0x0000000e190e7220 */ /* 0x040fe20000400000 */
[----:B------:R-:W-:-:S07]  /*19670*/  FMUL R15, R25, R15 ;  /* 0x0000000f190f7220 */ /* 0x000fce0000400000 */
[----:B------:R-:W-:Y:S07]  /*19680*/  HMMA.16816.F32 R12, R20, R16, R12 ;  /* 0x00000010140c723c */ /* 0x000fee000000180c */
[----:B------:R-:W-:Y:S02]  /*19690*/  IMAD.MOV.U32 R16, RZ, RZ, R24 ;  /* 0x000000ffff107224 */ /* 0x000fe400078e0018 */
[----:B------:R-:W-:-:S14]  /*196a0*/  IMAD.MOV.U32 R17, RZ, RZ, R8 ;  /* 0x000000ffff117224 */ /* 0x000fdc00078e0008 */
[----:B------:R-:W-:Y:S04]  /*196b0*/  STL.64 [R1+0x10], R12 ;  /* 0x0000100c01007387 */ /* 0x000fe80000100a00 */
[----:B------:R3:W-:Y:S02]  /*196c0*/  STL.64 [R1+0x18], R14 ;  /* 0x0000180e01007387 */ /* 0x0007e40000100a00 */
[----:B---3--:R-:W-:Y:S01]  /*196d0*/  FMUL R14, R25, R9 ;  /* 0x00000009190e7220 */ /* 0x008fe20000400000 */
[----:B--2---:R-:W-:Y:S01]  /*196e0*/  F2FP.F16.E4M3.UNPACK_B R9, R26 ;  /* 0x0000001aff09723e */ /* 0x004fe200020006ff */
[C---:B----4-:R-:W-:Y:S01]  /*196f0*/  FMUL R4, R11.reuse, R4 ;  /* 0x000000040b047220 */ /* 0x050fe20000400000 */
[C---:B-----5:R-:W-:Y:S01]  /*19700*/  FMUL R12, R11.reuse, R19 ;  /* 0x000000130b0c7220 */ /* 0x060fe20000400000 */
[C---:B------:R-:W-:Y:S01]  /*19710*/  FMUL R13, R11.reuse, R6 ;  /* 0x000000060b0d7220 */ /* 0x040fe20000400000 */
[----:B------:R-:W-:Y:S01]  /*19720*/  FMUL R5, R11, R5 ;  /* 0x000000050b057220 */ /* 0x000fe20000400000 */
[----:B------:R-:W-:-:S02]  /*19730*/  IMAD.MOV.U32 R19, RZ, RZ, R10 ;  /* 0x000000ffff137224 */ /* 0x000fc400078e000a */
[C---:B------:R-:W-:Y:S01]  /*19740*/  FMUL R6, R25.reuse, R7 ;  /* 0x0000000719067220 */ /* 0x040fe20000400000 */
[----:B------:R0:W-:Y:S01]  /*19750*/  STL.64 [R1+0xe48], R12 ;  /* 0x000e480c01007387 */ /* 0x0001e20000100a00 */
[C---:B------:R-:W-:Y:S01]  /*19760*/  FMUL R7, R25.reuse, R29 ;  /* 0x0000001d19077220 */ /* 0x040fe20000400000 */
[----:B------:R-:W-:Y:S02]  /*19770*/  F2FP.F16.E4M3.UNPACK_B R29, R27 ;  /* 0x0000001bff1d723e */ /* 0x000fe400020006ff */
[----:B------:R1:W-:Y:S01]  /*19780*/  STL.64 [R1+0xdc8], R2 ;  /* 0x000dc80201007387 */ /* 0x0003e20000100a00 */
[----:B0-----:R-:W-:Y:S02]  /*19790*/  F2FP.F16.E4M3.UNPACK_B R12, R2 ;  /* 0x00000002ff0c723e */ /* 0x001fe400020006ff */
[----:B------:R-:W-:Y:S01]  /*197a0*/  F2FP.F16.E4M3.UNPACK_B R13, R3 ;  /* 0x00000003ff0d723e */ /* 0x000fe200020006ff */
[----:B-1----:R-:W2:Y:S04]  /*197b0*/  LDL.LU R2, [R1+0x338] ;  /* 0x0003380001027983 */ /* 0x002ea80000300800 */
[----:B------:R-:W-:Y:S02]  /*197c0*/  STL [R1+0x1f8], R12 ;  /* 0x0001f80c01007387 */ /* 0x000fe40000100800 */
[----:B------:R-:W-:Y:S02]  /*197d0*/  HMMA.16816.F32 R4, R16, R12, R4 ;  /* 0x0000000c1004723c */ /* 0x000fe40000001804 */
[----:B------:R-:W3:Y:S04]  /*197e0*/  LDL.LU R3, [R1+0x33c] ;  /* 0x00033c0001037983 */ /* 0x000ee80000300800 */
[----:B------:R0:W-:Y:S04]  /*197f0*/  STL [R1+0x1fc], R13 ;  /* 0x0001fc0d01007387 */ /* 0x0001e80000100800 */
[----:B------:R1:W-:Y:S04]  /*19800*/  STL [R1+0xde4], R27 ;  /* 0x000de41b01007387 */ /* 0x0003e80000100800 */
[----:B------:R-:W-:Y:S04]  /*19810*/  STL [R1+0x210], R29 ;  /* 0x0002101d01007387 */ /* 0x000fe80000100800 */
[----:B------:R-:W-:Y:S04]  /*19820*/  STL [R1+0x214], R9 ;  /* 0x0002140901007387 */ /* 0x000fe80000100800 */
[----:B0-----:R-:W4:Y:S01]  /*19830*/  LDL.LU.64 R12, [R1+0xe48] ;  /* 0x000e4800010c7983 */ /* 0x001f220000300a00 */
[----:B------:R-:W-:Y:S01]  /*19840*/  FMUL R15, R25, R0 ;  /* 0x00000000190f7220 */ /* 0x000fe20000400000 */
[----:B------:R-:W-:-:S02]  /*19850*/  IMAD.MOV.U32 R0, RZ, RZ, R5 ;  /* 0x000000ffff007224 */ /* 0x000fc400078e0005 */
[----:B------:R0:W-:Y:S01]  /*19860*/  STL [R1+0x30], R4 ;  /* 0x0000300401007387 */ /* 0x0001e20000100800 */
[----:B------:R-:W-:-:S03]  /*19870*/  IMAD.MOV.U32 R5, RZ, RZ, R9 ;  /* 0x000000ffff057224 */ /* 0x000fc600078e0009 */
[----:B------:R5:W-:Y:S01]  /*19880*/  STL [R1+0x38], R6 ;  /* 0x0000380601007387 */ /* 0x000be20000100800 */
[----:B-1----:R-:W-:Y:S02]  /*19890*/  IMAD.MOV.U32 R27, RZ, RZ, R7 ;  /* 0x000000ffff1b7224 */ /* 0x002fe400078e0007 */
[----:B0-----:R-:W-:Y:S02]  /*198a0*/  IMAD.MOV.U32 R4, RZ, RZ, R29 ;  /* 0x000000ffff047224 */ /* 0x001fe400078e001d */
[----:B------:R-:W3:Y:S04]  /*198b0*/  LDL.LU R29, [R1+0xe44] ;  /* 0x000e4400011d7983 */ /* 0x000ee80000300800 */
[----:B------:R-:W3:Y:S04]  /*198c0*/  LDL.LU R9, [R1+0xe40] ;  /* 0x000e400001097983 */ /* 0x000ee80000300800 */
[----:B-----5:R-:W5:Y:S04]  /*198d0*/  LDL.LU R6, [R1+0x330] ;  /* 0x0003300001067983 */ /* 0x020f680000300800 */
[----:B------:R-:W3:Y:S04]  /*198e0*/  LDL.LU R7, [R1+0x334] ;  /* 0x0003340001077983 */ /* 0x000ee80000300800 */
[----:B------:R-:W3:Y:S04]  /*198f0*/  LDL.LU R16, [R1+0x40] ;  /* 0x0000400001107983 */ /* 0x000ee80000300800 */
[----:B------:R-:W3:Y:S04]  /*19900*/  LDL.LU R17, [R1+0x44] ;  /* 0x0000440001117983 */ /* 0x000ee80000300800 */
[----:B------:R-:W3:Y:S04]  /*19910*/  LDL R18, [R1+0xc8] ;  /* 0x0000c80001127983 */ /* 0x000ee80000100800 */
[----:B------:R-:W3:Y:S04]  /*19920*/  LDL R19, [R1+0xcc] ;  /* 0x0000cc0001137983 */ /* 0x000ee80000100800 */
[----:B------:R0:W-:Y:S04]  /*19930*/  STL [R1+0xe18], R0 ;  /* 0x000e180001007387 */ /* 0x0001e80000100800 */
[----:B------:R-:W-:Y:S01]  /*19940*/  STL.64 [R1+0xdf0], R26 ;  /* 0x000df01a01007387 */ /* 0x000fe20000100a00 */
[----:B----4-:R-:W-:-:S15]  /*19950*/  HMMA.16816.F32 R20, R20, R4, R12 ;  /* 0x000000041414723c */ /* 0x010fde000000180c */
[----:B------:R-:W-:-:S08]  /*19960*/  NOP ;  /* 0x0000000000007918 */ /* 0x000fd00000000000 */
[----:B------:R-:W-:Y:S01]  /*19970*/  STL.64 [R1+0xd88], R22 ;  /* 0x000d881601007387 */ /* 0x000fe20000100a00 */
[----:B-----5:R-:W-:Y:S01]  /*19980*/  FMUL R4, R11, R6 ;  /* 0x000000060b047220 */ /* 0x020fe20000400000 */
[----:B--2---:R-:W-:Y:S02]  /*19990*/  FMUL R6, R25, R2 ;  /* 0x0000000219067220 */ /* 0x004fe40000400000 */
[----:B------:R-:W-:Y:S01]  /*199a0*/  STL.64 [R1+0xd80], R20 ;  /* 0x000d801401007387 */ /* 0x000fe20000100a00 */
[----:B---3--:R-:W-:Y:S01]  /*199b0*/  FMUL R5, R11, R7 ;  /* 0x000000070b057220 */ /* 0x008fe20000400000 */
[----:B------:R-:W-:Y:S02]  /*199c0*/  FMUL R7, R25, R3 ;  /* 0x0000000319077220 */ /* 0x000fe40000400000 */
[----:B------:R-:W2:Y:S04]  /*199d0*/  LDL.LU R11, [R1+0xe3c] ;  /* 0x000e3c00010b7983 */ /* 0x000ea80000300800 */
[----:B------:R-:W3:Y:S04]  /*199e0*/  LDL.LU R25, [R1+0xe38] ;  /* 0x000e380001197983 */ /* 0x000ee80000300800 */
[----:B------:R-:W4:Y:S04]  /*199f0*/  LDL.LU R2, [R1+0x50] ;  /* 0x0000500001027983 */ /* 0x000f280000300800 */
[----:B------:R-:W4:Y:S01]  /*19a00*/  LDL.LU R3, [R1+0x54] ;  /* 0x0000540001037983 */ /* 0x000f220000300800 */
[----:B0-----:R-:W-:-:S03]  /*19a10*/  F2FP.F16.E4M3.UNPACK_B R0, R17.H1 ;  /* 0x00000011ff00723e */ /* 0x001fc600030006ff */
[----:B----4-:R0:W-:Y:S02]  /*19a20*/  STL.64 [R1+0xe20], R2 ;  /* 0x000e200201007387 */ /* 0x0101e40000100a00 */
[----:B0-----:R-:W-:Y:S02]  /*19a30*/  F2FP.F16.E4M3.UNPACK_B R3, R16.H1 ;  /* 0x00000010ff03723e */ /* 0x001fe400030006ff */
[----:B------:R-:W-:-:S03]  /*19a40*/  F2FP.F16.E4M3.UNPACK_B R2, R18 ;  /* 0x00000012ff02723e */ /* 0x000fc600020006ff */
[----:B------:R0:W-:Y:S04]  /*19a50*/  STL [R1+0x218], R3 ;  /* 0x0002180301007387 */ /* 0x0001e80000100800 */
[----:B------:R-:W4:Y:S04]  /*19a60*/  LDL.LU R20, [R1+0x130] ;  /* 0x0001300001147983 */ /* 0x000f280000300800 */
[----:B------:R-:W-:Y:S01]  /*19a70*/  STL [R1+0x21c], R0 ;  /* 0x00021c0001007387 */ /* 0x000fe20000100800 */
[----:B0-----:R-:W-:-:S03]  /*19a80*/  F2FP.F16.E4M3.UNPACK_B R3, R19 ;  /* 0x00000013ff03723e */ /* 0x001fc600020006ff */
[----:B------:R-:W-:Y:S04]  /*19a90*/  STL [R1+0x200], R2 ;  /* 0x0002000201007387 */ /* 0x000fe80000100800 */
[----:B------:R-:W4:Y:S04]  /*19aa0*/  LDL.LU R21, [R1+0x134] ;  /* 0x0001340001157983 */ /* 0x000f280000300800 */
[----:B------:R-:W-:Y:S04]  /*19ab0*/  STL [R1+0x204], R3 ;  /* 0x0002040301007387 */ /* 0x000fe80000100800 */
[----:B------:R-:W5:Y:S04]  /*19ac0*/  LDL.LU R22, [R1+0x138] ;  /* 0x0001380001167983 */ /* 0x000f680000300800 */
[----:B------:R-:W5:Y:S01]  /*19ad0*/  LDL.LU R23, [R1+0x13c] ;  /* 0x00013c0001177983 */ /* 0x000f620000300800 */
[----:B------:R-:W-:-:S02]  /*19ae0*/  IMAD.MOV.U32 R12, RZ, RZ, R24 ;  /* 0x000000ffff0c7224 */ /* 0x000fc400078e0018 */
[----:B------:R-:W-:Y:S02]  /*19af0*/  IMAD.MOV.U32 R13, RZ, RZ, R8 ;  /* 0x000000ffff0d7224 */ /* 0x000fe400078e0008 */
[----:B------:R-:W-:Y:S02]  /*19b00*/  IMAD.MOV.U32 R14, RZ, RZ, R28 ;  /* 0x000000ffff0e7224 */ /* 0x000fe400078e001c */
[----:B------:R-:W-:-:S07]  /*19b10*/  IMAD.MOV.U32 R15, RZ, RZ, R10 ;  /* 0x000000ffff0f7224 */ /* 0x000fce00078e000a */
[----:B------:R-:W-:Y:S01]  /*19b20*/  HMMA.16816.F32 R12, R12, R2, R4 ;  /* 0x000000020c0c723c */ /* 0x000fe20000001804 */
[----:B-----5:R0:W-:Y:S04]  /*19b30*/  STL.64 [R1+0xe10], R22 ;  /* 0x000e101601007387 */ /* 0x0201e80000100a00 */
[----:B----4-:R3:W-:Y:S01]  /*19b40*/  STL.64 [R1+0xe08], R20 ;  /* 0x000e081401007387 */ /* 0x0107e20000100a00 */
[----:B0-----:R-:W-:Y:S02]  /*19b50*/  IMAD.MOV.U32 R22, RZ, RZ, R9 ;  /* 0x000000ffff167224 */ /* 0x001fe400078e0009 */
[----:B---3--:R-:W-:Y:S02]  /*19b60*/  IMAD.MOV.U32 R20, RZ, RZ, R25 ;  /* 0x000000ffff147224 */ /* 0x008fe400078e0019 */
[----:B------:R-:W3:Y:S01]  /*19b70*/  LDL.LU R25, [R1+0xe34] ;  /* 0x000e340001197983 */ /* 0x000ee20000300800 */
[----:B--2---:R-:W-:-:S02]  /*19b80*/  IMAD.MOV.U32 R21, RZ, RZ, R11 ;  /* 0x000000ffff157224 */ /* 0x004fc400078e000b */
[----:B------:R-:W-:Y:S01]  /*19b90*/  IMAD.MOV.U32 R23, RZ, RZ, R29 ;  /* 0x000000ffff177224 */ /* 0x000fe200078e001d */
[----:B------:R-:W2:Y:S04]  /*19ba0*/  LDL.LU R11, [R1+0xe30] ;  /* 0x000e3000010b7983 */ /* 0x000ea80000300800 */
[----:B------:R-:W4:Y:S04]  /*19bb0*/  LDL.LU R9, [R1+0xe2c] ;  /* 0x000e2c0001097983 */ /* 0x000f280000300800 */
[----:B------:R-:W5:Y:S04]  /*19bc0*/  LDL.LU R29, [R1+0xe28] ;  /* 0x000e2800011d7983 */ /* 0x000f680000300800 */
[----:B------:R-:W5:Y:S04]  /*19bd0*/  LDL.LU R26, [R1+0x58] ;  /* 0x00005800011a7983 */ /* 0x000f680000300800 */
[----:B------:R-:W5:Y:S04]  /*19be0*/  LDL.LU R27, [R1+0x5c] ;  /* 0x00005c00011b7983 */ /* 0x000f680000300800 */
[----:B------:R-:W5:Y:S04]  /*19bf0*/  LDL.LU R24, [R1+0x4c] ;  /* 0x00004c0001187983 */ /* 0x000f680000300800 */
[----:B------:R-:W5:Y:S04]  /*19c00*/  LDL.LU R8, [R1+0x48] ;  /* 0x0000480001087983 */ /* 0x000f680000300800 */
[----:B------:R-:W5:Y:S04]  /*19c10*/  LDL.LU.64 R2, [R1+0xe20] ;  /* 0x000e200001027983 */ /* 0x000f680000300a00 */
[----:B------:R-:W5:Y:S01]  /*19c20*/  LDL R6, [R1+0x218] ;  /* 0x0002180001067983 */ /* 0x000f620000100800 */
[----:B------:R-:W-:-:S03]  /*19c30*/  IMAD.MOV.U32 R7, RZ, RZ, R0 ;  /* 0x000000ffff077224 */ /* 0x000fc600078e0000 */
[----:B------:R-:W-:Y:S04]  /*19c40*/  STL.64 [R1+0x80], R12 ;  /* 0x0000800c01007387 */ /* 0x000fe80000100a00 */
[----:B------:R0:W-:Y:S04]  /*19c50*/  STL.64 [R1+0x88], R14 ;  /* 0x0000880e01007387 */ /* 0x0001e80000100a00 */
[----:B------:R-:W5:Y:S01]  /*19c60*/  LDL.LU R0, [R1+0xe18] ;  /* 0x000e180001007983 */ /* 0x000f620000300800 */
[----:B---3--:R-:W-:Y:S02]  /*19c70*/  IMAD.MOV.U32 R16, RZ, RZ, R25 ;  /* 0x000000ffff107224 */ /* 0x008fe400078e0019 */
[----:B--2---:R-:W-:-:S02]  /*19c80*/  IMAD.MOV.U32 R19, RZ, RZ, R11 ;  /* 0x000000ffff137224 */ /* 0x004fc400078e000b */
[----:B----4-:R-:W-:Y:S02]  /*19c90*/  IMAD.MOV.U32 R17, RZ, RZ, R9 ;  /* 0x000000ffff117224 */ /* 0x010fe400078e0009 */
[----:B-----5:R-:W-:-:S07]  /*19ca0*/  IMAD.MOV.U32 R18, RZ, RZ, R29 ;  /* 0x000000ffff127224 */ /* 0x020fce00078e001d */
[----:B------:R-:W-:Y:S01]  /*19cb0*/  HMMA.16816.F32 R4, R16, R6, R20 ;  /* 0x000000061004723c */ /* 0x000fe20000001814 */
[----:B------:R-:W2:Y:S04]  /*19cc0*/  LDL.LU.64 R22, [R1+0xe10] ;  /* 0x000e100001167983 */ /* 0x000ea80000300a00 */
[----:B------:R-:W2:Y:S04]  /*19cd0*/  LDL.LU.64 R20, [R1+0xe08] ;  /* 0x000e080001147983 */ /* 0x000ea80000300a00 */
[----:B------:R-:W3:-:S14]  /*19ce0*/  LDL.LU R16, [R1+0x160] ;  /* 0x0001600001107983 */ /* 0x000edc0000300800 */
[----:B------:R1:W-:Y:S04]  /*19cf0*/  STL.64 [R1+0x390], R4 ;  /* 0x0003900401007387 */ /* 0x0003e80000100a00 */
[----:B------:R4:W-:Y:S04]  /*19d00*/  STL.64 [R1+0x398], R6 ;  /* 0x0003980601007387 */ /* 0x0009e80000100a00 */
[----:B------:R-:W3:Y:S04]  /*19d10*/  LDL.LU R17, [R1+0x164] ;  /* 0x0001640001117983 */ /* 0x000ee80000300800 */
[----:B------:R-:W3:Y:S04]  /*19d20*/  LDL.LU R18, [R1+0x168] ;  /* 0x0001680001127983 */ /* 0x000ee80000300800 */
[----:B------:R-:W3:Y:S01]  /*19d30*/  LDL.LU R19, [R1+0x16c] ;  /* 0x00016c0001137983 */ /* 0x000ee20000300800 */
[----:B0-----:R-:W-:Y:S01]  /*19d40*/  F2FP.F16.E4M3.UNPACK_B R14, R8.H1 ;  /* 0x00000008ff0e723e */ /* 0x001fe200030006ff */
[----:B-1----:R-:W-:Y:S01]  /*19d50*/  IMAD.MOV.U32 R4, RZ, RZ, R25 ;  /* 0x000000ffff047224 */ /* 0x002fe200078e0019 */
[----:B------:R-:W-:Y:S01]  /*19d60*/  F2FP.F16.E4M3.UNPACK_B R15, R24.H1 ;  /* 0x00000018ff0f723e */ /* 0x000fe200030006ff */
[----:B------:R-:W-:Y:S01]  /*19d70*/  IMAD.MOV.U32 R5, RZ, RZ, R9 ;  /* 0x000000ffff057224 */ /* 0x000fe200078e0009 */
[----:B------:R-:W5:Y:S01]  /*19d80*/  LDL.LU R12, [R1+0x60] ;  /* 0x00006000010c7983 */ /* 0x000f620000300800 */
[----:B----4-:R-:W-:-:S02]  /*19d90*/  IMAD.MOV.U32 R6, RZ, RZ, R29 ;  /* 0x000000ffff067224 */ /* 0x010fc400078e001d */
[----:B------:R-:W-:Y:S01]  /*19da0*/  IMAD.MOV.U32 R7, RZ, RZ, R11 ;  /* 0x000000ffff077224 */ /* 0x000fe200078e000b */
[----:B------:R0:W-:Y:S01]  /*19db0*/  STL [R1+0x208], R14 ;  /* 0x0002080e01007387 */ /* 0x0001e20000100800 */
[----:B------:R-:W-:Y:S02]  /*19dc0*/  F2FP.F16.E4M3.UNPACK_B R2, R2.H1 ;  /* 0x00000002ff02723e */ /* 0x000fe400030006ff */
[----:B------:R-:W-:Y:S01]  /*19dd0*/  F2FP.F16.E4M3.UNPACK_B R3, R3.H1 ;  /* 0x00000003ff03723e */ /* 0x000fe200030006ff */
[----:B------:R-:W4:Y:S01]  /*19de0*/  LDL.LU R13, [R1+0x64] ;  /* 0x00006400010d7983 */ /* 0x000f220000300800 */
[----:B------:R-:W-:-:S03]  /*19df0*/  IMAD.MOV.U32 R8, RZ, RZ, R25 ;  /* 0x000000ffff087224 */ /* 0x000fc600078e0019 */
[----:B------:R1:W-:Y:S01]  /*19e00*/  STL [R1+0x20c], R15 ;  /* 0x00020c0f01007387 */ /* 0x0003e20000100800 */
[----:B------:R-:W-:-:S03]  /*19e10*/  IMAD.MOV.U32 R10, RZ, RZ, R29 ;  /* 0x000000ffff0a7224 */ /* 0x000fc600078e001d */
[----:B------:R-:W4:Y:S04]  /*19e20*/  LDL.LU R28, [R1+0x70] ;  /* 0x00007000011c7983 */ /* 0x000f280000300800 */
[----:B------:R-:W4:Y:S04]  /*19e30*/  LDL.LU R24, [R1+0x74] ;  /* 0x0000740001187983 */ /* 0x000f280000300800 */
[----:B------:R-:W-:Y:S04]  /*19e40*/  STL [R1+0x1e8], R2 ;  /* 0x0001e80201007387 */ /* 0x000fe80000100800 */
[----:B------:R-:W-:Y:S01]  /*19e50*/  STL [R1+0x1ec], R3 ;  /* 0x0001ec0301007387 */ /* 0x000fe20000100800 */
[----:B------:R-:W-:-:S02]  /*19e60*/  F2FP.F16.E4M3.UNPACK_B R26, R26.H1 ;  /* 0x0000001aff1a723e */ /* 0x000fc400030006ff */
[----:B------:R-:W-:Y:S01]  /*19e70*/  F2FP.F16.E4M3.UNPACK_B R27, R27.H1 ;  /* 0x0000001bff1b723e */ /* 0x000fe200030006ff */
[----:B---3--:R-:W-:Y:S01]  /*19e80*/  HMMA.16816.F32 R4, R4, R14, R16 ;  /* 0x0000000e0404723c */ /* 0x008fe20000001810 */
[----:B0-----:R-:W3:Y:S04]  /*19e90*/  LDL.LU R14, [R1+0x68] ;  /* 0x00006800010e7983 */ /* 0x001ee80000300800 */
[----:B-1----:R-:W3:-:S15]  /*19ea0*/  LDL.LU R15, [R1+0x6c] ;  /* 0x00006c00010f7983 */ /* 0x002ede0000300800 */
[----:B------:R-:W-:-:S03]  /*19eb0*/  NOP ;  /* 0x0000000000007918 */ /* 0x000fc60000000000 */
[----:B------:R-:W-:Y:S04]  /*19ec0*/  STL.64 [R1+0x2b0], R4 ;  /* 0x0002b00401007387 */ /* 0x000fe80000100a00 */
[----:B------:R2:W-:Y:S04]  /*19ed0*/  STL.64 [R1+0x2b8], R6 ;  /* 0x0002b80601007387 */ /* 0x0005e80000100a00 */
[----:B------:R-:W5:Y:S01]  /*19ee0*/  LDL.LU R16, [R1+0x110] ;  /* 0x0001100001107983 */ /* 0x000f620000300800 */
[----:B--2---:R-:W-:-:S15]  /*19ef0*/  HMMA.16816.F32 R4, R8, R2, R20 ;  /* 0x000000020804723c */ /* 0x004fde0000001814 */
[----:B------:R-:W-:-:S08]  /*19f00*/  NOP ;  /* 0x0000000000007918 */ /* 0x000fd00000000000 */
[----:B------:R0:W-:Y:S04]  /*19f10*/  STL.64 [R1+0x300], R4 ;  /* 0x0003000401007387 */ /* 0x0001e80000100a00 */
[----:B------:R-:W-:Y:S04]  /*19f20*/  STL.64 [R1+0x308], R6 ;  /* 0x0003080601007387 */ /* 0x000fe80000100a00 */
[----:B------:R-:W-:Y:S04]  /*19f30*/  STL [R1+0x1d8], R26 ;  /* 0x0001d81a01007387 */ /* 0x000fe80000100800 */
[----:B------:R-:W5:Y:S04]  /*19f40*/  LDL.LU R17, [R1+0x114] ;  /* 0x0001140001117983 */ /* 0x000f680000300800 */
[----:B------:R-:W-:Y:S04]  /*19f50*/  STL [R1+0x1dc], R27 ;  /* 0x0001dc1b01007387 */ /* 0x000fe80000100800 */
[----:B------:R-:W2:Y:S04]  /*19f60*/  LDL.LU R18, [R1+0x118] ;  /* 0x0001180001127983 */ /* 0x000ea80000300800 */
[----:B------:R-:W2:Y:S01]  /*19f70*/  LDL.LU R19, [R1+0x11c] ;  /* 0x00011c0001137983 */ /* 0x000ea20000300800 */
[----:B0-----:R-:W-:-:S03]  /*19f80*/  IMAD.MOV.U32 R4, RZ, RZ, R25 ;  /* 0x000000ffff047224 */ /* 0x001fc600078e0019 */
[----:B--2---:R-:W-:Y:S04]  /*19f90*/  STL.64 [R1+0xe00], R18 ;  /* 0x000e001201007387 */ /* 0x004fe80000100a00 */
[----:B-----5:R0:W-:Y:S04]  /*19fa0*/  STL.64 [R1+0xdf8], R16 ;  /* 0x000df81001007387 */ /* 0x0201e80000100a00 */
[----:B0-----:R-:W2:Y:S04]  /*19fb0*/  LDL.LU R16, [R1+0x20] ;  /* 0x0000200001107983 */ /* 0x001ea80000300800 */
[----:B------:R-:W2:Y:S04]  /*19fc0*/  LDL.LU R17, [R1+0x24] ;  /* 0x0000240001117983 */ /* 0x000ea80000300800 */
[----:B------:R-:W2:Y:S04]  /*19fd0*/  LDL.LU R18, [R1+0x28] ;  /* 0x0000280001127983 */ /* 0x000ea80000300800 */
[----:B------:R-:W2:Y:S01]  /*19fe0*/  LDL.LU R19, [R1+0x2c] ;  /* 0x00002c0001137983 */ /* 0x000ea20000300800 */
[----:B------:R-:W-:-:S02]  /*19ff0*/  IMAD.MOV.U32 R5, RZ, RZ, R9 ;  /* 0x000000ffff057224 */ /* 0x000fc400078e0009 */
[----:B------:R-:W-:Y:S01]  /*1a000*/  IMAD.MOV.U32 R6, RZ, RZ, R29 ;  /* 0x000000ffff067224 */ /* 0x000fe200078e001d */
[----:B------:R-:W5:Y:S01]  /*1a010*/  LDL.LU R2, [R1+0x78] ;  /* 0x0000780001027983 */ /* 0x000f620000300800 */
[----:B------:R-:W-:Y:S01]  /*1a020*/  IMAD.MOV.U32 R7, RZ, RZ, R11 ;  /* 0x000000ffff077224 */ /* 0x000fe200078e000b */
[----:B------:R-:W-:Y:S02]  /*1a030*/  F2FP.F16.E4M3.UNPACK_B R12, R12.H1 ;  /* 0x0000000cff0c723e */ /* 0x000fe400030006ff */
[----:B------:R-:W5:Y:S01]  /*1a040*/  LDL.LU R3, [R1+0x7c] ;  /* 0x00007c0001037983 */ /* 0x000f620000300800 */
[----:B----4-:R-:W-:-:S03]  /*1a050*/  F2FP.F16.E4M3.UNPACK_B R13, R13.H1 ;  /* 0x0000000dff0d723e */ /* 0x010fc600030006ff */
[----:B------:R-:W4:Y:S04]  /*1a060*/  LDL.LU R20, [R1+0x10] ;  /* 0x0000100001147983 */ /* 0x000f280000300800 */
[----:B------:R-:W4:Y:S04]  /*1a070*/  LDL.LU R21, [R1+0x14] ;  /* 0x0000140001157983 */ /* 0x000f280000300800 */
[----:B------:R-:W4:Y:S04]  /*1a080*/  LDL.LU R22, [R1+0x18] ;  /* 0x0000180001167983 */ /* 0x000f280000300800 */
[----:B------:R-:W4:Y:S04]  /*1a090*/  LDL.LU R23, [R1+0x1c] ;  /* 0x00001c0001177983 */ /* 0x000f280000300800 */
[----:B------:R-:W-:Y:S04]  /*1a0a0*/  STL [R1+0x1c0], R12 ;  /* 0x0001c00c01007387 */ /* 0x000fe80000100800 */
[----:B------:R-:W-:Y:S01]  /*1a0b0*/  STL [R1+0x1c4], R13 ;  /* 0x0001c40d01007387 */ /* 0x000fe20000100800 */
[----:B--2---:R-:W-:Y:S03]  /*1a0c0*/  HMMA.16816.F32 R4, R4, R26, R16 ;  /* 0x0000001a0404723c */ /* 0x004fe60000001810 */
[----:B------:R-:W2:Y:S04]  /*1a0d0*/  LDL.LU.64 R18, [R1+0xe00] ;  /* 0x000e000001127983 */ /* 0x000ea80000300a00 */
[----:B------:R-:W2:Y:S04]  /*1a0e0*/  LDL.LU.64 R16, [R1+0xdf8] ;  /* 0x000df80001107983 */ /* 0x000ea80000300a00 */
[----:B------:R-:W4:-:S12]  /*1a0f0*/  LDL.LU.64 R26, [R1+0xdf0] ;  /* 0x000df000011a7983 */ /* 0x000f180000300a00 */
[----:B------:R0:W-:Y:S04]  /*1a100*/  STL.64 [R1+0x3b0], R4 ;  /* 0x0003b00401007387 */ /* 0x0001e80000100a00 */
[----:B------:R1:W-:Y:S04]  /*1a110*/  STL.64 [R1+0x3b8], R6 ;  /* 0x0003b80601007387 */ /* 0x0003e80000100a00 */
[----:B0-----:R-:W2:Y:S04]  /*1a120*/  LDL.LU R4, [R1+0x120] ;  /* 0x0001200001047983 */ /* 0x001ea80000300800 */
[----:B------:R-:W2:Y:S04]  /*1a130*/  LDL.LU R5, [R1+0x124] ;  /* 0x0001240001057983 */ /* 0x000ea80000300800 */
[----:B-1----:R-:W2:Y:S04]  /*1a140*/  LDL.LU R6, [R1+0x128] ;  /* 0x0001280001067983 */ /* 0x002ea80000300800 */
[----:B------:R-:W2:Y:S01]  /*1a150*/  LDL.LU R7, [R1+0x12c] ;  /* 0x00012c0001077983 */ /* 0x000ea20000300800 */
[----:B---3--:R-:W-:-:S02]  /*1a160*/  F2FP.F16.E4M3.UNPACK_B R14, R14.H1 ;  /* 0x0000000eff0e723e */ /* 0x008fc400030006ff */
[----:B------:R-:W-:-:S03]  /*1a170*/  F2FP.F16.E4M3.UNPACK_B R15, R15.H1 ;  /* 0x0000000fff0f723e */ /* 0x000fc600030006ff */
[----:B------:R-:W-:Y:S01]  /*1a180*/  STL [R1+0x1b8], R14 ;  /* 0x0001b80e01007387 */ /* 0x000fe20000100800 */
[----:B-----5:R-:W-:Y:S02]  /*1a190*/  F2FP.F16.E4M3.UNPACK_B R2, R2.H1 ;  /* 0x00000002ff02723e */ /* 0x020fe400030006ff */
[----:B------:R-:W-:Y:S01]  /*1a1a0*/  F2FP.F16.E4M3.UNPACK_B R3, R3.H1 ;  /* 0x00000003ff03723e */ /* 0x000fe200030006ff */
[----:B--2---:R-:W-:-:S15]  /*1a1b0*/  HMMA.16816.F32 R4, R8, R12, R4 ;  /* 0x0000000c0804723c */ /* 0x004fde0000001804 */
[----:B------:R-:W-:-:S08]  /*1a1c0*/  NOP ;  /* 0x0000000000007918 */ /* 0x000fd00000000000 */
[----:B------:R0:W-:Y:S04]  /*1a1d0*/  STL.64 [R1+0x270], R4 ;  /* 0x0002700401007387 */ /* 0x0001e80000100a00 */
[----:B------:R1:W-:Y:S01]  /*1a1e0*/  STL.64 [R1+0x278], R6 ;  /* 0x0002780601007387 */ /* 0x0003e20000100a00 */
[----:B0-----:R-:W-:Y:S02]  /*1a1f0*/  IMAD.MOV.U32 R4, RZ, RZ, R25 ;  /* 0x000000ffff047224 */ /* 0x001fe400078e0019 */
[----:B------:R-:W-:Y:S02]  /*1a200*/  IMAD.MOV.U32 R5, RZ, RZ, R9 ;  /* 0x000000ffff057224 */ /* 0x000fe400078e0009 */
[----:B-1----:R-:W-:Y:S02]  /*1a210*/  IMAD.MOV.U32 R6, RZ, RZ, R29 ;  /* 0x000000ffff067224 */ /* 0x002fe400078e001d */
[----:B------:R-:W-:-:S07]  /*1a220*/  IMAD.MOV.U32 R7, RZ, RZ, R11 ;  /* 0x000000ffff077224 */ /* 0x000fce00078e000b */
[----:B------:R-:W-:Y:S01]  /*1a230*/  HMMA.16816.F32 R4, R4, R14, R16 ;  /* 0x0000000e0404723c */ /* 0x000fe20000001810 */
[----:B------:R-:W-:Y:S02]  /*1a240*/  F2FP.F16.E4M3.UNPACK_B R12, R28.H1 ;  /* 0x0000001cff0c723e */ /* 0x000fe400030006ff */
[----:B------:R-:W-:-:S03]  /*1a250*/  F2FP.F16.E4M3.UNPACK_B R13, R24.H1 ;  /* 0x00000018ff0d723e */ /* 0x000fc600030006ff */
[----:B------:R0:W-:Y:S04]  /*1a260*/  STL [R1+0x1bc], R15 ;  /* 0x0001bc0f01007387 */ /* 0x0001e80000100800 */
[----:B------:R-:W-:Y:S04]  /*1a270*/  STL [R1+0x168], R12 ;  /* 0x0001680c01007387 */ /* 0x000fe80000100800 */
[----:B------:R-:W-:Y:S04]  /*1a280*/  STL [R1+0x16c], R13 ;  /* 0x00016c0d01007387 */ /* 0x000fe80000100800 */
[----:B------:R-:W2:Y:S05]  /*1a290*/  LDL R24, [R1+0x444] ;  /* 0x0004440001187983 */ /* 0x000eaa0000100800 */
[----:B------:R-:W-:Y:S04]  /*1a2a0*/  STL.64 [R1+0x2f0], R4 ;  /* 0x0002f00401007387 */ /* 0x000fe80000100a00 */
[----:B------:R4:W-:Y:S04]  /*1a2b0*/  STL.64 [R1+0x2f8], R6 ;  /* 0x0002f80601007387 */ /* 0x0009e80000100a00 */
[----:B0-----:R-:W3:Y:S01]  /*1a2c0*/  LDL.LU R15, [R1+0x90] ;  /* 0x00009000010f7983 */ /* 0x001ee20000300800 */
[----:B----4-:R-:W-:Y:S03]  /*1a2d0*/  HMMA.16816.F32 R4, R8, R12, R20 ;  /* 0x0000000c0804723c */ /* 0x010fe60000001814 */
[----:B------:R-:W4:-:S15]  /*1a2e0*/  LDL.LU R23, [R1+0x94] ;  /* 0x0000940001177983 */ /* 0x000f1e0000300800 */
[----:B------:R-:W-:-:S05]  /*1a2f0*/  NOP ;  /* 0x0000000000007918 */ /* 0x000fca0000000000 */
[----:B------:R-:W-:Y:S04]  /*1a300*/  STL.64 [R1+0x360], R4 ;  /* 0x0003600401007387 */ /* 0x000fe80000100a00 */
[----:B------:R-:W-:Y:S04]  /*1a310*/  STL.64 [R1+0x368], R6 ;  /* 0x0003680601007387 */ /* 0x000fe80000100a00 */
[----:B------:R-:W5:Y:S04]  /*1a320*/  LDL.LU R13, [R1+0xa0] ;  /* 0x0000a000010d7983 */ /* 0x000f680000300800 */
[----:B------:R-:W-:Y:S04]  /*1a330*/  STL [R1+0x160], R2 ;  /* 0x0001600201007387 */ /* 0x000fe80000100800 */
[----:B------:R-:W2:Y:S04]  /*1a340*/  LDL.LU R28, [R1+0xa4] ;  /* 0x0000a400011c7983 */ /* 0x000ea80000300800 */
[----:B------:R-:W-:Y:S04]  /*1a350*/  STL [R1+0x164], R3 ;  /* 0x0001640301007387 */ /* 0x000fe80000100800 */
[----:B------:R-:W3:Y:S04]  /*1a360*/  LDL.LU R16, [R1+0xd0] ;  /* 0x0000d00001107983 */ /* 0x000ee80000300800 */
[----:B------:R-:W3:Y:S04]  /*1a370*/  LDL.LU R17, [R1+0xd4] ;  /* 0x0000d40001117983 */ /* 0x000ee80000300800 */
[----:B------:R-:W4:Y:S04]  /*1a380*/  LDL.LU R18, [R1+0xd8] ;  /* 0x0000d80001127983 */ /* 0x000f280000300800 */
[----:B------:R-:W4:Y:S04]  /*1a390*/  LDL.LU R19, [R1+0xdc] ;  /* 0x0000dc0001137983 */ /* 0x000f280000300800 */
[----:B----4-:R-:W-:Y:S04]  /*1a3a0*/  STL.64 [R1+0xda8], R18 ;  /* 0x000da81201007387 */ /* 0x010fe80000100a00 */
[----:B---3--:R0:W-:Y:S04]  /*1a3b0*/  STL.64 [R1+0xda0], R16 ;  /* 0x000da01001007387 */ /* 0x0081e80000100a00 */
[----:B0-----:R-:W3:Y:S01]  /*1a3c0*/  LDL.LU R16, [R1+0x30] ;  /* 0x0000300001107983 */ /* 0x001ee20000300800 */
[----:B------:R-:W-:-:S03]  /*1a3d0*/  IMAD.MOV.U32 R17, RZ, RZ, R0 ;  /* 0x000000ffff117224 */ /* 0x000fc600078e0000 */
[----:B------:R-:W4:Y:S04]  /*1a3e0*/  LDL.LU R0, [R1+0xde8] ;  /* 0x000de80001007983 */ /* 0x000f280000300800 */
[----:B------:R-:W5:Y:S01]  /*1a3f0*/  LDL.LU R18, [R1+0x38] ;  /* 0x0000380001127983 */ /* 0x000f620000300800 */
[----:B------:R-:W-:-:S03]  /*1a400*/  IMAD.MOV.U32 R19, RZ, RZ, R27 ;  /* 0x000000ffff137224 */ /* 0x000fc600078e001b */
[----:B------:R-:W2:Y:S04]  /*1a410*/  LDL.LU R27, [R1+0xde4] ;  /* 0x000de400011b7983 */ /* 0x000ea80000300800 */
[----:B-----5:R4:W-:Y:S04]  /*1a420*/  STL.64 [R1+0xdb8], R18 ;  /* 0x000db81201007387 */ /* 0x0209e80000100a00 */
[----:B---3--:R0:W-:Y:S01]  /*1a430*/  STL.64 [R1+0xdb0], R16 ;  /* 0x000db01001007387 */ /* 0x0081e20000100a00 */
[----:B----4-:R-:W-:-:S03]  /*1a440*/  IMAD.MOV.U32 R18, RZ, RZ, R0 ;  /* 0x000000ffff127224 */ /* 0x010fc600078e0000 */
[----:B0-----:R-:W3:Y:S04]  /*1a450*/  LDL.LU R16, [R1+0xe0] ;  /* 0x0000e00001107983 */ /* 0x001ee80000300800 */
[----:B------:R-:W3:Y:S04]  /*1a460*/  LDL.LU R17, [R1+0xe4] ;  /* 0x0000e40001117983 */ /* 0x000ee80000300800 */
[----:B------:R-:W4:Y:S04]  /*1a470*/  LDL.LU R0, [R1+0xde0] ;  /* 0x000de00001007983 */ /* 0x000f280000300800 */
[----:B------:R-:W5:Y:S01]  /*1a480*/  LDL.LU R19, [R1+0xec] ;  /* 0x0000ec0001137983 */ /* 0x000f620000300800 */
[----:B------:R-:W-:Y:S01]  /*1a490*/  IMAD.MOV.U32 R4, RZ, RZ, R25 ;  /* 0x000000ffff047224 */ /* 0x000fe200078e0019 */
[----:B------:R-:W-:Y:S01]  /*1a4a0*/  F2FP.F16.E4M3.UNPACK_B R14, R15.H1 ;  /* 0x0000000fff0e723e */ /* 0x000fe200030006ff */
[----:B------:R-:W-:Y:S01]  /*1a4b0*/  IMAD.MOV.U32 R5, RZ, RZ, R9 ;  /* 0x000000ffff057224 */ /* 0x000fe200078e0009 */
[----:B-----5:R-:W-:Y:S04]  /*1a4c0*/  STL.64 [R1+0xdd8], R18 ;  /* 0x000dd81201007387 */ /* 0x020fe80000100a00 */
[----:B---3--:R0:W-:Y:S04]  /*1a4d0*/  STL.64 [R1+0xdd0], R16 ;  /* 0x000dd01001007387 */ /* 0x0081e80000100a00 */
[----:B0-----:R-:W3:Y:S04]  /*1a4e0*/  LDL.LU R16, [R1+0x100] ;  /* 0x0001000001107983 */ /* 0x001ee80000300800 */
[----:B------:R-:W3:Y:S04]  /*1a4f0*/  LDL.LU R17, [R1+0x104] ;  /* 0x0001040001117983 */ /* 0x000ee80000300800 */
[----:B------:R-:W3:Y:S01]  /*1a500*/  LDL.LU R18, [R1+0x108] ;  /* 0x0001080001127983 */ /* 0x000ee20000300800 */
[----:B----4-:R-:W-:-:S02]  /*1a510*/  IMAD.MOV.U32 R19, RZ, RZ, R0 ;  /* 0x000000ffff137224 */ /* 0x010fc400078e0000 */
[----:B------:R-:W-:Y:S01]  /*1a520*/  IMAD.MOV.U32 R6, RZ, RZ, R29 ;  /* 0x000000ffff067224 */ /* 0x000fe200078e001d */
[----:B------:R-:W4:Y:S01]  /*1a530*/  LDL.LU R20, [R1+0xa8] ;  /* 0x0000a80001147983 */ /* 0x000f220000300800 */
[----:B------:R-:W-:Y:S01]  /*1a540*/  IMAD.MOV.U32 R7, RZ, RZ, R11 ;  /* 0x000000ffff077224 */ /* 0x000fe200078e000b */
[----:B------:R-:W-:Y:S02]  /*1a550*/  F2FP.F16.E4M3.UNPACK_B R12, R23.H1 ;  /* 0x00000017ff0c723e */ /* 0x000fe400030006ff */
[----:B------:R-:W5:Y:S04]  /*1a560*/  LDL.LU R21, [R1+0xac] ;  /* 0x0000ac0001157983 */ /* 0x000f680000300800 */
[----:B------:R-:W5:Y:S04]  /*1a570*/  LDL.LU R0, [R1+0x460] ;  /* 0x0004600001007983 */ /* 0x000f680000300800 */
[----:B------:R-:W5:Y:S04]  /*1a580*/  LDL.LU R22, [R1+0x220] ;  /* 0x0002200001167983 */ /* 0x000f680000300800 */
[----:B------:R-:W-:Y:S04]  /*1a590*/  STL [R1+0x138], R14 ;  /* 0x0001380e01007387 */ /* 0x000fe80000100800 */
[----:B------:R-:W-:Y:S01]  /*1a5a0*/  STL [R1+0x13c], R12 ;  /* 0x00013c0c01007387 */ /* 0x000fe20000100800 */
[----:B---3--:R-:W-:Y:S03]  /*1a5b0*/  HMMA.16816.F32 R4, R4, R2, R16 ;  /* 0x000000020404723c */ /* 0x008fe60000001810 */
[----:B------:R-:W3:Y:S04]  /*1a5c0*/  LDL.LU.64 R18, [R1+0xdd8] ;  /* 0x000dd80001127983 */ /* 0x000ee80000300a00 */
[----:B------:R-:W3:Y:S04]  /*1a5d0*/  LDL.LU.64 R16, [R1+0xdd0] ;  /* 0x000dd00001107983 */ /* 0x000ee80000300a00 */
[----:B------:R-:W2:-:S12]  /*1a5e0*/  LDL.LU.64 R2, [R1+0xdc8] ;  /* 0x000dc80001027983 */ /* 0x000e980000300a00 */
[----:B------:R-:W-:Y:S04]  /*1a5f0*/  STL.64 [R1+0x260], R4 ;  /* 0x0002600401007387 */ /* 0x000fe80000100a00 */
[----:B------:R0:W-:Y:S02]  /*1a600*/  STL.64 [R1+0x268], R6 ;  /* 0x0002680601007387 */ /* 0x0001e40000100a00 */
[----:B0-----:R-:W-:Y:S02]  /*1a610*/  IMAD.MOV.U32 R6, RZ, RZ, R14 ;  /* 0x000000ffff067224 */ /* 0x001fe400078e000e */
[----:B------:R-:W-:-:S07]  /*1a620*/  IMAD.MOV.U32 R7, RZ, RZ, R12 ;  /* 0x000000ffff077224 */ /* 0x000fce00078e000c */
[----:B---3--:R-:W-:Y:S01]  /*1a630*/  HMMA.16816.F32 R4, R8, R6, R16 ;  /* 0x000000060804723c */ /* 0x008fe20000001810 */
[----:B--2---:R-:W-:Y:S02]  /*1a640*/  F2FP.F16.E4M3.UNPACK_B R14, R2.H1 ;  /* 0x00000002ff0e723e */ /* 0x004fe400030006ff */
[----:B------:R-:W2:Y:S01]  /*1a650*/  LDL.LU R2, [R1+0xdc4] ;  /* 0x000dc40001027983 */ /* 0x000ea20000300800 */
[----:B------:R-:W-:-:S03]  /*1a660*/  F2FP.F16.E4M3.UNPACK_B R15, R3.H1 ;  /* 0x00000003ff0f723e */ /* 0x000fc600030006ff */
[----:B------:R-:W3:Y:S04]  /*1a670*/  LDL.LU R3, [R1+0xdc0] ;  /* 0x000dc00001037983 */ /* 0x000ee80000300800 */
[----:B------:R-:W4:Y:S04]  /*1a680*/  LDL.LU.64 R18, [R1+0xdb8] ;  /* 0x000db80001127983 */ /* 0x000f280000300a00 */
[----:B------:R-:W4:Y:S04]  /*1a690*/  LDL.LU.64 R16, [R1+0xdb0] ;  /* 0x000db00001107983 */ /* 0x000f280000300a00 */
[----:B------:R-:W2:Y:S04]  /*1a6a0*/  LDL.LU R23, [R1+0x230] ;  /* 0x0002300001177983 */ /* 0x000ea80000300800 */
[----:B------:R-:W-:Y:S01]  /*1a6b0*/  STL [R1+0x130], R14 ;  /* 0x0001300e01007387 */ /* 0x000fe20000100800 */
[----:B------:R-:W-:-:S03]  /*1a6c0*/  F2FP.F16.E4M3.UNPACK_B R12, R13.H1 ;  /* 0x0000000dff0c723e */ /* 0x000fc600030006ff */
[----:B------:R0:W-:Y:S01]  /*1a6d0*/  STL.64 [R1+0x2e0], R4 ;  /* 0x0002e00401007387 */ /* 0x0001e20000100a00 */
[----:B------:R-:W-:-:S03]  /*1a6e0*/  F2FP.F16.E4M3.UNPACK_B R13, R28.H1 ;  /* 0x0000001cff0d723e */ /* 0x000fc600030006ff */
[----:B------:R1:W-:Y:S01]  /*1a6f0*/  STL.64 [R1+0x2e8], R6 ;  /* 0x0002e80601007387 */ /* 0x0003e20000100a00 */
[----:B0-----:R-:W-:Y:S02]  /*1a700*/  IMAD.MOV.U32 R4, RZ, RZ, R25 ;  /* 0x000000ffff047224 */ /* 0x001fe400078e0019 */
[----:B------:R-:W-:Y:S02]  /*1a710*/  IMAD.MOV.U32 R5, RZ, RZ, R9 ;  /* 0x000000ffff057224 */ /* 0x000fe400078e0009 */
[----:B-1----:R-:W-:Y:S02]  /*1a720*/  IMAD.MOV.U32 R6, RZ, RZ, R29 ;  /* 0x000000ffff067224 */ /* 0x002fe400078e001d */
[----:B------:R-:W-:Y:S01]  /*1a730*/  IMAD.MOV.U32 R7, RZ, RZ, R11 ;  /* 0x000000ffff077224 */ /* 0x000fe200078e000b */
[----:B------:R-:W-:Y:S04]  /*1a740*/  STL [R1+0x134], R15 ;  /* 0x0001340f01007387 */ /* 0x000fe80000100800 */
[----:B------:R-:W-:Y:S02]  /*1a750*/  STL [R1+0x12c], R13 ;  /* 0x00012c0d01007387 */ /* 0x000fe40000100800 */
[----:B----4-:R-:W-:Y:S02]  /*1a760*/  HMMA.16816.F32 R4, R4, R14, R16 ;  /* 0x0000000e0404723c */ /* 0x010fe40000001810 */
[----:B------:R-:W4:Y:S04]  /*1a770*/  LDL.LU.64 R18, [R1+0xda8] ;  /* 0x000da80001127983 */ /* 0x000f280000300a00 */
[----:B------:R-:W4:-:S15]  /*1a780*/  LDL.LU.64 R16, [R1+0xda0] ;  /* 0x000da00001107983 */ /* 0x000f1e0000300a00 */
[----:B------:R-:W-:-:S02]  /*1a790*/  NOP ;  /* 0x0000000000007918 */ /* 0x000fc40000000000 */
[----:B------:R-:W-:Y:S04]  /*1a7a0*/  STL.64 [R1+0x370], R4 ;  /* 0x0003700401007387 */ /* 0x000fe80000100a00 */
[----:B------:R4:W-:Y:S01]  /*1a7b0*/  STL.64 [R1+0x378], R6 ;  /* 0x0003780601007387 */ /* 0x0009e20000100a00 */
[----:B------:R-:W-:Y:S02]  /*1a7c0*/  F2FP.F16.E4M3.UNPACK_B R20, R20.H1 ;  /* 0x00000014ff14723e */ /* 0x000fe400030006ff */
[----:B-----5:R-:W-:-:S03]  /*1a7d0*/  F2FP.F16.E4M3.UNPACK_B R21, R21.H1 ;  /* 0x00000015ff15723e */ /* 0x020fc600030006ff */
[----:B------:R-:W-:Y:S01]  /*1a7e0*/  STL [R1+0x120], R20 ;  /* 0x0001201401007387 */ /* 0x000fe20000100800 */
[----:B----4-:R-:W-:-:S15]  /*1a7f0*/  HMMA.16816.F32 R4, R8, R12, R16 ;  /* 0x0000000c0804723c */ /* 0x010fde0000001810 */
[----:B------:R-:W-:-:S08]  /*1a800*/  NOP ;  /* 0x0000000000007918 */ /* 0x000fd00000000000 */
[----:B------:R-:W-:Y:S04]  /*1a810*/  STL.64 [R1+0x250], R4 ;  /* 0x0002500401007387 */ /* 0x000fe80000100a00 */
[----:B------:R-:W-:Y:S04]  /*1a820*/  STL.64 [R1+0x258], R6 ;  /* 0x0002580601007387 */ /* 0x000fe80000100a00 */
[----:B------:R-:W-:Y:S04]  /*1a830*/  STL [R1+0x124], R21 ;  /* 0x0001241501007387 */ /* 0x000fe80000100800 */
[----:B------:R-:W4:Y:S04]  /*1a840*/  LDL.LU R18, [R1+0xb8] ;  /* 0x0000b80001127983 */ /* 0x000f280000300800 */
[----:B------:R-:W4:Y:S01]  /*1a850*/  LDL.LU R19, [R1+0xbc] ;  /* 0x0000bc0001137983 */ /* 0x000f220000300800 */
[----:B------:R-:W-:-:S02]  /*1a860*/  F2FP.F16.E4M3.UNPACK_B R16, R27.H1 ;  /* 0x0000001bff10723e */ /* 0x000fc400030006ff */
[----:B------:R-:W-:Y:S01]  /*1a870*/  F2FP.F16.E4M3.UNPACK_B R17, R26.H1 ;  /* 0x0000001aff11723e */ /* 0x000fe200030006ff */
[----:B------:R-:W-:Y:S04]  /*1a880*/  LDS.64 R6, [R22+UR11+0x8600] ;  /* 0x0086000b16067984 */ /* 0x000fe80008000a00 */
[----:B------:R-:W0:Y:S04]  /*1a890*/  LDS.64 R26, [R22+UR11+0x8400] ;  /* 0x0084000b161a7984 */ /* 0x000e280008000a00 */
[----:B--2---:R-:W1:Y:S04]  /*1a8a0*/  LDS.64 R4, [R23+UR11+0x8600] ;  /* 0x0086000b17047984 */ /* 0x004e680008000a00 */
[----:B------:R-:W-:Y:S04]  /*1a8b0*/  STL [R1+0xc40], R24 ;  /* 0x000c401801007387 */ /* 0x000fe80000100800 */
[----:B0-----:R-:W-:Y:S04]  /*1a8c0*/  STL [R1+0xd10], R27 ;  /* 0x000d101b01007387 */ /* 0x001fe80000100800 */
[----:B------:R-:W-:Y:S04]  /*1a8d0*/  STL [R1+0x118], R16 ;  /* 0x0001181001007387 */ /* 0x000fe80000100800 */
[----:B------:R-:W-:Y:S04]  /*1a8e0*/  STL [R1+0x11c], R17 ;  /* 0x00011c1101007387 */ /* 0x000fe80000100800 */
[----:B----4-:R-:W-:Y:S04]  /*1a8f0*/  STL.64 [R1+0xd98], R18 ;  /* 0x000d981201007387 */ /* 0x010fe80000100a00 */
[----:B------:R0:W-:Y:S04]  /*1a900*/  STL.64 [R1+0xd90], R16 ;  /* 0x000d901001007387 */ /* 0x0001e80000100a00 */
[----:B0-----:R-:W2:Y:S04]  /*1a910*/  LDL.LU R16, [R1+0x150] ;  /* 0x0001500001107983 */ /* 0x001ea80000300800 */
[----:B------:R-:W2:Y:S04]  /*1a920*/  LDL.LU R17, [R1+0x154] ;  /* 0x0001540001117983 */ /* 0x000ea80000300800 */
[----:B------:R-:W-:Y:S04]  /*1a930*/  STL.64 [R1+0xd58], R6 ;  /* 0x000d580601007387 */ /* 0x000fe80000100a00 */
[----:B-1----:R0:W-:Y:S04]  /*1a940*/  STL.64 [R1+0xd50], R4 ;  /* 0x000d500401007387 */ /* 0x0021e80000100a00 */
[----:B0-----:R-:W4:Y:S04]  /*1a950*/  LDL.LU R4, [R1+0xf0] ;  /* 0x0000f00001047983 */ /* 0x001f280000300800 */
[----:B------:R-:W4:Y:S04]  /*1a960*/  LDL.LU R5, [R1+0xf4] ;  /* 0x0000f40001057983 */ /* 0x000f280000300800 */
[----:B------:R-:W5:Y:S04]  /*1a970*/  LDL.LU R6, [R1+0xf8] ;  /* 0x0000f80001067983 */ /* 0x000f680000300800 */
[----:B------:R-:W5:Y:S01]  /*1a980*/  LDL.LU R7, [R1+0xfc] ;  /* 0x0000fc0001077983 */ /* 0x000f620000300800 */
[----:B---3--:R-:W-:-:S02]  /*1a990*/  IMAD.MOV.U32 R18, RZ, RZ, R3 ;  /* 0x000000ffff127224 */ /* 0x008fc400078e0003 */
[----:B------:R-:W-:Y:S02]  /*1a9a0*/  IMAD.MOV.U32 R19, RZ, RZ, R2 ;  /* 0x000000ffff137224 */ /* 0x000fe400078e0002 */
[----:B------:R2:W0:Y:S01]  /*1a9b0*/  LDS.64 R2, [R23+UR11+0x8400] ;  /* 0x0084000b17027984 */ /* 0x0004220008000a00 */
[----:B------:R-:W-:-:S04]  /*1a9c0*/  FADD R0, -R24, R0 ;  /* 0x0000000018007221 */ /* 0x000fc80000000100 */
[----:B--2---:R-:W-:Y:S01]  /*1a9d0*/  HMMA.16816.F32 R20, R8, R20, R16 ;  /* 0x000000140814723c */ /* 0x004fe20000001810 */
[----:B-----5:R1:W-:Y:S04]  /*1a9e0*/  STL.64 [R1+0xd68], R6 ;  /* 0x000d680601007387 */ /* 0x0203e80000100a00 */
[----:B-1----:R-:W2:Y:S04]  /*1a9f0*/  LDL.LU R6, [R1+0xc0] ;  /* 0x0000c00001067983 */ /* 0x002ea80000300800 */
[----:B------:R-:W3:Y:S04]  /*1aa00*/  LDL.LU R7, [R1+0xc4] ;  /* 0x0000c40001077983 */ /* 0x000ee80000300800 */
[----:B----4-:R-:W-:Y:S04]  /*1aa10*/  STL.64 [R1+0xd60], R4 ;  /* 0x000d600401007387 */ /* 0x010fe80000100a00 */
[----:B------:R-:W4:Y:S04]  /*1aa20*/  LDL.LU R24, [R1+0xcc] ;  /* 0x0000cc0001187983 */ /* 0x000f280000300800 */
[----:B------:R-:W5:Y:S04]  /*1aa30*/  LDL.LU R27, [R1+0x22c] ;  /* 0x00022c00011b7983 */ /* 0x000f680000300800 */
[----:B------:R-:W2:Y:S04]  /*1aa40*/  LDL.LU.64 R18, [R1+0xd98] ;  /* 0x000d980001127983 */ /* 0x000ea80000300a00 */
[----:B------:R-:W3:Y:S04]  /*1aa50*/  LDL.LU.64 R16, [R1+0xd90] ;  /* 0x000d900001107983 */ /* 0x000ee80000300a00 */
[----:B------:R-:W-:Y:S04]  /*1aa60*/  STL.64 [R1+0x2d0], R20 ;  /* 0x0002d01401007387 */ /* 0x000fe80000100a00 */
[----:B------:R1:W-:Y:S04]  /*1aa70*/  STL.64 [R1+0x2d8], R22 ;  /* 0x0002d81601007387 */ /* 0x0003e80000100a00 */
[----:B-1----:R-:W3:Y:S04]  /*1aa80*/  LDL.LU.64 R22, [R1+0xd88] ;  /* 0x000d880001167983 */ /* 0x002ee80000300a00 */
[----:B------:R-:W3:Y:S01]  /*1aa90*/  LDL.LU.64 R20, [R1+0xd80] ;  /* 0x000d800001147983 */ /* 0x000ee20000300a00 */
[----:B------:R-:W-:-:S02]  /*1aaa0*/  IMAD.MOV.U32 R28, RZ, RZ, R12 ;  /* 0x000000ffff1c7224 */ /* 0x000fc400078e000c */
[----:B------:R-:W-:Y:S02]  /*1aab0*/  IMAD.MOV.U32 R12, RZ, RZ, R25 ;  /* 0x000000ffff0c7224 */ /* 0x000fe400078e0019 */
[----:B------:R-:W-:Y:S02]  /*1aac0*/  IMAD.MOV.U32 R13, RZ, RZ, R9 ;  /* 0x000000ffff0d7224 */ /* 0x000fe400078e0009 */
[----:B------:R-:W-:Y:S02]  /*1aad0*/  IMAD.MOV.U32 R14, RZ, RZ, R29 ;  /* 0x000000ffff0e7224 */ /* 0x000fe400078e001d */
[----:B------:R-:W-:Y:S01]  /*1aae0*/  IMAD.MOV.U32 R15, RZ, RZ, R11 ;  /* 0x000000ffff0f7224 */ /* 0x000fe200078e000b */
[----:B--2---:R-:W-:Y:S02]  /*1aaf0*/  F2FP.F16.E4M3.UNPACK_B R4, R18.H1 ;  /* 0x00000012ff04723e */ /* 0x004fe400030006ff */
[----:B------:R-:W-:-:S04]  /*1ab00*/  F2FP.F16.E4M3.UNPACK_B R5, R19.H1 ;  /* 0x00000013ff05723e */ /* 0x000fc800030006ff */
[----:B---3--:R-:W-:Y:S01]  /*1ab10*/  HMMA.16816.F32 R12, R12, R16, R20 ;  /* 0x000000100c0c723c */ /* 0x008fe20000001814 */
[----:B------:R-:W2:Y:S04]  /*1ab20*/  LDL.LU R21, [R1+0xc8] ;  /* 0x0000c80001157983 */ /* 0x000ea80000300800 */
[----:B------:R-:W-:-:S15]  /*1ab30*/  STL [R1+0x110], R4 ;  /* 0x0001100401007387 */ /* 0x000fde0000100800 */
[----:B------:R-:W-:-:S03]  /*1ab40*/  NOP ;  /* 0x0000000000007918 */ /* 0x000fc60000000000 */
[----:B------:R-:W-:Y:S04]  /*1ab50*/  STL.64 [R1+0x340], R12 ;  /* 0x0003400c01007387 */ /* 0x000fe80000100a00 */
[----:B------:R-:W-:Y:S04]  /*1ab60*/  STL.64 [R1+0x348], R14 ;  /* 0x0003480e01007387 */ /* 0x000fe80000100a00 */
[----:B------:R-:W3:Y:S04]  /*1ab70*/  LDL.LU R19, [R1+0x290] ;  /* 0x0002900001137983 */ /* 0x000ee80000300800 */
[----:B------:R-:W-:Y:S04]  /*1ab80*/  STL [R1+0x114], R5 ;  /* 0x0001140501007387 */ /* 0x000fe80000100800 */
[----:B------:R-:W3:Y:S04]  /*1ab90*/  LDL.LU R18, [R1+0x294] ;  /* 0x0002940001127983 */ /* 0x000ee80000300800 */
[----:B------:R-:W4:Y:S04]  /*1aba0*/  LDL.LU R17, [R1+0x298] ;  /* 0x0002980001117983 */ /* 0x000f280000300800 */
[----:B------:R-:W4:Y:S04]  /*1abb0*/  LDL.LU R16, [R1+0x29c] ;  /* 0x00029c0001107983 */ /* 0x000f280000300800 */
[----:B---3--:R-:W-:Y:S04]  /*1abc0*/  STL.64 [R1+0xd78], R18 ;  /* 0x000d781201007387 */ /* 0x008fe80000100a00 */
[----:B----4-:R1:W-:Y:S04]  /*1abd0*/  STL.64 [R1+0xd70], R16 ;  /* 0x000d701001007387 */ /* 0x0103e80000100a00 */
[----:B-1----:R-:W3:Y:S04]  /*1abe0*/  LDL.LU R16, [R1+0x140] ;  /* 0x0001400001107983 */ /* 0x002ee80000300800 */
[----:B------:R-:W3:Y:S04]  /*1abf0*/  LDL.LU R17, [R1+0x144] ;  /* 0x0001440001117983 */ /* 0x000ee80000300800 */
[----:B------:R-:W3:Y:S04]  /*1ac00*/  LDL.LU R18, [R1+0x148] ;  /* 0x0001480001127983 */ /* 0x000ee80000300800 */
[----:B------:R-:W3:Y:S01]  /*1ac10*/  LDL.LU R19, [R1+0x14c] ;  /* 0x00014c0001137983 */ /* 0x000ee20000300800 */
[----:B------:R-:W-:-:S02]  /*1ac20*/  F2FP.F16.E4M3.UNPACK_B R22, R6.H1 ;  /* 0x00000006ff16723e */ /* 0x000fc400030006ff */
[----:B------:R-:W-:-:S03]  /*1ac30*/  F2FP.F16.E4M3.UNPACK_B R23, R7.H1 ;  /* 0x00000007ff17723e */ /* 0x000fc600030006ff */
[----:B------:R-:W-:Y:S04]  /*1ac40*/  STL [R1+0x108], R22 ;  /* 0x0001081601007387 */ /* 0x000fe80000100800 */
[----:B------:R-:W-:Y:S01]  /*1ac50*/  STL [R1+0x10c], R23 ;  /* 0x00010c1701007387 */ /* 0x000fe20000100800 */
[----:B---3--:R-:W-:Y:S03]  /*1ac60*/  HMMA.16816.F32 R4, R8, R4, R16 ;  /* 0x000000040804723c */ /* 0x008fe60000001810 */
[----:B------:R-:W3:Y:S04]  /*1ac70*/  LDL.LU.64 R18, [R1+0xd78] ;  /* 0x000d780001127983 */ /* 0x000ee80000300a00 */
[----:B------:R-:W5:-:S15]  /*1ac80*/  LDL.LU.64 R16, [R1+0xd70] ;  /* 0x000d700001107983 */ /* 0x000f5e0000300a00 */
[----:B------:R-:W-:-:S01]  /*1ac90*/  NOP ;  /* 0x0000000000007918 */ /* 0x000fc20000000000 */
[----:B------:R-:W-:Y:S04]  /*1aca0*/  STL.64 [R1+0x240], R4 ;  /* 0x0002400401007387 */ /* 0x000fe80000100a00 */
[----:B------:R1:W-:Y:S04]  /*1acb0*/  STL.64 [R1+0x248], R6 ;  /* 0x0002480601007387 */ /* 0x0003e80000100a00 */
[----:B-1----:R-:W4:Y:S04]  /*1acc0*/  LDL.LU.64 R6, [R1+0xd68] ;  /* 0x000d680001067983 */ /* 0x002f280000300a00 */
[----:B------:R-:W4:Y:S01]  /*1acd0*/  LDL.LU.64 R4, [R1+0xd60] ;  /* 0x000d600001047983 */ /* 0x000f220000300a00 */
[----:B------:R-:W-:-:S02]  /*1ace0*/  IMAD.MOV.U32 R12, RZ, RZ, R25 ;  /* 0x000000ffff0c7224 */ /* 0x000fc400078e0019 */
[----:B------:R-:W-:Y:S02]  /*1acf0*/  IMAD.MOV.U32 R13, RZ, RZ, R9 ;  /* 0x000000ffff0d7224 */ /* 0x000fe400078e0009 */
[----:B------:R-:W-:Y:S02]  /*1ad00*/  IMAD.MOV.U32 R14, RZ, RZ, R29 ;  /* 0x000000ffff0e7224 */ /* 0x000fe400078e001d */
[----:B------:R-:W-:Y:S02]  /*1ad10*/  IMAD.MOV.U32 R15, RZ, RZ, R11 ;  /* 0x000000ffff0f7224 */ /* 0x000fe400078e000b */
[----:B------:R-:W-:Y:S01]  /*1ad20*/  FMUL R0, R0, 1.4426950216293334961 ;  /* 0x3fb8aa3b00007820 */ /* 0x000fe20000400000 */
[----:B--2---:R-:W-:-:S05]  /*1ad30*/  F2FP.F16.E4M3.UNPACK_B R10, R21.H1 ;  /* 0x00000015ff0a723e */ /* 0x004fca00030006ff */
[----:B------:R-:W3:Y:S01]  /*1ad40*/  MUFU.EX2 R0, R0 ;  /* 0x0000000000007308 */ /* 0x000ee20000000800 */
[----:B------:R-:W-:Y:S01]  /*1ad50*/  F2FP.F16.E4M3.UNPACK_B R8, R24.H1 ;  /* 0x00000018ff08723e */ /* 0x000fe200030006ff */
[----:B------:R-:W-:Y:S01]  /*1ad60*/  STL [R1+0x100], R10 ;  /* 0x0001000a01007387 */ /* 0x000fe20000100800 */
[----:B----4-:R-:W-:Y:S03]  /*1ad70*/  HMMA.16816.F32 R20, R12, R22, R4 ;  /* 0x000000160c14723c */ /* 0x010fe60000001804 */
[----:B------:R-:W2:Y:S04]  /*1ad80*/  LDL.LU.64 R6, [R1+0xd58] ;  /* 0x000d580001067983 */ /* 0x000ea80000300a00 */
[----:B------:R-:W-:Y:S01]  /*1ad90*/  STL [R1+0x104], R8 ;  /* 0x0001040801007387 */ /* 0x000fe20000100800 */
[C---:B---3--:R-:W-:Y:S01]  /*1ada0*/  FMUL R12, R0.reuse, R19 ;  /* 0x00000013000c7220 */ /* 0x048fe20000400000 */
[----:B------:R-:W-:-:S02]  /*1adb0*/  FMUL R13, R0, R18 ;  /* 0x00000012000d7220 */ /* 0x000fc40000400000 */
[----:B------:R-:W3:-:S12]  /*1adc0*/  LDL.LU.64 R4, [R1+0xd50] ;  /* 0x000d500001047983 */ /* 0x000ed80000300a00 */
[----:B------:R-:W-:Y:S04]  /*1add0*/  STL.64 [R1+0x2a0], R20 ;  /* 0x0002a01401007387 */ /* 0x000fe80000100a00 */
[----:B------:R-:W-:Y:S04]  /*1ade0*/  STL.64 [R1+0x2a8], R22 ;  /* 0x0002a81601007387 */ /* 0x000fe80000100a00 */
[----:B------:R1:W-:Y:S04]  /*1adf0*/  STL.64 [R1+0xd38], R12 ;  /* 0x000d380c01007387 */ /* 0x0003e80000100a00 */
[----:B-1----:R-:W4:Y:S04]  /*1ae00*/  LDL.64 R12, [R1+0x100] ;  /* 0x00010000010c7983 */ /* 0x002f280000100a00 */
[----:B------:R-:W5:Y:S04]  /*1ae10*/  LDL.LU R23, [R1+0x2c8] ;  /* 0x0002c80001177983 */ /* 0x000f680000300800 */
[----:B------:R-:W5:Y:S04]  /*1ae20*/  LDL.LU R22, [R1+0x2cc] ;  /* 0x0002cc0001167983 */ /* 0x000f680000300800 */
[----:B------:R-:W2:Y:S04]  /*1ae30*/  LDL.LU R21, [R1+0x288] ;  /* 0x0002880001157983 */ /* 0x000ea80000300800 */
[----:B------:R-:W2:Y:S04]  /*1ae40*/  LDL.LU R20, [R1+0x28c] ;  /* 0x00028c0001147983 */ /* 0x000ea80000300800 */
[----:B-----5:R-:W-:Y:S04]  /*1ae50*/  STL.64 [R1+0xd48], R22 ;  /* 0x000d481601007387 */ /* 0x020fe80000100a00 */
[----:B--2---:R1:W-:Y:S04]  /*1ae60*/  STL.64 [R1+0xd40], R20 ;  /* 0x000d401401007387 */ /* 0x0043e80000100a00 */
[----:B-1----:R-:W2:Y:S04]  /*1ae70*/  LDL.LU R20, [R1+0x80] ;  /* 0x0000800001147983 */ /* 0x002ea80000300800 */
[----:B------:R-:W2:Y:S04]  /*1ae80*/  LDL.LU R21, [R1+0x84] ;  /* 0x0000840001157983 */ /* 0x000ea80000300800 */
[----:B------:R-:W2:Y:S04]  /*1ae90*/  LDL.LU R22, [R1+0x88] ;  /* 0x0000880001167983 */ /* 0x000ea80000300800 */
[----:B------:R-:W2:Y:S01]  /*1aea0*/  LDL.LU R23, [R1+0x8c] ;  /* 0x00008c0001177983 */ /* 0x000ea20000300800 */
[----:B------:R-:W-:-:S02]  /*1aeb0*/  IMAD.MOV.U32 R8, RZ, RZ, R25 ;  /* 0x000000ffff087224 */ /* 0x000fc400078e0019 */
[----:B------:R-:W-:Y:S01]  /*1aec0*/  IMAD.MOV.U32 R10, RZ, RZ, R29 ;  /* 0x000000ffff0a7224 */ /* 0x000fe200078e001d */
[----:B------:R-:W5:Y:S04]  /*1aed0*/  LDL.LU R25, [R1+0x284] ;  /* 0x0002840001197983 */ /* 0x000f680000300800 */
[----:B------:R-:W5:Y:S01]  /*1aee0*/  LDL.LU R29, [R1+0x280] ;  /* 0x00028000011d7983 */ /* 0x000f620000300800 */
[----:B----4-:R-:W-:-:S03]  /*1aef0*/  IMAD.MOV.U32 R24, RZ, RZ, R13 ;  /* 0x000000ffff187224 */ /* 0x010fc600078e000d */
[----:B------:R1:W-:Y:S04]  /*1af00*/  STL [R1+0xcc8], R28 ;  /* 0x000cc81c01007387 */ /* 0x0003e80000100800 */
[----:B-1----:R-:W4:Y:S01]  /*1af10*/  LDL.LU R28, [R1+0x2c4] ;  /* 0x0002c400011c7983 */ /* 0x002f220000300800 */
[----:B--2---:R-:W-:Y:S03]  /*1af20*/  HMMA.16816.F32 R8, R8, R12, R20 ;  /* 0x0000000c0808723c */ /* 0x004fe60000001814 */
[----:B------:R-:W2:Y:S04]  /*1af30*/  LDL.LU.64 R22, [R1+0xd48] ;  /* 0x000d480001167983 */ /* 0x000ea80000300a00 */
[----:B------:R-:W2:Y:S04]  /*1af40*/  LDL.LU.64 R20, [R1+0xd40] ;  /* 0x000d400001147983 */ /* 0x000ea80000300a00 */
[----:B------:R-:W5:-:S12]  /*1af50*/  LDL.LU.64 R12, [R1+0xd38] ;  /* 0x000d3800010c7983 */ /* 0x000f580000300a00 */
[----:B------:R1:W-:Y:S04]  /*1af60*/  STL.64 [R1+0x330], R8 ;  /* 0x0003300801007387 */ /* 0x0003e80000100a00 */
[----:B------:R0:W-:Y:S04]  /*1af70*/  STL.64 [R1+0x338], R10 ;  /* 0x0003380a01007387 */ /* 0x0001e80000100a00 */
[----:B-1----:R-:W5:Y:S04]  /*1af80*/  LDL.LU R8, [R1+0x170] ;  /* 0x0001700001087983 */ /* 0x002f680000300800 */
[----:B------:R-:W5:Y:S01]  /*1af90*/  LDL.LU R9, [R1+0x174] ;  /* 0x0001740001097983 */ /* 0x000f620000300800 */
[C---:B------:R-:W-:Y:S01]  /*1afa0*/  FMUL R14, R27.reuse, R17 ;  /* 0x000000111b0e7220 */ /* 0x040fe20000400000 */
[----:B------:R-:W-:Y:S01]  /*1afb0*/  FMUL R15, R27, R16 ;  /* 0x000000101b0f7220 */ /* 0x000fe20000400000 */
[----:B------:R-:W-:Y:S01]  /*1afc0*/  IMAD.MOV.U32 R16, RZ, RZ, R26 ;  /* 0x000000ffff107224 */ /* 0x000fe200078e001a */
[----:B0-----:R-:W4:Y:S01]  /*1afd0*/  LDL.LU R11, [R1+0x2c0] ;  /* 0x0002c000010b7983 */ /* 0x001f220000300800 */
[----:B------:R-:W-:-:S02]  /*1afe0*/  IMAD.MOV.U32 R17, RZ, RZ, R6 ;  /* 0x000000ffff117224 */ /* 0x000fc400078e0006 */
[----:B------:R-:W-:Y:S02]  /*1aff0*/  IMAD.MOV.U32 R18, RZ, RZ, R2 ;  /* 0x000000ffff127224 */ /* 0x000fe400078e0002 */
[----:B---3--:R-:W-:Y:S01]  /*1b000*/  IMAD.MOV.U32 R19, RZ, RZ, R4 ;  /* 0x000000ffff137224 */ /* 0x008fe200078e0004 */
[----:B------:R-:W-:Y:S06]  /*1b010*/  STL [R1+0xc68], R24 ;  /* 0x000c681801007387 */ /* 0x000fec0000100800 */
[----:B-----5:R-:W-:-:S15]  /*1b020*/  HMMA.16816.F32 R12, R16, R8, R12 ;  /* 0x00000008100c723c */ /* 0x020fde000000180c */
[----:B------:R-:W-:-:S08]  /*1b030*/  NOP ;  /* 0x0000000000007918 */ /* 0x000fd00000000000 */
[----:B------:R0:W-:Y:S04]  /*1b040*/  STL.64 [R1+0xe0], R12 ;  /* 0x0000e00c01007387 */ /* 0x0001e80000100a00 */
[----:B------:R-:W-:Y:S01]  /*1b050*/  STL.64 [R1+0xe8], R14 ;  /* 0x0000e80e01007387 */ /* 0x000fe20000100a00 */
[C---:B0-----:R-:W-:Y:S01]  /*1b060*/  FMUL R12, R0.reuse, R29 ;  /* 0x0000001d000c7220 */ /* 0x041fe20000400000 */
[----:B------:R-:W-:-:S05]  /*1b070*/  FMUL R13, R0, R25 ;  /* 0x00000019000d7220 */ /* 0x000fca0000400000 */
[----:B------:R0:W-:Y:S04]  /*1b080*/  STL.64 [R1+0xd30], R12 ;  /* 0x000d300c01007387 */ /* 0x0001e80000100a00 */
[----:B0-----:R-:W3:Y:S04]  /*1b090*/  LDL.LU R12, [R1+0x178] ;  /* 0x00017800010c7983 */ /* 0x001ee80000300800 */
[----:B------:R-:W3:Y:S01]  /*1b0a0*/  LDL.LU R13, [R1+0x17c] ;  /* 0x00017c00010d7983 */ /* 0x000ee20000300800 */
[C---:B----4-:R-:W-:Y:S01]  /*1b0b0*/  FMUL R8, R0.reuse, R11 ;  /* 0x0000000b00087220 */ /* 0x050fe20000400000 */
[----:B------:R-:W-:Y:S01]  /*1b0c0*/  FMUL R9, R0, R28 ;  /* 0x0000001c00097220 */ /* 0x000fe20000400000 */
[C---:B--2---:R-:W-:Y:S01]  /*1b0d0*/  FMUL R10, R27.reuse, R23 ;  /* 0x000000171b0a7220 */ /* 0x044fe20000400000 */
[----:B------:R-:W-:Y:S01]  /*1b0e0*/  FMUL R11, R27, R22 ;  /* 0x000000161b0b7220 */ /* 0x000fe20000400000 */
[----:B------:R-:W2:Y:S04]  /*1b0f0*/  LDL.LU R29, [R1+0x318] ;  /* 0x00031800011d7983 */ /* 0x000ea80000300800 */
[----:B------:R-:W4:Y:S04]  /*1b100*/  LDL.LU R28, [R1+0x31c] ;  /* 0x00031c00011c7983 */ /* 0x000f280000300800 */
[----:B------:R-:W5:Y:S04]  /*1b110*/  LDL.LU R25, [R1+0x328] ;  /* 0x0003280001197983 */ /* 0x000f680000300800 */
[----:B------:R-:W5:Y:S01]  /*1b120*/  LDL.LU R24, [R1+0x32c] ;  /* 0x00032c0001187983 */ /* 0x000f620000300800 */
[----:B---3--:R-:W-:Y:S03]  /*1b130*/  HMMA.16816.F32 R8, R16, R12, R8 ;  /* 0x0000000c1008723c */ /* 0x008fe60000001808 */
[----:B------:R-:W3:Y:S04]  /*1b140*/  LDL.LU.64 R12, [R1+0xd30] ;  /* 0x000d3000010c7983 */ /* 0x000ee80000300a00 */
[----:B------:R-:W3:-:S15]  /*1b150*/  LDL.LU R18, [R1+0x180] ;  /* 0x0001800001127983 */ /* 0x000ede0000300800 */
[----:B------:R-:W-:-:S01]  /*1b160*/  NOP ;  /* 0x0000000000007918 */ /* 0x000fc20000000000 */
[----:B------:R0:W-:Y:S04]  /*1b170*/  STL.64 [R1+0xd0], R8 ;  /* 0x0000d00801007387 */ /* 0x0001e80000100a00 */
[----:B------:R1:W-:Y:S04]  /*1b180*/  STL.64 [R1+0xd8], R10 ;  /* 0x0000d80a01007387 */ /* 0x0003e80000100a00 */
[----:B------:R-:W3:Y:S04]  /*1b190*/  LDL.LU R19, [R1+0x184] ;  /* 0x0001840001137983 */ /* 0x000ee80000300800 */
[----:B0-----:R-:W2:Y:S04]  /*1b1a0*/  LDL.LU R8, [R1+0x310] ;  /* 0x0003100001087983 */ /* 0x001ea80000300800 */
[----:B------:R-:W4:Y:S04]  /*1b1b0*/  LDL.LU R9, [R1+0x314] ;  /* 0x0003140001097983 */ /* 0x000f280000300800 */
[----:B-1----:R-:W5:Y:S04]  /*1b1c0*/  LDL.LU R10, [R1+0x320] ;  /* 0x00032000010a7983 */ /* 0x002f680000300800 */
[----:B------:R-:W2:Y:S01]  /*1b1d0*/  LDL.LU R11, [R1+0x324] ;  /* 0x00032400010b7983 */ /* 0x000ea20000300800 */
[C---:B------:R-:W-:Y:S01]  /*1b1e0*/  FMUL R14, R27.reuse, R21 ;  /* 0x000000151b0e7220 */ /* 0x040fe20000400000 */
[----:B------:R-:W-:Y:S01]  /*1b1f0*/  FMUL R15, R27, R20 ;  /* 0x000000141b0f7220 */ /* 0x000fe20000400000 */
[----:B------:R-:W-:-:S02]  /*1b200*/  IMAD.MOV.U32 R20, RZ, RZ, R26 ;  /* 0x000000ffff147224 */ /* 0x000fc400078e001a */
[----:B------:R-:W-:Y:S02]  /*1b210*/  IMAD.MOV.U32 R21, RZ, RZ, R6 ;  /* 0x000000ffff157224 */ /* 0x000fe400078e0006 */
[----:B------:R-:W-:Y:S02]  /*1b220*/  IMAD.MOV.U32 R22, RZ, RZ, R2 ;  /* 0x000000ffff167224 */ /* 0x000fe400078e0002 */
[----:B------:R-:W-:-:S07]  /*1b230*/  IMAD.MOV.U32 R23, RZ, RZ, R4 ;  /* 0x000000ffff177224 */ /* 0x000fce00078e0004 */
[----:B---3--:R-:W-:-:S15]  /*1b240*/  HMMA.16816.F32 R12, R20, R18, R12 ;  /* 0x00000012140c723c */ /* 0x008fde000000180c */
[----:B------:R-:W-:-:S08]  /*1b250*/  NOP ;  /* 0x0000000000007918 */ /* 0x000fd00000000000 */
[----:B------:R5:W-:Y:S04]  /*1b260*/  STL.64 [R1+0xc0], R12 ;  /* 0x0000c00c01007387 */ /* 0x000be80000100a00 */
[----:B------:R-:W-:Y:S01]  /*1b270*/  STL.64 [R1+0xc8], R14 ;  /* 0x0000c80e01007387 */ /* 0x000fe20000100a00 */
[C---:B-----5:R-:W-:Y:S01]  /*1b280*/  FMUL R12, R0.reuse, R10 ;  /* 0x0000000a000c7220 */ /* 0x060fe20000400000 */
[----:B--2---:R-:W-:-:S05]  /*1b290*/  FMUL R13, R0, R11 ;  /* 0x0000000b000d7220 */ /* 0x004fca0000400000 */
[----:B------:R0:W-:Y:S04]  /*1b2a0*/  STL.64 [R1+0xd28], R12 ;  /* 0x000d280c01007387 */ /* 0x0001e80000100a00 */
[----:B0-----:R-:W2:Y:S04]  /*1b2b0*/  LDL.LU R12, [R1+0x188] ;  /* 0x00018800010c7983 */ /* 0x001ea80000300800 */
[----:B------:R-:W2:Y:S01]  /*1b2c0*/  LDL.LU R13, [R1+0x18c] ;  /* 0x00018c00010d7983 */ /* 0x000ea20000300800 */
[C---:B------:R-:W-:Y:S01]  /*1b2d0*/  FMUL R8, R0.reuse, R8 ;  /* 0x0000000800087220 */ /* 0x040fe20000400000 */
[----:B----4-:R-:W-:Y:S01]  /*1b2e0*/  FMUL R9, R0, R9 ;  /* 0x0000000900097220 */ /* 0x010fe20000400000 */
[C---:B------:R-:W-:Y:S01]  /*1b2f0*/  FMUL R10, R27.reuse, R29 ;  /* 0x0000001d1b0a7220 */ /* 0x040fe20000400000 */
[----:B------:R-:W-:Y:S01]  /*1b300*/  FMUL R11, R27, R28 ;  /* 0x0000001c1b0b7220 */ /* 0x000fe20000400000 */
[----:B------:R-:W-:Y:S01]  /*1b310*/  IMAD.MOV.U32 R18, RZ, RZ, R2 ;  /* 0x000000ffff127224 */ /* 0x000fe200078e0002 */
[----:B------:R-:W3:Y:S01]  /*1b320*/  LDL.LU R28, [R1+0x198] ;  /* 0x00019800011c7983 */ /* 0x000ee20000300800 */
[----:B------:R-:W-:-:S02]  /*1b330*/  IMAD.MOV.U32 R19, RZ, RZ, R4 ;  /* 0x000000ffff137224 */ /* 0x000fc400078e0004 */
[C---:B------:R-:W-:Y:S01]  /*1b340*/  FMUL R14, R27.reuse, R25 ;  /* 0x000000191b0e7220 */ /* 0x040fe20000400000 */
[----:B------:R-:W-:Y:S01]  /*1b350*/  FMUL R15, R27, R24 ;  /* 0x000000181b0f7220 */ /* 0x000fe20000400000 */
[----:B------:R-:W3:Y:S04]  /*1b360*/  LDL.LU R29, [R1+0x19c] ;  /* 0x00019c00011d7983 */ /* 0x000ee80000300800 */
[----:B------:R-:W4:Y:S04]  /*1b370*/  LDL.LU R25, [R1+0x3c8] ;  /* 0x0003c80001197983 */ /* 0x000f280000300800 */
[----:B------:R-:W5:Y:S01]  /*1b380*/  LDL.LU R24, [R1+0x3cc] ;  /* 0x0003cc0001187983 */ /* 0x000f620000300800 */
[----:B--2---:R-:W-:Y:S03]  /*1b390*/  HMMA.16816.F32 R8, R16, R12, R8 ;  /* 0x0000000c1008723c */ /* 0x004fe60000001808 */
[----:B------:R-:W2:Y:S04]  /*1b3a0*/  LDL.LU.64 R12, [R1+0xd28] ;  /* 0x000d2800010c7983 */ /* 0x000ea80000300a00 */
[----:B------:R-:W2:-:S15]  /*1b3b0*/  LDL.LU R16, [R1+0x190] ;  /* 0x0001900001107983 */ /* 0x000e9e0000300800 */
[----:B------:R-:W-:-:S01]  /*1b3c0*/  NOP ;  /* 0x0000000000007918 */ /* 0x000fc20000000000 */
[----:B------:R0:W-:Y:S04]  /*1b3d0*/  STL.64 [R1+0xb0], R8 ;  /* 0x0000b00801007387 */ /* 0x0001e80000100a00 */
[----:B------:R1:W-:Y:S04]  /*1b3e0*/  STL.64 [R1+0xb8], R10 ;  /* 0x0000b80a01007387 */ /* 0x0003e80000100a00 */
[----:B------:R-:W2:Y:S04]  /*1b3f0*/  LDL.LU R17, [R1+0x194] ;  /* 0x0001940001117983 */ /* 0x000ea80000300800 */
[----:B0-----:R-:W3:Y:S04]  /*1b400*/  LDL.LU R8, [R1+0x350] ;  /* 0x0003500001087983 */ /* 0x001ee80000300800 */
[----:B------:R-:W4:Y:S04]  /*1b410*/  LDL.LU R9, [R1+0x354] ;  /* 0x0003540001097983 */ /* 0x000f280000300800 */
[----:B------:R-:W5:Y:S04]  /*1b420*/  LDL.LU R18, [R1+0x3c0] ;  /* 0x0003c00001127983 */ /* 0x000f680000300800 */
[----:B------:R-:W5:Y:S04]  /*1b430*/  LDL.LU R19, [R1+0x3c4] ;  /* 0x0003c40001137983 */ /* 0x000f680000300800 */
[----:B-1----:R-:W5:Y:S04]  /*1b440*/  LDL.LU R10, [R1+0x358] ;  /* 0x00035800010a7983 */ /* 0x002f680000300800 */
[----:B------:R-:W5:Y:S01]  /*1b450*/  LDL.LU R11, [R1+0x35c] ;  /* 0x00035c00010b7983 */ /* 0x000f620000300800 */
[----:B--2---:R-:W-:Y:S01]  /*1b460*/  HMMA.16816.F32 R12, R20, R16, R12 ;  /* 0x00000010140c723c */ /* 0x004fe2000000180c */
[----:B---3--:R-:W-:-:S06]  /*1b470*/  FMUL R8, R0, R8 ;  /* 0x0000000800087220 */ /* 0x008fcc0000400000 */
[----:B------:R-:W-:Y:S02]  /*1b480*/  IMAD.MOV.U32 R16, RZ, RZ, R26 ;  /* 0x000000ffff107224 */ /* 0x000fe400078e001a */
[----:B----4-:R-:W-:Y:S01]  /*1b490*/  FMUL R9, R0, R9 ;  /* 0x0000000900097220 */ /* 0x010fe20000400000 */
[----:B------:R-:W-:Y:S02]  /*1b4a0*/  IMAD.MOV.U32 R17, RZ, RZ, R6 ;  /* 0x000000ffff117224 */ /* 0x000fe400078e0006 */
[----:B-----5:R-:W-:-:S11]  /*1b4b0*/  FMUL R10, R27, R10 ;  /* 0x0000000a1b0a7220 */ /* 0x020fd60000400000 */
[----:B------:R0:W-:Y:S01]  /*1b4c0*/  STL.64 [R1+0xa0], R12 ;  /* 0x0000a00c01007387 */ /* 0x0001e20000100a00 */
[----:B------:R-:W-:Y:S01]  /*1b4d0*/  FMUL R11, R27, R11 ;  /* 0x0000000b1b0b7220 */ /* 0x000fe20000400000 */
[C---:B0-----:R-:W-:Y:S01]  /*1b4e0*/  FMUL R12, R0.reuse, R18 ;  /* 0x00000012000c7220 */ /* 0x041fe20000400000 */
[----:B------:R-:W-:Y:S01]  /*1b4f0*/  FMUL R13, R0, R19 ;  /* 0x00000013000d7220 */ /* 0x000fe20000400000 */
[----:B------:R-:W-:Y:S02]  /*1b500*/  IMAD.MOV.U32 R18, RZ, RZ, R2 ;  /* 0x000000ffff127224 */ /* 0x000fe400078e0002 */
[----:B------:R-:W-:-:S07]  /*1b510*/  IMAD.MOV.U32 R19, RZ, RZ, R4 ;  /* 0x000000ffff137224 */ /* 0x000fce00078e0004 */
[----:B------:R-:W-:Y:S01]  /*1b520*/  HMMA.16816.F32 R8, R16, R28, R8 ;  /* 0x0000001c1008723c */ /* 0x000fe20000001808 */
[----:B------:R0:W-:Y:S02]  /*1b530*/  STL.64 [R1+0xa8], R14 ;  /* 0x0000a80e01007387 */ /* 0x0001e40000100a00 */
[C---:B0-----:R-:W-:Y:S01]  /*1b540*/  FMUL R15, R27.reuse, R24 ;  /* 0x000000181b0f7220 */ /* 0x041fe20000400000 */
[----:B------:R-:W-:Y:S01]  /*1b550*/  FMUL R14, R27, R25 ;  /* 0x000000191b0e7220 */ /* 0x000fe20000400000 */
[----:B------:R-:W2:Y:S04]  /*1b560*/  LDL.LU R24, [R1+0x1a8] ;  /* 0x0001a80001187983 */ /* 0x000ea80000300800 */
[----:B------:R-:W2:-:S14]  /*1b570*/  LDL.LU R25, [R1+0x1ac] ;  /* 0x0001ac0001197983 */ /* 0x000e9c0000300800 */
[----:B------:R0:W-:Y:S01]  /*1b580*/  STL.64 [R1+0x90], R8 ;  /* 0x0000900801007387 */ /* 0x0001e20000100a00 */
[----:B------:R-:W-:Y:S02]  /*1b590*/  IMAD.MOV.U32 R29, RZ, RZ, R10 ;  /* 0x000000ffff1d7224 */ /* 0x000fe400078e000a */
[----:B------:R-:W-:Y:S01]  /*1b5a0*/  IMAD.MOV.U32 R28, RZ, RZ, R11 ;  /* 0x000000ffff1c7224 */ /* 0x000fe200078e000b */
[----:B0-----:R-:W3:Y:S04]  /*1b5b0*/  LDL.LU R8, [R1+0x3e0] ;  /* 0x0003e00001087983 */ /* 0x001ee80000300800 */
[----:B------:R-:W4:Y:S04]  /*1b5c0*/  LDL.LU R9, [R1+0x3e4] ;  /* 0x0003e40001097983 */ /* 0x000f280000300800 */
[----:B------:R-:W5:Y:S04]  /*1b5d0*/  LDL.LU R16, [R1+0x3f0] ;  /* 0x0003f00001107983 */ /* 0x000f680000300800 */
[----:B------:R-:W2:Y:S04]  /*1b5e0*/  LDL.LU R17, [R1+0x3f4] ;  /* 0x0003f40001117983 */ /* 0x000ea80000300800 */
[----:B------:R-:W5:Y:S04]  /*1b5f0*/  LDL.LU R10, [R1+0x3e8] ;  /* 0x0003e800010a7983 */ /* 0x000f680000300800 */
[----:B------:R-:W2:Y:S04]  /*1b600*/  LDL.LU R11, [R1+0x3ec] ;  /* 0x0003ec00010b7983 */ /* 0x000ea80000300800 */
[----:B------:R-:W2:Y:S04]  /*1b610*/  LDL.LU R18, [R1+0x3f8] ;  /* 0x0003f80001127983 */ /* 0x000ea80000300800 */
[----:B------:R-:W2:Y:S04]  /*1b620*/  LDL.LU R19, [R1+0x3fc] ;  /* 0x0003fc0001137983 */ /* 0x000ea80000300800 */
[----:B------:R0:W-:Y:S04]  /*1b630*/  STL [R1+0xd0c], R28 ;  /* 0x000d0c1c01007387 */ /* 0x0001e80000100800 */
[----:B------:R1:W-:Y:S04]  /*1b640*/  STL [R1+0xd08], R29 ;  /* 0x000d081d01007387 */ /* 0x0003e80000100800 */
[----:B0-----:R-:W2:Y:S04]  /*1b650*/  LDL.LU R28, [R1+0x1a0] ;  /* 0x0001a000011c7983 */ /* 0x001ea80000300800 */
[----:B-1----:R-:W2:Y:S01]  /*1b660*/  LDL.LU R29, [R1+0x1a4] ;  /* 0x0001a400011d7983 */ /* 0x002ea20000300800 */
[C---:B---3--:R-:W-:Y:S01]  /*1b670*/  FMUL R8, R0.reuse, R8 ;  /* 0x0000000800087220 */ /* 0x048fe20000400000 */
[----:B----4-:R-:W-:Y:S01]  /*1b680*/  FMUL R9, R0, R9 ;  /* 0x0000000900097220 */ /* 0x010fe20000400000 */
[C---:B-----5:R-:W-:Y:S01]  /*1b690*/  FMUL R10, R27.reuse, R10 ;  /* 0x0000000a1b0a7220 */ /* 0x060fe20000400000 */
[----:B--2---:R-:W-:Y:S01]  /*1b6a0*/  FMUL R11, R27, R11 ;  /* 0x0000000b1b0b7220 */ /* 0x004fe20000400000 */
[----:B------:R-:W-:-:S15]  /*1b6b0*/  HMMA.16816.F32 R12, R20, R28, R12 ;  /* 0x0000001c140c723c */ /* 0x000fde000000180c */
[----:B------:R-:W-:-:S08]  /*1b6c0*/  NOP ;  /* 0x0000000000007918 */ /* 0x000fd00000000000 */
[----:B------:R0:W-:Y:S04]  /*1b6d0*/  STL.64 [R1+0x80], R12 ;  /* 0x0000800c01007387 */ /* 0x0001e80000100a00 */
[----:B------:R1:W-:Y:S01]  /*1b6e0*/  STL.64 [R1+0x88], R14 ;  /* 0x0000880e01007387 */ /* 0x0003e20000100a00 */
[C---:B0-----:R-:W-:Y:S01]  /*1b6f0*/  FMUL R12, R0.reuse, R16 ;  /* 0x00000010000c7220 */ /* 0x041fe20000400000 */
[----:B------:R-:W-:Y:S01]  /*1b700*/  FMUL R13, R0, R17 ;  /* 0x00000011000d7220 */ /* 0x000fe20000400000 */
[----:B------:R-:W-:Y:S02]  /*1b710*/  IMAD.MOV.U32 R16, RZ, RZ, R26 ;  /* 0x000000ffff107224 */ /* 0x000fe400078e001a */
[C---:B-1----:R-:W-:Y:S01]  /*1b720*/  FMUL R14, R27.reuse, R18 ;  /* 0x000000121b0e7220 */ /* 0x042fe20000400000 */
[----:B------:R-:W-:Y:S01]  /*1b730*/  FMUL R15, R27, R19 ;  /* 0x000000131b0f7220 */ /* 0x000fe20000400000 */
[----:B------:R-:W-:-:S02]  /*1b740*/  IMAD.MOV.U32 R17, RZ, RZ, R6 ;  /* 0x000000ffff117224 */ /* 0x000fc400078e0006 */
[----:B------:R-:W-:Y:S02]  /*1b750*/  IMAD.MOV.U32 R18, RZ, RZ, R2 ;  /* 0x000000ffff127224 */ /* 0x000fe400078e0002 */
[----:B------:R-:W-:-:S07]  /*1b760*/  IMAD.MOV.U32 R19, RZ, RZ, R4 ;  /* 0x000000ffff137224 */ /* 0x000fce00078e0004 */
[----:B------:R-:W-:-:S15]  /*1b770*/  HMMA.16816.F32 R8, R16, R24, R8 ;  /* 0x000000181008723c */ /* 0x000fde0000001808 */
[----:B------:R-:W-:-:S08]  /*1b780*/  NOP ;  /* 0x0000000000007918 */ /* 0x000fd00000000000 */
[----:B------:R0:W-:Y:S04]  /*1b790*/  STL.64 [R1+0x70], R8 ;  /* 0x0000700801007387 */ /* 0x0001e80000100a00 */
[----:B------:R1:W-:Y:S01]  /*1b7a0*/  STL [R1+0x78], R10 ;  /* 0x0000780a01007387 */ /* 0x0003e20000100800 */
[----:B------:R-:W-:-:S03]  /*1b7b0*/  IMAD.MOV.U32 R25, RZ, RZ, R11 ;  /* 0x000000ffff197224 */ /* 0x000fc600078e000b */
[----:B0-----:R-:W2:Y:S04]  /*1b7c0*/  LDL.LU R8, [R1+0x380] ;  /* 0x0003800001087983 */ /* 0x001ea80000300800 */
[----:B------:R-:W3:Y:S04]  /*1b7d0*/  LDL.LU R9, [R1+0x384] ;  /* 0x0003840001097983 */ /* 0x000ee80000300800 */
[----:B------:R-:W4:Y:S04]  /*1b7e0*/  LDL.LU R16, [R1+0x410] ;  /* 0x0004100001107983 */ /* 0x000f280000300800 */
[----:B------:R-:W5:Y:S04]  /*1b7f0*/  LDL.LU R17, [R1+0x414] ;  /* 0x0004140001117983 */ /* 0x000f680000300800 */
[----:B-1----:R-:W3:Y:S04]  /*1b800*/  LDL.LU R10, [R1+0x388] ;  /* 0x00038800010a7983 */ /* 0x002ee80000300800 */
[----:B------:R-:W3:Y:S04]  /*1b810*/  LDL.LU R11, [R1+0x38c] ;  /* 0x00038c00010b7983 */ /* 0x000ee80000300800 */
[----:B------:R-:W2:Y:S04]  /*1b820*/  LDL.LU R18, [R1+0x418] ;  /* 0x0004180001127983 */ /* 0x000ea80000300800 */
[----:B------:R-:W3:Y:S04]  /*1b830*/  LDL.LU R19, [R1+0x41c] ;  /* 0x00041c0001137983 */ /* 0x000ee80000300800 */
[----:B------:R-:W3:Y:S04]  /*1b840*/  LDL.LU R28, [R1+0x1d0] ;  /* 0x0001d000011c7983 */ /* 0x000ee80000300800 */
[----:B------:R-:W3:Y:S04]  /*1b850*/  LDL.LU R29, [R1+0x1d4] ;  /* 0x0001d400011d7983 */ /* 0x000ee80000300800 */
[----:B------:R0:W-:Y:S04]  /*1b860*/  STL [R1+0xc88], R25 ;  /* 0x000c881901007387 */ /* 0x0001e80000100800 */
[----:B------:R-:W4:Y:S04]  /*1b870*/  LDL.LU R24, [R1+0x1b0] ;  /* 0x0001b00001187983 */ /* 0x000f280000300800 */
[----:B0-----:R-:W4:Y:S02]  /*1b880*/  LDL.LU R25, [R1+0x1b4] ;  /* 0x0001b40001197983 */ /* 0x001f240000300800 */
[----:B----4-:R-:W-:-:S15]  /*1b890*/  HMMA.16816.F32 R12, R20, R24, R12 ;  /* 0x00000018140c723c */ /* 0x010fde000000180c */
[----:B------:R-:W-:-:S09]  /*1b8a0*/  NOP ;  /* 0x0000000000007918 */ /* 0x000fd20000000000 */
[----:B------:R-:W-:Y:S01]  /*1b8b0*/  IMAD.MOV.U32 R24, RZ, RZ, R15 ;  /* 0x000000ffff187224 */ /* 0x000fe200078e000f */
[----:B------:R-:W-:Y:S04]  /*1b8c0*/  STL.64 [R1+0x60], R12 ;  /* 0x0000600c01007387 */ /* 0x000fe80000100a00 */
[----:B------:R-:W-:Y:S04]  /*1b8d0*/  STL [R1+0x68], R14 ;  /* 0x0000680e01007387 */ /* 0x000fe80000100800 */
[----:B------:R0:W-:Y:S04]  /*1b8e0*/  STL [R1+0xc6c], R24 ;  /* 0x000c6c1801007387 */ /* 0x0001e80000100800 */
[----:B0-----:R-:W4:Y:S04]  /*1b8f0*/  LDL.LU R24, [R1+0x1c8] ;  /* 0x0001c80001187983 */ /* 0x001f280000300800 */
[----:B------:R-:W4:Y:S01]  /*1b900*/  LDL.LU R25, [R1+0x1cc] ;  /* 0x0001cc0001197983 */ /* 0x000f220000300800 */
[C---:B------:R-:W-:Y:S01]  /*1b910*/  FMUL R12, R0.reuse, R16 ;  /* 0x00000010000c7220 */ /* 0x040fe20000400000 */
[----:B-----5:R-:W-:Y:S01]  /*1b920*/  FMUL R13, R0, R17 ;  /* 0x00000011000d7220 */ /* 0x020fe20000400000 */
[C---:B--2---:R-:W-:Y:S01]  /*1b930*/  FMUL R14, R27.reuse, R18 ;  /* 0x000000121b0e7220 */ /* 0x044fe20000400000 */
[----:B---3--:R-:W-:Y:S01]  /*1b940*/  FMUL R15, R27, R19 ;  /* 0x000000131b0f7220 */ /* 0x008fe20000400000 */
[----:B------:R-:W-:-:S02]  /*1b950*/  IMAD.MOV.U32 R16, RZ, RZ, R26 ;  /* 0x000000ffff107224 */ /* 0x000fc400078e001a */
[----:B------:R-:W-:Y:S02]  /*1b960*/  IMAD.MOV.U32 R17, RZ, RZ, R6 ;  /* 0x000000ffff117224 */ /* 0x000fe400078e0006 */
[----:B------:R-:W-:Y:S02]  /*1b970*/  IMAD.MOV.U32 R18, RZ, RZ, R2 ;  /* 0x000000ffff127224 */ /* 0x000fe400078e0002 */
[----:B------:R-:W-:Y:S02]  /*1b980*/  IMAD.MOV.U32 R19, RZ, RZ, R4 ;  /* 0x000000ffff137224 */ /* 0x000fe400078e0004 */
[C---:B------:R-:W-:Y:S01]  /*1b990*/  FMUL R8, R0.reuse, R8 ;  /* 0x0000000800087220 */ /* 0x040fe20000400000 */
[----:B------:R-:W-:Y:S01]  /*1b9a0*/  FMUL R9, R0, R9 ;  /* 0x0000000900097220 */ /* 0x000fe20000400000 */
[C---:B------:R-:W-:Y:S01]  /*1b9b0*/  FMUL R10, R27.reuse, R10 ;  /* 0x0000000a1b0a7220 */ /* 0x040fe20000400000 */
[----:B------:R-:W-:-:S07]  /*1b9c0*/  FMUL R11, R27, R11 ;  /* 0x0000000b1b0b7220 */ /* 0x000fce0000400000 */
[----:B------:R-:W-:-:S15]  /*1b9d0*/  HMMA.16816.F32 R8, R20, R28, R8 ;  /* 0x0000001c1408723c */ /* 0x000fde0000001808 */
[----:B------:R-:W-:-:S09]  /*1b9e0*/  NOP ;  /* 0x0000000000007918 */ /* 0x000fd20000000000 */
[----:B------:R-:W-:Y:S02]  /*1b9f0*/  IMAD.MOV.U32 R28, RZ, RZ, R10 ;  /* 0x000000ffff1c7224 */ /* 0x000fe400078e000a */
[----:B------:R-:W-:Y:S01]  /*1ba00*/  IMAD.MOV.U32 R29, RZ, RZ, R11 ;  /* 0x000000ffff1d7224 */ /* 0x000fe200078e000b */
[----:B----4-:R-:W-:-:S15]  /*1ba10*/  HMMA.16816.F32 R12, R16, R24, R12 ;  /* 0x00000018100c723c */ /* 0x010fde000000180c */
[----:B------:R-:W-:-:S08]  /*1ba20*/  NOP ;  /* 0x0000000000007918 */ /* 0x000fd00000000000 */
[----:B------:R0:W-:Y:S04]  /*1ba30*/  STL.64 [R1+0x50], R12 ;  /* 0x0000500c01007387 */ /* 0x0001e80000100a00 */
[----:B------:R1:W-:Y:S01]  /*1ba40*/  STL [R1+0x5c], R15 ;  /* 0x00005c0f01007387 */ /* 0x0003e20000100800 */
[----:B------:R-:W-:-:S03]  /*1ba50*/  IMAD.MOV.U32 R25, RZ, RZ, R14 ;  /* 0x000000ffff197224 */ /* 0x000fc600078e000e */
[----:B------:R-:W2:Y:S04]  /*1ba60*/  LDL.LU R19, [R1+0x3a0] ;  /* 0x0003a00001137983 */ /* 0x000ea80000300800 */
[----:B------:R-:W3:Y:S04]  /*1ba70*/  LDL.LU R18, [R1+0x3a4] ;  /* 0x0003a40001127983 */ /* 0x000ee80000300800 */
[----:B0-----:R-:W4:Y:S04]  /*1ba80*/  LDL.LU R12, [R1+0x3d0] ;  /* 0x0003d000010c7983 */ /* 0x001f280000300800 */
[----:B------:R-:W5:Y:S04]  /*1ba90*/  LDL.LU R13, [R1+0x3d4] ;  /* 0x0003d400010d7983 */ /* 0x000f680000300800 */
[----:B------:R-:W4:Y:S04]  /*1baa0*/  LDL.LU R17, [R1+0x3a8] ;  /* 0x0003a80001117983 */ /* 0x000f280000300800 */
[----:B------:R-:W5:Y:S04]  /*1bab0*/  LDL.LU R16, [R1+0x3ac] ;  /* 0x0003ac0001107983 */ /* 0x000f680000300800 */
[----:B------:R-:W5:Y:S04]  /*1bac0*/  LDL.LU R14, [R1+0x3d8] ;  /* 0x0003d800010e7983 */ /* 0x000f680000300800 */
[----:B-1----:R-:W5:Y:S04]  /*1bad0*/  LDL.LU R15, [R1+0x3dc] ;  /* 0x0003dc00010f7983 */ /* 0x002f680000300800 */
[----:B------:R-:W-:Y:S04]  /*1bae0*/  STL [R1+0xc98], R25 ;  /* 0x000c981901007387 */ /* 0x000fe80000100800 */
[----:B------:R-:W-:Y:S04]  /*1baf0*/  STL.64 [R1], R8 ;  /* 0x0000000801007387 */ /* 0x000fe80000100a00 */
[----:B------:R0:W-:Y:S04]  /*1bb00*/  STL.64 [R1+0xd18], R28 ;  /* 0x000d181c01007387 */ /* 0x0001e80000100a00 */
[----:B0-----:R-:W2:Y:S04]  /*1bb10*/  LDL.LU R28, [R1+0x1f8] ;  /* 0x0001f800011c7983 */ /* 0x001ea80000300800 */
[----:B------:R-:W2:Y:S04]  /*1bb20*/  LDL.LU R29, [R1+0x1fc] ;  /* 0x0001fc00011d7983 */ /* 0x000ea80000300800 */
[----:B--2---:R0:W-:Y:S04]  /*1bb30*/  STL.64 [R1+0xd20], R28 ;  /* 0x000d201c01007387 */ /* 0x0041e80000100a00 */
[----:B0-----:R-:W2:Y:S04]  /*1bb40*/  LDL.LU R28, [R1+0x1e0] ;  /* 0x0001e000011c7983 */ /* 0x001ea80000300800 */
[----:B------:R-:W2:Y:S01]  /*1bb50*/  LDL.LU R29, [R1+0x1e4] ;  /* 0x0001e400011d7983 */ /* 0x000ea20000300800 */
[C---:B------:R-:W-:Y:S01]  /*1bb60*/  FMUL R8, R0.reuse, R19 ;  /* 0x0000001300087220 */ /* 0x040fe20000400000 */
[----:B---3--:R-:W-:Y:S01]  /*1bb70*/  FMUL R9, R0, R18 ;  /* 0x0000001200097220 */ /* 0x008fe20000400000 */
[C---:B----4-:R-:W-:Y:S01]  /*1bb80*/  FMUL R10, R27.reuse, R17 ;  /* 0x000000111b0a7220 */ /* 0x050fe20000400000 */
[----:B-----5:R-:W-:Y:S01]  /*1bb90*/  FMUL R11, R27, R16 ;  /* 0x000000101b0b7220 */ /* 0x020fe20000400000 */
[----:B------:R-:W-:Y:S01]  /*1bba0*/  IMAD.MOV.U32 R16, RZ, RZ, R26 ;  /* 0x000000ffff107224 */ /* 0x000fe200078e001a */
[----:B------:R-:W3:Y:S01]  /*1bbb0*/  LDL.LU R24, [R1+0x40c] ;  /* 0x00040c0001187983 */ /* 0x000ee20000300800 */
[----:B------:R-:W-:-:S02]  /*1bbc0*/  IMAD.MOV.U32 R17, RZ, RZ, R6 ;  /* 0x000000ffff117224 */ /* 0x000fc400078e0006 */
[----:B------:R-:W-:Y:S01]  /*1bbd0*/  IMAD.MOV.U32 R18, RZ, RZ, R2 ;  /* 0x000000ffff127224 */ /* 0x000fe200078e0002 */
[----:B------:R-:W4:Y:S01]  /*1bbe0*/  LDL.LU R25, [R1+0x42c] ;  /* 0x00042c0001197983 */ /* 0x000f220000300800 */
[----:B------:R-:W-:-:S07]  /*1bbf0*/  IMAD.MOV.U32 R19, RZ, RZ, R4 ;  /* 0x000000ffff137224 */ /* 0x000fce00078e0004 */
[----:B--2---:R-:W-:Y:S01]  /*1bc00*/  HMMA.16816.F32 R8, R16, R28, R8 ;  /* 0x0000001c1008723c */ /* 0x004fe20000001808 */
[----:B------:R-:W2:Y:S04]  /*1bc10*/  LDL.LU.64 R28, [R1+0xd20] ;  /* 0x000d2000011c7983 */ /* 0x000ea80000300a00 */
[----:B------:R-:W5:-:S15]  /*1bc20*/  LDL.LU R16, [R1+0x1f0] ;  /* 0x0001f00001107983 */ /* 0x000f5e0000300800 */
[----:B------:R-:W-:-:S03]  /*1bc30*/  NOP ;  /* 0x0000000000007918 */ /* 0x000fc60000000000 */
[----:B------:R0:W-:Y:S04]  /*1bc40*/  STL.64 [R1+0x20], R8 ;  /* 0x0000200801007387 */ /* 0x0001e80000100a00 */
[----:B------:R1:W-:Y:S04]  /*1bc50*/  STL.64 [R1+0x28], R10 ;  /* 0x0000280a01007387 */ /* 0x0003e80000100a00 */
[----:B------:R-:W5:Y:S04]  /*1bc60*/  LDL.LU R17, [R1+0x1f4] ;  /* 0x0001f40001117983 */ /* 0x000f680000300800 */
[----:B0-----:R-:W3:Y:S04]  /*1bc70*/  LDL.LU R8, [R1+0x400] ;  /* 0x0004000001087983 */ /* 0x001ee80000300800 */
[----:B------:R-:W4:Y:S04]  /*1bc80*/  LDL.LU R9, [R1+0x404] ;  /* 0x0004040001097983 */ /* 0x000f280000300800 */
[----:B------:R-:W2:Y:S04]  /*1bc90*/  LDL.LU R18, [R1+0x420] ;  /* 0x0004200001127983 */ /* 0x000ea80000300800 */
[----:B-1----:R-:W2:Y:S04]  /*1bca0*/  LDL.LU R10, [R1+0x424] ;  /* 0x00042400010a7983 */ /* 0x002ea80000300800 */
[----:B------:R-:W2:Y:S04]  /*1bcb0*/  LDL.LU R11, [R1+0x408] ;  /* 0x00040800010b7983 */ /* 0x000ea80000300800 */
[----:B------:R-:W2:Y:S01]  /*1bcc0*/  LDL.LU R19, [R1+0x428] ;  /* 0x0004280001137983 */ /* 0x000ea20000300800 */
[C---:B------:R-:W-:Y:S01]  /*1bcd0*/  FMUL R12, R0.reuse, R12 ;  /* 0x0000000c000c7220 */ /* 0x040fe20000400000 */
[----:B------:R-:W-:Y:S01]  /*1bce0*/  FMUL R13, R0, R13 ;  /* 0x0000000d000d7220 */ /* 0x000fe20000400000 */
[C---:B------:R-:W-:Y:S01]  /*1bcf0*/  FMUL R14, R27.reuse, R14 ;  /* 0x0000000e1b0e7220 */ /* 0x040fe20000400000 */
[----:B------:R-:W-:-:S07]  /*1bd00*/  FMUL R15, R27, R15 ;  /* 0x0000000f1b0f7220 */ /* 0x000fce0000400000 */
[----:B-----5:R-:W-:Y:S01]  /*1bd10*/  HMMA.16816.F32 R12, R20, R16, R12 ;  /* 0x00000010140c723c */ /* 0x020fe2000000180c */
[----:B---3--:R-:W-:-:S06]  /*1bd20*/  FMUL R8, R0, R8 ;  /* 0x0000000800087220 */ /* 0x008fcc0000400000 */
[----:B------:R-:W-:Y:S02]  /*1bd30*/  IMAD.MOV.U32 R16, RZ, RZ, R26 ;  /* 0x000000ffff107224 */ /* 0x000fe400078e001a */
[----:B----4-:R-:W-:Y:S01]  /*1bd40*/  FMUL R9, R0, R9 ;  /* 0x0000000900097220 */ /* 0x010fe20000400000 */
[----:B------:R-:W-:-:S13]  /*1bd50*/  IMAD.MOV.U32 R17, RZ, RZ, R6 ;  /* 0x000000ffff117224 */ /* 0x000fda00078e0006 */
[----:B------:R2:W-:Y:S04]  /*1bd60*/  STL.64 [R1+0x10], R12 ;  /* 0x0000100c01007387 */ /* 0x0005e80000100a00 */
[----:B------:R0:W-:Y:S01]  /*1bd70*/  STL.64 [R1+0x18], R14 ;  /* 0x0000180e01007387 */ /* 0x0001e20000100a00 */
[C---:B--2---:R-:W-:Y:S01]  /*1bd80*/  FMUL R13, R0.reuse, R10 ;  /* 0x0000000a000d7220 */ /* 0x044fe20000400000 */
[----:B------:R-:W-:Y:S01]  /*1bd90*/  FMUL R12, R0, R18 ;  /* 0x00000012000c7220 */ /* 0x000fe20000400000 */
[C---:B------:R-:W-:Y:S01]  /*1bda0*/  FMUL R10, R27.reuse, R11 ;  /* 0x0000000b1b0a7220 */ /* 0x040fe20000400000 */
[C---:B------:R-:W-:Y:S01]  /*1bdb0*/  FMUL R11, R27.reuse, R24 ;  /* 0x000000181b0b7220 */ /* 0x040fe20000400000 */
[----:B0-----:R-:W-:Y:S01]  /*1bdc0*/  FMUL R14, R27, R19 ;  /* 0x000000131b0e7220 */ /* 0x001fe20000400000 */
[----:B------:R-:W-:Y:S01]  /*1bdd0*/  IMAD.MOV.U32 R18, RZ, RZ, R2 ;  /* 0x000000ffff127224 */ /* 0x000fe200078e0002 */
[----:B------:R-:W2:Y:S01]  /*1bde0*/  LDL.LU R24, [R1+0x43c] ;  /* 0x00043c0001187983 */ /* 0x000ea20000300800 */
[----:B------:R-:W-:-:S07]  /*1bdf0*/  IMAD.MOV.U32 R19, RZ, RZ, R4 ;  /* 0x000000ffff137224 */ /* 0x000fce00078e0004 */
[----:B------:R-:W-:Y:S01]  /*1be00*/  HMMA.16816.F32 R8, R16, R28, R8 ;  /* 0x0000001c1008723c */ /* 0x000fe20000001808 */
[----:B------:R-:W3:Y:S01]  /*1be10*/  LDL.LU.64 R28, [R1+0xd18] ;  /* 0x000d1800011c7983 */ /* 0x000ee20000300a00 */
[----:B------:R-:W-:-:S15]  /*1be20*/  FMUL R15, R27, R25 ;  /* 0x000000191b0f7220 */ /* 0x000fde0000400000 */
[----:B------:R-:W-:-:S06]  /*1be30*/  NOP ;  /* 0x0000000000007918 */ /* 0x000fcc0000000000 */
[----:B------:R0:W-:Y:S01]  /*1be40*/  STL.64 [R1+0x40], R8 ;  /* 0x0000400801007387 */ /* 0x0001e20000100a00 */
[----:B------:R-:W-:-:S03]  /*1be50*/  IMAD.MOV.U32 R25, RZ, RZ, R11 ;  /* 0x000000ffff197224 */ /* 0x000fc600078e000b */
[----:B------:R1:W-:Y:S04]  /*1be60*/  STL [R1+0x48], R10 ;  /* 0x0000480a01007387 */ /* 0x0003e80000100800 */
[----:B------:R-:W1:Y:S04]  /*1be70*/  LDL.LU R11, [R1+0x438] ;  /* 0x00043800010b7983 */ /* 0x000e680000300800 */
[----:B------:R-:W4:Y:S04]  /*1be80*/  LDL.LU R18, [R1+0x210] ;  /* 0x0002100001127983 */ /* 0x000f280000300800 */
[----:B------:R-:W4:Y:S04]  /*1be90*/  LDL.LU R19, [R1+0x214] ;  /* 0x0002140001137983 */ /* 0x000f280000300800 */
[----:B0-----:R-:W5:Y:S04]  /*1bea0*/  LDL.LU R8, [R1+0x430] ;  /* 0x0004300001087983 */ /* 0x001f680000300800 */
[----:B------:R-:W3:Y:S01]  /*1beb0*/  LDL.LU R9, [R1+0x434] ;  /* 0x0004340001097983 */ /* 0x000ee20000300800 */
[----:B----4-:R-:W-:Y:S01]  /*1bec0*/  HMMA.16816.F32 R12, R20, R18, R12 ;  /* 0x00000012140c723c */ /* 0x010fe2000000180c */
[C---:B-1----:R-:W-:Y:S01]  /*1bed0*/  FMUL R10, R27.reuse, R11 ;  /* 0x0000000b1b0a7220 */ /* 0x042fe20000400000 */
[----:B--2---:R-:W-:-:S02]  /*1bee0*/  FMUL R11, R27, R24 ;  /* 0x000000181b0b7220 */ /* 0x004fc40000400000 */
[----:B------:R-:W2:-:S15]  /*1bef0*/  LDL.LU R27, [R1+0xd10] ;  /* 0x000d1000011b7983 */ /* 0x000e9e0000300800 */
[----:B------:R-:W-:-:S04]  /*1bf00*/  NOP ;  /* 0x0000000000007918 */ /* 0x000fc80000000000 */
[----:B------:R0:W-:Y:S04]  /*1bf10*/  STL.64 [R1+0x30], R12 ;  /* 0x0000300c01007387 */ /* 0x0001e80000100a00 */
[----:B------:R1:W-:Y:S04]  /*1bf20*/  STL [R1+0x38], R14 ;  /* 0x0000380e01007387 */ /* 0x0003e80000100800 */
[----:B------:R-:W4:Y:S04]  /*1bf30*/  LDL.LU R22, [R1+0x200] ;  /* 0x0002000001167983 */ /* 0x000f280000300800 */
[----:B------:R-:W4:Y:S01]  /*1bf40*/  LDL.LU R23, [R1+0x204] ;  /* 0x0002040001177983 */ /* 0x000f220000300800 */
[----:B------:R-:W-:-:S02]  /*1bf50*/  IMAD.MOV.U32 R24, RZ, RZ, R15 ;  /* 0x000000ffff187224 */ /* 0x000fc400078e000f */
[C---:B-----5:R-:W-:Y:S01]  /*1bf60*/  FMUL R8, R0.reuse, R8 ;  /* 0x0000000800087220 */ /* 0x060fe20000400000 */
[----:B---3--:R-:W-:Y:S01]  /*1bf70*/  FMUL R9, R0, R9 ;  /* 0x0000000900097220 */ /* 0x008fe20000400000 */
[----:B0-----:R-:W-:Y:S02]  /*1bf80*/  IMAD.MOV.U32 R12, RZ, RZ, R26 ;  /* 0x000000ffff0c7224 */ /* 0x001fe400078e001a */
[----:B------:R-:W-:Y:S02]  /*1bf90*/  IMAD.MOV.U32 R13, RZ, RZ, R6 ;  /* 0x000000ffff0d7224 */ /* 0x000fe400078e0006 */
[----:B-1----:R-:W-:Y:S02]  /*1bfa0*/  IMAD.MOV.U32 R14, RZ, RZ, R2 ;  /* 0x000000ffff0e7224 */ /* 0x002fe400078e0002 */
[----:B------:R-:W-:Y:S01]  /*1bfb0*/  IMAD.MOV.U32 R15, RZ, RZ, R4 ;  /* 0x000000ffff0f7224 */ /* 0x000fe200078e0004 */
[----:B------:R0:W-:Y:S04]  /*1bfc0*/  STL.64 [R1+0xca0], R24 ;  /* 0x000ca01801007387 */ /* 0x0001e80000100a00 */
[----:B0-----:R-:W3:Y:S04]  /*1bfd0*/  LDL.LU R24, [R1+0x1e8] ;  /* 0x0001e80001187983 */ /* 0x001ee80000300800 */
[----:B------:R-:W3:Y:S01]  /*1bfe0*/  LDL.LU R25, [R1+0x1ec] ;  /* 0x0001ec0001197983 */ /* 0x000ee20000300800 */
[----:B----4-:R-:W-:Y:S03]  /*1bff0*/  HMMA.16816.F32 R20, R12, R22, R8 ;  /* 0x000000160c14723c */ /* 0x010fe60000001808 */
[----:B------:R-:W4:Y:S04]  /*1c000*/  LDL.LU R12, [R1] ;  /* 0x00000000010c7983 */ /* 0x000f280000300800 */
[----:B------:R-:W4:Y:S01]  /*1c010*/  LDL.LU R13, [R1+0x4] ;  /* 0x00000400010d7983 */ /* 0x000f220000300800 */
[----:B------:R-:W-:-:S03]  /*1c020*/  IMAD.MOV.U32 R14, RZ, RZ, R28 ;  /* 0x000000ffff0e7224 */ /* 0x000fc600078e001c */
[----:B------:R-:W5:Y:S01]  /*1c030*/  LDL.LU R28, [R1+0xd0c] ;  /* 0x000d0c00011c7983 */ /* 0x000f620000300800 */
[----:B------:R-:W-:-:S03]  /*1c040*/  IMAD.MOV.U32 R15, RZ, RZ, R29 ;  /* 0x000000ffff0f7224 */ /* 0x000fc600078e001d */
[----:B------:R-:W5:Y:S04]  /*1c050*/  LDL.LU R29, [R1+0xd08] ;  /* 0x000d0800011d7983 */ /* 0x000f680000300800 */
[----:B------:R-:W4:Y:S04]  /*1c060*/  LDL.LU R10, [R1+0x218] ;  /* 0x00021800010a7983 */ /* 0x000f280000300800 */
[----:B------:R-:W4:Y:S04]  /*1c070*/  LDL.LU R11, [R1+0x21c] ;  /* 0x00021c00010b7983 */ /* 0x000f280000300800 */
[----:B------:R-:W-:Y:S04]  /*1c080*/  STL.64 [R1+0xc50], R22 ;  /* 0x000c501601007387 */ /* 0x000fe80000100a00 */
[----:B------:R0:W-:Y:S04]  /*1c090*/  STL.64 [R1+0xc48], R20 ;  /* 0x000c481401007387 */ /* 0x0001e80000100a00 */
[----:B0-----:R-:W3:Y:S04]  /*1c0a0*/  LDL.LU R20, [R1+0xd0] ;  /* 0x0000d00001147983 */ /* 0x001ee80000300800 */
[----:B------:R-:W3:Y:S04]  /*1c0b0*/  LDL.LU R21, [R1+0xd4] ;  /* 0x0000d40001157983 */ /* 0x000ee80000300800 */
[----:B------:R-:W5:Y:S04]  /*1c0c0*/  LDL.LU R22, [R1+0xd8] ;  /* 0x0000d80001167983 */ /* 0x000f680000300800 */
[----:B------:R-:W5:Y:S01]  /*1c0d0*/  LDL.LU R23, [R1+0xdc] ;  /* 0x0000dc0001177983 */ /* 0x000f620000300800 */
[----:B--2---:R-:W-:-:S02]  /*1c0e0*/  IMAD.MOV.U32 R16, RZ, RZ, R27 ;  /* 0x000000ffff107224 */ /* 0x004fc400078e001b */
[----:B------:R-:W-:Y:S02]  /*1c0f0*/  IMAD.MOV.U32 R17, RZ, RZ, R7 ;  /* 0x000000ffff117224 */ /* 0x000fe400078e0007 */
[----:B------:R-:W-:Y:S02]  /*1c100*/  IMAD.MOV.U32 R18, RZ, RZ, R3 ;  /* 0x000000ffff127224 */ /* 0x000fe400078e0003 */
[----:B------:R-:W-:-:S07]  /*1c110*/  IMAD.MOV.U32 R19, RZ, RZ, R5 ;  /* 0x000000ffff137224 */ /* 0x000fce00078e0005 */
[----:B----4-:R-:W-:Y:S01]  /*1c120*/  HMMA.16816.F32 R8, R16, R10, R12 ;  /* 0x0000000a1008723c */ /* 0x010fe2000000180c */
[----:B-----5:R-:W-:Y:S04]  /*1c130*/  STL.64 [R1+0xd00], R22 ;  /* 0x000d001601007387 */ /* 0x020fe80000100a00 */
[----:B---3--:R0:W-:Y:S04]  /*1c140*/  STL.64 [R1+0xcf8], R20 ;  /* 0x000cf81401007387 */ /* 0x0081e80000100a00 */
[----:B0-----:R-:W2:Y:S04]  /*1c150*/  LDL.LU R20, [R1+0xe0] ;  /* 0x0000e00001147983 */ /* 0x001ea80000300800 */
[----:B------:R-:W2:Y:S04]  /*1c160*/  LDL.LU R21, [R1+0xe4] ;  /* 0x0000e40001157983 */ /* 0x000ea80000300800 */
[----:B------:R-:W2:Y:S04]  /*1c170*/  LDL.LU R22, [R1+0xe8] ;  /* 0x0000e80001167983 */ /* 0x000ea80000300800 */
[----:B------:R-:W2:Y:S04]  /*1c180*/  LDL.LU R23, [R1+0xec] ;  /* 0x0000ec0001177983 */ /* 0x000ea80000300800 */
[----:B------:R-:W2:Y:S04]  /*1c190*/  LDL.LU R18, [R1+0x208] ;  /* 0x0002080001127983 */ /* 0x000ea80000300800 */
[----:B------:R0:W-:Y:S04]  /*1c1a0*/  STL.64 [R1+0x380], R8 ;  /* 0x0003800801007387 */ /* 0x0001e80000100a00 */
[----:B------:R1:W-:Y:S04]  /*1c1b0*/  STL.64 [R1+0x388], R10 ;  /* 0x0003880a01007387 */ /* 0x0003e80000100a00 */
[----:B------:R-:W2:Y:S01]  /*1c1c0*/  LDL.LU R19, [R1+0x20c] ;  /* 0x00020c0001137983 */ /* 0x000ea20000300800 */
[----:B0-----:R-:W-:-:S02]  /*1c1d0*/  IMAD.MOV.U32 R8, RZ, RZ, R27 ;  /* 0x000000ffff087224 */ /* 0x001fc400078e001b */
[----:B------:R-:W-:Y:S02]  /*1c1e0*/  IMAD.MOV.U32 R9, RZ, RZ, R7 ;  /* 0x000000ffff097224 */ /* 0x000fe400078e0007 */
[----:B-1----:R-:W-:Y:S02]  /*1c1f0*/  IMAD.MOV.U32 R10, RZ, RZ, R3 ;  /* 0x000000ffff0a7224 */ /* 0x002fe400078e0003 */
[----:B------:R-:W-:-:S07]  /*1c200*/  IMAD.MOV.U32 R11, RZ, RZ, R5 ;  /* 0x000000ffff0b7224 */ /* 0x000fce00078e0005 */
[----:B--2---:R-:W-:Y:S01]  /*1c210*/  HMMA.16816.F32 R16, R8, R18, R20 ;  /* 0x000000120810723c */ /* 0x004fe20000001814 */
[----:B------:R-:W2:Y:S04]  /*1c220*/  LDL.LU.64 R22, [R1+0xd00] ;  /* 0x000d000001167983 */ /* 0x000ea80000300a00 */
[----:B------:R-:W2:Y:S01]  /*1c230*/  LDL.LU.64 R20, [R1+0xcf8] ;  /* 0x000cf80001147983 */ /* 0x000ea20000300a00 */
[----:B------:R-:W-:Y:S02]  /*1c240*/  IMAD.MOV.U32 R12, RZ, RZ, R27 ;  /* 0x000000ffff0c7224 */ /* 0x000fe400078e001b */
[----:B------:R-:W-:Y:S02]  /*1c250*/  IMAD.MOV.U32 R13, RZ, RZ, R7 ;  /* 0x000000ffff0d7224 */ /* 0x000fe400078e0007 */
[----:B------:R-:W-:-:S02]  /*1c260*/  IMAD.MOV.U32 R14, RZ, RZ, R3 ;  /* 0x000000ffff0e7224 */ /* 0x000fc400078e0003 */
[----:B------:R-:W-:-:S07]  /*1c270*/  IMAD.MOV.U32 R15, RZ, RZ, R5 ;  /* 0x000000ffff0f7224 */ /* 0x000fce00078e0005 */
[----:B--2---:R-:W-:Y:S01]  /*1c280*/  HMMA.16816.F32 R8, R12, R24, R20 ;  /* 0x000000180c08723c */ /* 0x004fe20000001814 */
[----:B------:R-:W2:Y:S04]  /*1c290*/  LDL.LU R20, [R1+0x138] ;  /* 0x0001380001147983 */ /* 0x000ea80000300800 */
[----:B------:R-:W-:Y:S04]  /*1c2a0*/  STL.64 [R1+0x290], R16 ;  /* 0x0002901001007387 */ /* 0x000fe80000100a00 */
[----:B------:R0:W-:-:S14]  /*1c2b0*/  STL.64 [R1+0x298], R18 ;  /* 0x0002981201007387 */ /* 0x0001dc0000100a00 */
[----:B------:R-:W-:Y:S04]  /*1c2c0*/  STL.64 [R1+0x2c0], R8 ;  /* 0x0002c00801007387 */ /* 0x000fe80000100a00 */
[----:B------:R-:W-:Y:S04]  /*1c2d0*/  STL.64 [R1+0x2c8], R10 ;  /* 0x0002c80a01007387 */ /* 0x000fe80000100a00 */
[----:B------:R-:W2:Y:S01]  /*1c2e0*/  LDL.LU R21, [R1+0x13c] ;  /* 0x00013c0001157983 */ /* 0x000ea20000300800 */
[----:B0-----:R-:W-:Y:S02]  /*1c2f0*/  IMAD.MOV.U32 R18, RZ, RZ, R29 ;  /* 0x000000ffff127224 */ /* 0x001fe400078e001d */
[----:B------:R-:W-:Y:S01]  /*1c300*/  IMAD.MOV.U32 R19, RZ, RZ, R28 ;  /* 0x000000ffff137224 */ /* 0x000fe200078e001c */
[----:B--2---:R0:W-:Y:S04]  /*1c310*/  STL.64 [R1+0xce0], R20 ;  /* 0x000ce01401007387 */ /* 0x0041e80000100a00 */
[----:B------:R-:W2:Y:S04]  /*1c320*/  LDL.LU R16, [R1+0x90] ;  /* 0x0000900001107983 */ /* 0x000ea80000300800 */
[----:B------:R-:W2:Y:S04]  /*1c330*/  LDL.LU R17, [R1+0x94] ;  /* 0x0000940001117983 */ /* 0x000ea80000300800 */
[----:B------:R-:W3:Y:S04]  /*1c340*/  LDL.LU R22, [R1+0x1c0] ;  /* 0x0001c00001167983 */ /* 0x000ee80000300800 */
[----:B------:R-:W3:Y:S04]  /*1c350*/  LDL.LU R23, [R1+0x1c4] ;  /* 0x0001c40001177983 */ /* 0x000ee80000300800 */
[----:B0-----:R-:W4:Y:S04]  /*1c360*/  LDL.LU R20, [R1+0x1d8] ;  /* 0x0001d80001147983 */ /* 0x001f280000300800 */
[----:B------:R-:W4:Y:S04]  /*1c370*/  LDL.LU R21, [R1+0x1dc] ;  /* 0x0001dc0001157983 */ /* 0x000f280000300800 */
[----:B------:R-:W-:Y:S04]  /*1c380*/  STL.64 [R1+0xcb0], R18 ;  /* 0x000cb01201007387 */ /* 0x000fe80000100a00 */
[----:B--2---:R0:W-:Y:S04]  /*1c390*/  STL.64 [R1+0xca8], R16 ;  /* 0x000ca81001007387 */ /* 0x0041e80000100a00 */
[----:B------:R-:W2:Y:S04]  /*1c3a0*/  LDL.LU R24, [R1+0x160] ;  /* 0x0001600001187983 */ /* 0x000ea80000300800 */
[----:B------:R-:W2:Y:S04]  /*1c3b0*/  LDL.LU R25, [R1+0x164] ;  /* 0x0001640001197983 */ /* 0x000ea80000300800 */
[----:B------:R-:W5:Y:S04]  /*1c3c0*/  LDL.LU R28, [R1+0x1b8] ;  /* 0x0001b800011c7983 */ /* 0x000f680000300800 */
[----:B------:R-:W5:Y:S04]  /*1c3d0*/  LDL.LU R29, [R1+0x1bc] ;  /* 0x0001bc00011d7983 */ /* 0x000f680000300800 */
[----:B0-----:R-:W3:Y:S04]  /*1c3e0*/  LDL.LU R16, [R1+0xa0] ;  /* 0x0000a00001107983 */ /* 0x001ee80000300800 */
[----:B------:R-:W3:Y:S04]  /*1c3f0*/  LDL.LU R17, [R1+0xa4] ;  /* 0x0000a40001117983 */ /* 0x000ee80000300800 */
[----:B------:R-:W4:Y:S04]  /*1c400*/  LDL.LU R18, [R1+0xa8] ;  /* 0x0000a80001127983 */ /* 0x000f280000300800 */
[----:B------:R-:W4:Y:S04]  /*1c410*/  LDL.LU R19, [R1+0xac] ;  /* 0x0000ac0001137983 */ /* 0x000f280000300800 */
[----:B----4-:R-:W-:Y:S04]  /*1c420*/  STL.64 [R1+0xcc0], R18 ;  /* 0x000cc01201007387 */ /* 0x010fe80000100a00 */
[----:B---3--:R0:W-:Y:S04]  /*1c430*/  STL.64 [R1+0xcb8], R16 ;  /* 0x000cb81001007387 */ /* 0x0081e80000100a00 */
        /* <DEDUP_REMOVED lines=9> */
[----:B------:R-:W4:Y:S01]  /*1c4d0*/  LDL.LU R19, [R1+0xbc] ;  /* 0x0000bc0001137983 */ /* 0x000f220000300800 */
[----:B------:R-:W-:-:S03]  /*1c4e0*/  IMAD.MOV.U32 R8, RZ, RZ, R27 ;  /* 0x000000ffff087224 */ /* 0x000fc600078e001b */
[----:B----4-:R-:W-:Y:S04]  /*1c4f0*/  STL.64 [R1+0xcf0], R18 ;  /* 0x000cf01201007387 */ /* 0x010fe80000100a00 */
[----:B---3--:R0:W-:Y:S04]  /*1c500*/  STL.64 [R1+0xce8], R16 ;  /* 0x000ce81001007387 */ /* 0x0081e80000100a00 */
[----:B0-----:R-:W3:Y:S04]  /*1c510*/  LDL.LU R16, [R1+0x20] ;  /* 0x0000200001107983 */ /* 0x001ee80000300800 */
[----:B------:R-:W3:Y:S04]  /*1c520*/  LDL.LU R17, [R1+0x24] ;  /* 0x0000240001117983 */ /* 0x000ee80000300800 */
[----:B------:R-:W3:Y:S04]  /*1c530*/  LDL.LU R18, [R1+0x28] ;  /* 0x0000280001127983 */ /* 0x000ee80000300800 */
[----:B------:R-:W3:Y:S01]  /*1c540*/  LDL.LU R19, [R1+0x2c] ;  /* 0x00002c0001137983 */ /* 0x000ee20000300800 */
[----:B------:R-:W-:-:S02]  /*1c550*/  IMAD.MOV.U32 R9, RZ, RZ, R7 ;  /* 0x000000ffff097224 */ /* 0x000fc400078e0007 */
[----:B------:R-:W-:Y:S02]  /*1c560*/  IMAD.MOV.U32 R10, RZ, RZ, R3 ;  /* 0x000000ffff0a7224 */ /* 0x000fe400078e0003 */
[----:B------:R-:W-:-:S07]  /*1c570*/  IMAD.MOV.U32 R11, RZ, RZ, R5 ;  /* 0x000000ffff0b7224 */ /* 0x000fce00078e0005 */
[----:B---3--:R-:W-:Y:S01]  /*1c580*/  HMMA.16816.F32 R8, R8, R20, R16 ;  /* 0x000000140808723c */ /* 0x008fe20000001810 */
[----:B------:R-:W5:Y:S04]  /*1c590*/  LDL.LU.64 R18, [R1+0xcf0] ;  /* 0x000cf00001127983 */ /* 0x000f680000300a00 */
[----:B------:R-:W5:Y:S04]  /*1c5a0*/  LDL.LU.64 R16, [R1+0xce8] ;  /* 0x000ce80001107983 */ /* 0x000f680000300a00 */
[----:B------:R-:W3:-:S14]  /*1c5b0*/  LDL.LU.64 R20, [R1+0xce0] ;  /* 0x000ce00001147983 */ /* 0x000edc0000300a00 */
[----:B------:R0:W-:Y:S04]  /*1c5c0*/  STL.64 [R1+0x3a0], R8 ;  /* 0x0003a00801007387 */ /* 0x0001e80000100a00 */
[----:B------:R1:W-:Y:S04]  /*1c5d0*/  STL.64 [R1+0x3a8], R10 ;  /* 0x0003a80a01007387 */ /* 0x0003e80000100a00 */
[----:B0-----:R-:W4:Y:S04]  /*1c5e0*/  LDL.LU R8, [R1+0xc0] ;  /* 0x0000c00001087983 */ /* 0x001f280000300800 */
[----:B------:R-:W4:Y:S04]  /*1c5f0*/  LDL.LU R9, [R1+0xc4] ;  /* 0x0000c40001097983 */ /* 0x000f280000300800 */
[----:B-1----:R-:W4:Y:S04]  /*1c600*/  LDL.LU R10, [R1+0xc8] ;  /* 0x0000c800010a7983 */ /* 0x002f280000300800 */
[----:B------:R-:W4:Y:S02]  /*1c610*/  LDL.LU R11, [R1+0xcc] ;  /* 0x0000cc00010b7983 */ /* 0x000f240000300800 */
[----:B----4-:R-:W-:Y:S02]  /*1c620*/  HMMA.16816.F32 R8, R12, R22, R8 ;  /* 0x000000160c08723c */ /* 0x010fe40000001808 */
[----:B------:R-:W4:-:S15]  /*1c630*/  LDL.LU R22, [R1+0x130] ;  /* 0x0001300001167983 */ /* 0x000f1e0000300800 */
[----:B------:R-:W-:-:S06]  /*1c640*/  NOP ;  /* 0x0000000000007918 */ /* 0x000fcc0000000000 */
[----:B------:R0:W-:Y:S04]  /*1c650*/  STL.64 [R1+0x280], R8 ;  /* 0x0002800801007387 */ /* 0x0001e80000100a00 */
[----:B------:R1:W-:Y:S04]  /*1c660*/  STL.64 [R1+0x288], R10 ;  /* 0x0002880a01007387 */ /* 0x0003e80000100a00 */
[----:B------:R-:W4:Y:S01]  /*1c670*/  LDL.LU R23, [R1+0x134] ;  /* 0x0001340001177983 */ /* 0x000f220000300800 */
[----:B0-----:R-:W-:Y:S02]  /*1c680*/  IMAD.MOV.U32 R8, RZ, RZ, R27 ;  /* 0x000000ffff087224 */ /* 0x001fe400078e001b */
[----:B------:R-:W-:-:S02]  /*1c690*/  IMAD.MOV.U32 R9, RZ, RZ, R7 ;  /* 0x000000ffff097224 */ /* 0x000fc400078e0007 */
[----:B-1----:R-:W-:Y:S02]  /*1c6a0*/  IMAD.MOV.U32 R10, RZ, RZ, R3 ;  /* 0x000000ffff0a7224 */ /* 0x002fe400078e0003 */
[----:B------:R-:W-:-:S07]  /*1c6b0*/  IMAD.MOV.U32 R11, RZ, RZ, R5 ;  /* 0x000000ffff0b7224 */ /* 0x000fce00078e0005 */
[----:B-----5:R-:W-:Y:S01]  /*1c6c0*/  HMMA.16816.F32 R8, R8, R28, R16 ;  /* 0x0000001c0808723c */ /* 0x020fe20000001810 */
[----:B------:R-:W5:Y:S04]  /*1c6d0*/  LDL.LU.64 R18, [R1+0xcd8] ;  /* 0x000cd80001127983 */ /* 0x000f680000300a00 */
[----:B------:R-:W5:Y:S04]  /*1c6e0*/  LDL.LU.64 R16, [R1+0xcd0] ;  /* 0x000cd00001107983 */ /* 0x000f680000300a00 */
[----:B------:R-:W4:-:S14]  /*1c6f0*/  LDL.LU R28, [R1+0xcc8] ;  /* 0x000cc800011c7983 */ /* 0x000f1c0000300800 */
[----:B------:R-:W-:Y:S04]  /*1c700*/  STL.64 [R1+0x310], R8 ;  /* 0x0003100801007387 */ /* 0x000fe80000100a00 */
[----:B------:R0:W-:Y:S04]  /*1c710*/  STL.64 [R1+0x318], R10 ;  /* 0x0003180a01007387 */ /* 0x0001e80000100a00 */
[----:B0-----:R-:W5:Y:S04]  /*1c720*/  LDL.LU R10, [R1+0x168] ;  /* 0x00016800010a7983 */ /* 0x001f680000300800 */
[----:B------:R-:W5:Y:S02]  /*1c730*/  LDL.LU R11, [R1+0x16c] ;  /* 0x00016c00010b7983 */ /* 0x000f640000300800 */
[----:B-----5:R-:W-:Y:S02]  /*1c740*/  HMMA.16816.F32 R8, R12, R10, R16 ;  /* 0x0000000a0c08723c */ /* 0x020fe40000001810 */
[----:B------:R-:W2:Y:S04]  /*1c750*/  LDL.LU.64 R18, [R1+0xcc0] ;  /* 0x000cc00001127983 */ /* 0x000ea80000300a00 */
[----:B------:R-:W2:Y:S04]  /*1c760*/  LDL.LU.64 R16, [R1+0xcb8] ;  /* 0x000cb80001107983 */ /* 0x000ea80000300a00 */
[----:B------:R-:W5:-:S13]  /*1c770*/  LDL.LU R29, [R1+0x12c] ;  /* 0x00012c00011d7983 */ /* 0x000f5a0000300800 */
[----:B------:R0:W-:Y:S04]  /*1c780*/  STL.64 [R1+0x3d0], R8 ;  /* 0x0003d00801007387 */ /* 0x0001e80000100a00 */
[----:B------:R1:W-:Y:S01]  /*1c790*/  STL.64 [R1+0x3d8], R10 ;  /* 0x0003d80a01007387 */ /* 0x0003e20000100a00 */
[----:B0-----:R-:W-:Y:S02]  /*1c7a0*/  IMAD.MOV.U32 R8, RZ, RZ, R27 ;  /* 0x000000ffff087224 */ /* 0x001fe400078e001b */
[----:B------:R-:W-:Y:S02]  /*1c7b0*/  IMAD.MOV.U32 R9, RZ, RZ, R7 ;  /* 0x000000ffff097224 */ /* 0x000fe400078e0007 */
[----:B-1----:R-:W-:Y:S02]  /*1c7c0*/  IMAD.MOV.U32 R10, RZ, RZ, R3 ;  /* 0x000000ffff0a7224 */ /* 0x002fe400078e0003 */
[----:B------:R-:W-:-:S07]  /*1c7d0*/  IMAD.MOV.U32 R11, RZ, RZ, R5 ;  /* 0x000000ffff0b7224 */ /* 0x000fce00078e0005 */
[----:B--2---:R-:W-:Y:S01]  /*1c7e0*/  HMMA.16816.F32 R8, R8, R24, R16 ;  /* 0x000000180808723c */ /* 0x004fe20000001810 */
[----:B------:R-:W3:Y:S04]  /*1c7f0*/  LDL.LU.64 R18, [R1+0xcb0] ;  /* 0x000cb00001127983 */ /* 0x000ee80000300a00 */
[----:B------:R-:W3:Y:S04]  /*1c800*/  LDL.LU.64 R16, [R1+0xca8] ;  /* 0x000ca80001107983 */ /* 0x000ee80000300a00 */
[----:B------:R-:W2:-:S14]  /*1c810*/  LDL.LU.64 R24, [R1+0xca0] ;  /* 0x000ca00001187983 */ /* 0x000e9c0000300a00 */
[----:B------:R-:W-:Y:S04]  /*1c820*/  STL.64 [R1+0x320], R8 ;  /* 0x0003200801007387 */ /* 0x000fe80000100a00 */
[----:B------:R3:W-:Y:S02]  /*1c830*/  STL.64 [R1+0x328], R10 ;  /* 0x0003280a01007387 */ /* 0x0007e40000100a00 */
[----:B---3--:R-:W-:Y:S02]  /*1c840*/  HMMA.16816.F32 R8, R12, R20, R16 ;  /* 0x000000140c08723c */ /* 0x008fe40000001810 */
[----:B------:R-:W3:-:S15]  /*1c850*/  LDL.LU R16, [R1+0x118] ;  /* 0x0001180001107983 */ /* 0x000ede0000300800 */
[----:B------:R-:W-:-:S06]  /*1c860*/  NOP ;  /* 0x0000000000007918 */ /* 0x000fcc0000000000 */
[----:B------:R-:W-:Y:S04]  /*1c870*/  STL.64 [R1+0x350], R8 ;  /* 0x0003500801007387 */ /* 0x000fe80000100a00 */
[----:B------:R-:W-:Y:S04]  /*1c880*/  STL.64 [R1+0x358], R10 ;  /* 0x0003580a01007387 */ /* 0x000fe80000100a00 */
[----:B------:R-:W3:Y:S04]  /*1c890*/  LDL.LU R17, [R1+0x11c] ;  /* 0x00011c0001117983 */ /* 0x000ee80000300800 */
[----:B---3--:R0:W-:Y:S04]  /*1c8a0*/  STL.64 [R1+0xc70], R16 ;  /* 0x000c701001007387 */ /* 0x0081e80000100a00 */
[----:B0-----:R-:W3:Y:S04]  /*1c8b0*/  LDL.LU R16, [R1+0x120] ;  /* 0x0001200001107983 */ /* 0x001ee80000300800 */
[----:B------:R-:W3:Y:S01]  /*1c8c0*/  LDL.LU R17, [R1+0x124] ;  /* 0x0001240001117983 */ /* 0x000ee20000300800 */
[----:B--2---:R-:W-:-:S02]  /*1c8d0*/  IMAD.MOV.U32 R19, RZ, RZ, R25 ;  /* 0x000000ffff137224 */ /* 0x004fc400078e0019 */
[----:B------:R-:W-:Y:S01]  /*1c8e0*/  IMAD.MOV.U32 R8, RZ, RZ, R27 ;  /* 0x000000ffff087224 */ /* 0x000fe200078e001b */
[----:B---3--:R0:W-:Y:S04]  /*1c8f0*/  STL.64 [R1+0xc90], R16 ;  /* 0x000c901001007387 */ /* 0x0081e80000100a00 */
[----:B0-----:R-:W4:Y:S04]  /*1c900*/  LDL.LU R16, [R1+0x40] ;  /* 0x0000400001107983 */ /* 0x001f280000300800 */
[----:B------:R-:W4:Y:S04]  /*1c910*/  LDL.LU R17, [R1+0x44] ;  /* 0x0000440001117983 */ /* 0x000f280000300800 */
[----:B------:R-:W4:Y:S01]  /*1c920*/  LDL.LU R18, [R1+0x48] ;  /* 0x0000480001127983 */ /* 0x000f220000300800 */
[----:B------:R-:W-:-:S02]  /*1c930*/  IMAD.MOV.U32 R9, RZ, RZ, R7 ;  /* 0x000000ffff097224 */ /* 0x000fc400078e0007 */
[----:B------:R-:W-:Y:S01]  /*1c940*/  IMAD.MOV.U32 R10, RZ, RZ, R3 ;  /* 0x000000ffff0a7224 */ /* 0x000fe200078e0003 */
[----:B------:R-:W2:Y:S01]  /*1c950*/  LDL.LU R25, [R1+0xc98] ;  /* 0x000c980001197983 */ /* 0x000ea20000300800 */
[----:B------:R-:W-:-:S07]  /*1c960*/  IMAD.MOV.U32 R11, RZ, RZ, R5 ;  /* 0x000000ffff0b7224 */ /* 0x000fce00078e0005 */
[----:B----4-:R-:W-:Y:S01]  /*1c970*/  HMMA.16816.F32 R20, R8, R22, R16 ;  /* 0x000000160814723c */ /* 0x010fe20000001810 */
[----:B------:R-:W3:Y:S04]  /*1c980*/  LDL.LU.64 R16, [R1+0xc90] ;  /* 0x000c900001107983 */ /* 0x000ee80000300a00 */
[----:B------:R-:W5:-:S15]  /*1c990*/  LDL.LU R8, [R1+0x80] ;  /* 0x0000800001087983 */ /* 0x000f5e0000300800 */
[----:B------:R-:W-:-:S03]  /*1c9a0*/  NOP ;  /* 0x0000000000007918 */ /* 0x000fc60000000000 */
[----:B------:R0:W-:Y:S04]  /*1c9b0*/  STL.64 [R1+0x400], R20 ;  /* 0x0004001401007387 */ /* 0x0001e80000100a00 */
[----:B------:R2:W-:Y:S04]  /*1c9c0*/  STL.64 [R1+0x408], R22 ;  /* 0x0004081601007387 */ /* 0x0005e80000100a00 */
[----:B------:R-:W5:Y:S04]  /*1c9d0*/  LDL.LU R9, [R1+0x84] ;  /* 0x0000840001097983 */ /* 0x000f680000300800 */
[----:B------:R-:W5:Y:S04]  /*1c9e0*/  LDL.LU R10, [R1+0x88] ;  /* 0x00008800010a7983 */ /* 0x000f680000300800 */
[----:B------:R-:W5:Y:S04]  /*1c9f0*/  LDL.LU R11, [R1+0x8c] ;  /* 0x00008c00010b7983 */ /* 0x000f680000300800 */
[----:B0-----:R-:W4:Y:S04]  /*1ca00*/  LDL.LU R20, [R1+0x50] ;  /* 0x0000500001147983 */ /* 0x001f280000300800 */
[----:B------:R-:W4:Y:S01]  /*1ca10*/  LDL.LU R21, [R1+0x54] ;  /* 0x0000540001157983 */ /* 0x000f220000300800 */
[----:B--2---:R-:W-:-:S03]  /*1ca20*/  IMAD.MOV.U32 R22, RZ, RZ, R25 ;  /* 0x000000ffff167224 */ /* 0x004fc600078e0019 */
[----:B----4-:R0:W-:Y:S04]  /*1ca30*/  STL.64 [R1+0xc58], R20 ;  /* 0x000c581401007387 */ /* 0x0101e80000100a00 */
[----:B0-----:R-:W2:Y:S04]  /*1ca40*/  LDL.LU R20, [R1+0x110] ;  /* 0x0001100001147983 */ /* 0x001ea80000300800 */
[----:B------:R-:W2:Y:S04]  /*1ca50*/  LDL.LU R21, [R1+0x114] ;  /* 0x0001140001157983 */ /* 0x000ea80000300800 */
[----:B------:R-:W4:Y:S04]  /*1ca60*/  LDL.LU R25, [R1+0xc88] ;  /* 0x000c880001197983 */ /* 0x000f280000300800 */
[----:B------:R-:W3:Y:S01]  /*1ca70*/  LDL.LU R23, [R1+0x5c] ;  /* 0x00005c0001177983 */ /* 0x000ee20000300800 */
[----:B-----5:R-:W-:Y:S03]  /*1ca80*/  HMMA.16816.F32 R8, R12, R28, R8 ;  /* 0x0000001c0c08723c */ /* 0x020fe60000001808 */
[----:B---3--:R-:W-:Y:S04]  /*1ca90*/  STL.64 [R1+0xc80], R22 ;  /* 0x000c801601007387 */ /* 0x008fe80000100a00 */
[----:B--2---:R0:W-:Y:S04]  /*1caa0*/  STL.64 [R1+0xc78], R20 ;  /* 0x000c781401007387 */ /* 0x0041e80000100a00 */
[----:B0-----:R-:W2:Y:S04]  /*1cab0*/  LDL.LU R20, [R1+0x70] ;  /* 0x0000700001147983 */ /* 0x001ea80000300800 */
[----:B------:R-:W2:Y:S04]  /*1cac0*/  LDL.LU R21, [R1+0x74] ;  /* 0x0000740001157983 */ /* 0x000ea80000300800 */
[----:B------:R-:W2:Y:S04]  /*1cad0*/  LDL.LU R22, [R1+0x78] ;  /* 0x0000780001167983 */ /* 0x000ea80000300800 */
[----:B------:R-:W3:Y:S01]  /*1cae0*/  LDL.LU R19, [R1+0x45c] ;  /* 0x00045c0001137983 */ /* 0x000ee20000300800 */
[----:B----4-:R-:W-:-:S03]  /*1caf0*/  IMAD.MOV.U32 R23, RZ, RZ, R25 ;  /* 0x000000ffff177224 */ /* 0x010fc600078e0019 */
[----:B------:R-:W4:Y:S04]  /*1cb00*/  LDL.LU R26, [R1+0x454] ;  /* 0x00045400011a7983 */ /* 0x000f280000300800 */
[----:B------:R0:W-:Y:S04]  /*1cb10*/  STL.64 [R1+0x3c0], R8 ;  /* 0x0003c00801007387 */ /* 0x0001e80000100a00 */
[----:B------:R1:W-:Y:S04]  /*1cb20*/  STL.64 [R1+0x3c8], R10 ;  /* 0x0003c80a01007387 */ /* 0x0003e80000100a00 */
[----:B------:R-:W4:Y:S01]  /*1cb30*/  LDL.LU R29, [R1+0x224] ;  /* 0x00022400011d7983 */ /* 0x000f220000300800 */
[----:B0-----:R-:W-:-:S03]  /*1cb40*/  IMAD.MOV.U32 R8, RZ, RZ, R27 ;  /* 0x000000ffff087224 */ /* 0x001fc600078e001b */
[----:B------:R-:W5:Y:S01]  /*1cb50*/  LDL.LU R25, [R1+0x458] ;  /* 0x0004580001197983 */ /* 0x000f620000300800 */
[----:B------:R-:W-:Y:S02]  /*1cb60*/  IMAD.MOV.U32 R9, RZ, RZ, R7 ;  /* 0x000000ffff097224 */ /* 0x000fe400078e0007 */
[----:B-1----:R-:W-:Y:S01]  /*1cb70*/  IMAD.MOV.U32 R10, RZ, RZ, R3 ;  /* 0x000000ffff0a7224 */ /* 0x002fe200078e0003 */
[----:B------:R-:W5:Y:S01]  /*1cb80*/  LDL.LU R28, [R1+0x228] ;  /* 0x00022800011c7983 */ /* 0x000f620000300800 */
[----:B------:R-:W-:-:S07]  /*1cb90*/  IMAD.MOV.U32 R11, RZ, RZ, R5 ;  /* 0x000000ffff0b7224 */ /* 0x000fce00078e0005 */
[----:B--2---:R-:W-:Y:S01]  /*1cba0*/  HMMA.16816.F32 R8, R8, R16, R20 ;  /* 0x000000100808723c */ /* 0x004fe20000001814 */
[----:B------:R-:W2:Y:S04]  /*1cbb0*/  LDL.LU.64 R22, [R1+0xc80] ;  /* 0x000c800001167983 */ /* 0x000ea80000300a00 */
[----:B------:R-:W4:Y:S04]  /*1cbc0*/  LDL.LU.64 R20, [R1+0xc78] ;  /* 0x000c780001147983 */ /* 0x000f280000300a00 */
[----:B------:R-:W3:-:S14]  /*1cbd0*/  LDL.LU.64 R16, [R1+0xc70] ;  /* 0x000c700001107983 */ /* 0x000edc0000300a00 */
[----:B------:R0:W-:Y:S04]  /*1cbe0*/  STL.64 [R1+0x3e0], R8 ;  /* 0x0003e00801007387 */ /* 0x0001e80000100a00 */
[----:B------:R1:W-:Y:S04]  /*1cbf0*/  STL.64 [R1+0x3e8], R10 ;  /* 0x0003e80a01007387 */ /* 0x0003e80000100a00 */
[----:B0-----:R-:W3:Y:S04]  /*1cc00*/  LDL.LU R8, [R1+0x30] ;  /* 0x0000300001087983 */ /* 0x001ee80000300800 */
[----:B------:R-:W3:Y:S04]  /*1cc10*/  LDL.LU R9, [R1+0x34] ;  /* 0x0000340001097983 */ /* 0x000ee80000300800 */
[----:B-1----:R-:W3:Y:S01]  /*1cc20*/  LDL.LU R10, [R1+0x38] ;  /* 0x00003800010a7983 */ /* 0x002ee20000300800 */
[----:B------:R-:W-:-:S03]  /*1cc30*/  IMAD.MOV.U32 R11, RZ, RZ, R24 ;  /* 0x000000ffff0b7224 */ /* 0x000fc600078e0018 */
[----:B------:R-:W5:Y:S04]  /*1cc40*/  LDL.LU R24, [R1+0xc6c] ;  /* 0x000c6c0001187983 */ /* 0x000f680000300800 */
[----:B---3--:R-:W-:Y:S01]  /*1cc50*/  HMMA.16816.F32 R8, R12, R16, R8 ;  /* 0x000000100c08723c */ /* 0x008fe20000001808 */
[----:B------:R-:W3:Y:S04]  /*1cc60*/  LDL.LU R16, [R1+0x47c] ;  /* 0x00047c0001107983 */ /* 0x000ee80000300800 */
[----:B------:R-:W-:-:S15]  /*1cc70*/  STL [R1+0xc64], R19 ;  /* 0x000c641301007387 */ /* 0x000fde0000100800 */
[----:B------:R-:W-:-:S03]  /*1cc80*/  NOP ;  /* 0x0000000000007918 */ /* 0x000fc60000000000 */
[----:B------:R-:W-:Y:S04]  /*1cc90*/  STL.64 [R1+0x420], R8 ;  /* 0x0004200801007387 */ /* 0x000fe80000100a00 */
[----:B------:R-:W-:Y:S04]  /*1cca0*/  STL.64 [R1+0x428], R10 ;  /* 0x0004280a01007387 */ /* 0x000fe80000100a00 */
[----:B---3--:R0:W-:Y:S04]  /*1ccb0*/  STL [R1+0xc60], R16 ;  /* 0x000c601001007387 */ /* 0x0081e80000100800 */
[----:B0-----:R-:W4:Y:S04]  /*1ccc0*/  LDL.LU R16, [R1+0x60] ;  /* 0x0000600001107983 */ /* 0x001f280000300800 */
[----:B------:R-:W4:Y:S04]  /*1ccd0*/  LDL.LU R17, [R1+0x64] ;  /* 0x0000640001117983 */ /* 0x000f280000300800 */
[----:B------:R-:W4:Y:S01]  /*1cce0*/  LDL.LU R18, [R1+0x68] ;  /* 0x0000680001127983 */ /* 0x000f220000300800 */
[----:B-----5:R-:W-:-:S02]  /*1ccf0*/  IMAD.MOV.U32 R19, RZ, RZ, R24 ;  /* 0x000000ffff137224 */ /* 0x020fc400078e0018 */
[----:B------:R-:W-:Y:S01]  /*1cd00*/  IMAD.MOV.U32 R8, RZ, RZ, R27 ;  /* 0x000000ffff087224 */ /* 0x000fe200078e001b */
[----:B------:R-:W3:Y:S01]  /*1cd10*/  LDL.LU R24, [R1+0xc68] ;  /* 0x000c680001187983 */ /* 0x000ee20000300800 */
[----:B------:R-:W-:Y:S02]  /*1cd20*/  IMAD.MOV.U32 R9, RZ, RZ, R7 ;  /* 0x000000ffff097224 */ /* 0x000fe400078e0007 */
[----:B------:R-:W-:Y:S01]  /*1cd30*/  IMAD.MOV.U32 R10, RZ, RZ, R3 ;  /* 0x000000ffff0a7224 */ /* 0x000fe200078e0003 */
[----:B------:R-:W5:Y:S01]  /*1cd40*/  LDL.LU R6, [R1+0x478] ;  /* 0x0004780001067983 */ /* 0x000f620000300800 */
[----:B------:R-:W-:-:S03]  /*1cd50*/  IMAD.MOV.U32 R11, RZ, RZ, R5 ;  /* 0x000000ffff0b7224 */ /* 0x000fc600078e0005 */
[----:B------:R-:W5:Y:S04]  /*1cd60*/  LDL.LU R4, [R1+0x474] ;  /* 0x0004740001047983 */ /* 0x000f680000300800 */
[----:B----4-:R-:W-:Y:S01]  /*1cd70*/  HMMA.16816.F32 R8, R8, R20, R16 ;  /* 0x000000140808723c */ /* 0x010fe20000001810 */
[----:B------:R-:W4:Y:S04]  /*1cd80*/  LDL.LU R19, [R1+0xc64] ;  /* 0x000c640001137983 */ /* 0x000f280000300800 */
[----:B------:R-:W4:Y:S04]  /*1cd90*/  LDL.LU R16, [R1+0xc60] ;  /* 0x000c600001107983 */ /* 0x000f280000300800 */
[----:B------:R-:W2:-:S14]  /*1cda0*/  LDL.LU.64 R20, [R1+0xc58] ;  /* 0x000c580001147983 */ /* 0x000e9c0000300a00 */
[----:B------:R-:W-:Y:S04]  /*1cdb0*/  STL.64 [R1+0x3f0], R8 ;  /* 0x0003f00801007387 */ /* 0x000fe80000100a00 */
[----:B------:R0:W-:Y:S04]  /*1cdc0*/  STL.64 [R1+0x3f8], R10 ;  /* 0x0003f80a01007387 */ /* 0x0001e80000100a00 */
[----:B0-----:R-:W2:Y:S04]  /*1cdd0*/  LDL.LU R10, [R1+0x108] ;  /* 0x00010800010a7983 */ /* 0x001ea80000300800 */
[----:B------:R-:W2:Y:S02]  /*1cde0*/  LDL.LU R11, [R1+0x10c] ;  /* 0x00010c00010b7983 */ /* 0x000ea40000300800 */
[----:B--2---:R-:W-:Y:S02]  /*1cdf0*/  HMMA.16816.F32 R8, R12, R10, R20 ;  /* 0x0000000a0c08723c */ /* 0x004fe40000001814 */
[----:B------:R-:W2:Y:S04]  /*1ce00*/  LDL.LU.64 R22, [R1+0xc50] ;  /* 0x000c500001167983 */ /* 0x000ea80000300a00 */
[----:B------:R-:W2:Y:S04]  /*1ce10*/  LDL.LU.64 R20, [R1+0xc48] ;  /* 0x000c480001147983 */ /* 0x000ea80000300a00 */
[----:B------:R-:W2:Y:S01]  /*1ce20*/  LDL.LU R14, [R1+0x100] ;  /* 0x00010000010e7983 */ /* 0x000ea20000300800 */
[----:B---3--:R-:W-:-:S12]  /*1ce30*/  IMAD.MOV.U32 R15, RZ, RZ, R24 ;  /* 0x000000ffff0f7224 */ /* 0x008fd800078e0018 */
[----:B------:R0:W-:Y:S04]  /*1ce40*/  STL.64 [R1+0x410], R8 ;  /* 0x0004100801007387 */ /* 0x0001e80000100a00 */
[----:B------:R1:W-:Y:S01]  /*1ce50*/  STL.64 [R1+0x418], R10 ;  /* 0x0004180a01007387 */ /* 0x0003e20000100a00 */
[----:B----4-:R-:W-:-:S03]  /*1ce60*/  FFMA R16, R0, R16, R19 ;  /* 0x0000001000107223 */ /* 0x010fc60000000013 */
[----:B------:R-:W3:Y:S01]  /*1ce70*/  LDL.LU R24, [R1+0xc40] ;  /* 0x000c400001187983 */ /* 0x000ee20000300800 */
[----:B0-----:R-:W-:Y:S02]  /*1ce80*/  IMAD.MOV.U32 R8, RZ, RZ, R27 ;  /* 0x000000ffff087224 */ /* 0x001fe400078e001b */
[----:B------:R-:W-:Y:S02]  /*1ce90*/  IMAD.MOV.U32 R9, RZ, RZ, R7 ;  /* 0x000000ffff097224 */ /* 0x000fe400078e0007 */
[----:B-1----:R-:W-:Y:S02]  /*1cea0*/  IMAD.MOV.U32 R10, RZ, RZ, R3 ;  /* 0x000000ffff0a7224 */ /* 0x002fe400078e0003 */
[----:B------:R-:W-:-:S07]  /*1ceb0*/  IMAD.MOV.U32 R11, RZ, RZ, R5 ;  /* 0x000000ffff0b7224 */ /* 0x000fce00078e0005 */
[----:B--2---:R-:W-:-:S15]  /*1cec0*/  HMMA.16816.F32 R8, R8, R14, R20 ;  /* 0x0000000e0808723c */ /* 0x004fde0000001814 */
[----:B------:R-:W-:-:S08]  /*1ced0*/  NOP ;  /* 0x0000000000007918 */ /* 0x000fd00000000000 */
[----:B------:R-:W-:Y:S04]  /*1cee0*/  STL.64 [R1+0x430], R8 ;  /* 0x0004300801007387 */ /* 0x000fe80000100a00 */
[----:B------:R-:W-:Y:S04]  /*1cef0*/  STL.64 [R1+0x438], R10 ;  /* 0x0004380a01007387 */ /* 0x000fe80000100a00 */
[----:B------:R-:W-:Y:S04]  /*1cf00*/  STL [R1+0x47c], R16 ;  /* 0x00047c1001007387 */ /* 0x000fe80000100800 */
[----:B------:R-:W2:Y:S01]  /*1cf10*/  LDL R0, [R1+0x44c] ;  /* 0x00044c0001007983 */ /* 0x000ea20000100800 */
[----:B-----5:R-:W-:Y:S01]  /*1cf20*/  FFMA R6, R29, R6, R26 ;  /* 0x000000061d067223 */ /* 0x020fe2000000001a */
[----:B------:R-:W-:-:S04]  /*1cf30*/  FFMA R4, R28, R4, R25 ;  /* 0x000000041c047223 */ /* 0x000fc80000000019 */
[----:B------:R-:W-:Y:S04]  /*1cf40*/  STL [R1+0x478], R6 ;  /* 0x0004780601007387 */ /* 0x000fe80000100800 */
[----:B------:R-:W4:Y:S04]  /*1cf50*/  LDL R3, [R1+0x448] ;  /* 0x0004480001037983 */ /* 0x000f280000100800 */
[----:B------:R-:W-:Y:S01]  /*1cf60*/  STL [R1+0x474], R4 ;  /* 0x0004740401007387 */ /* 0x000fe20000100800 */
[----:B------:R-:W0:Y:S01]  /*1cf70*/  S2R R2, SR_CTAID.X ;  /* 0x0000000000027919 */ /* 0x000e220000002500 */
[----:B------:R-:W-:-:S02]  /*1cf80*/  UIADD3 UR4, UP0, UR4, 0x20, URZ ;  /* 0x0000002004047890 */ /* 0x000fc4000ff1e03f */
[----:B--2---:R1:W-:Y:S04]  /*1cf90*/  STL [R1+0x1c4], R0 ;  /* 0x0001c40001007387 */ /* 0x0043e80000100800 */
[----:B-1----:R-:W2:Y:S01]  /*1cfa0*/  LDL R0, [R1+0x234] ;  /* 0x0002340001007983 */ /* 0x002ea20000100800 */
[----:B0-----:R-:W-:Y:S01]  /*1cfb0*/  IMAD.SHL.U32 R2, R2, 0x20, RZ ;  /* 0x0000002002027824 */ /* 0x001fe200078e00ff */
[----:B------:R-:W-:-:S03]  /*1cfc0*/  UIADD3.X UR5, URZ, UR5, URZ, UP0, !UPT ;  /* 0x000000053f057290 */ /* 0x000fc600087fe43f */
[----:B------:R-:W-:-:S05]  /*1cfd0*/  VIADD R2, R2, 0x20 ;  /* 0x0000002002027836 */ /* 0x000fca0000000000 */
[----:B------:R-:W-:Y:S01]  /*1cfe0*/  ISETP.LE.U32.AND P0, PT, R2, UR4, PT ;  /* 0x0000000402007c0c */ /* 0x000fe2000bf03070 */
[----:B------:R-:W-:-:S05]  /*1cff0*/  IMAD.U32 R2, RZ, RZ, UR5 ;  /* 0x00000005ff027e24 */ /* 0x000fca000f8e00ff */
[----:B------:R-:W-:Y:S01]  /*1d000*/  ISETP.GE.U32.AND.EX P0, PT, R2, RZ, PT, P0 ;  /* 0x000000ff0200720c */ /* 0x000fe20003f06100 */
[----:B---3--:R-:W-:Y:S01]  /*1d010*/  IMAD.MOV.U32 R2, RZ, RZ, R24 ;  /* 0x000000ffff027224 */ /* 0x008fe200078e0018 */
[----:B----4-:R1:W-:Y:S04]  /*1d020*/  STL [R1+0x1c8], R3 ;  /* 0x0001c80301007387 */ /* 0x0103e80000100800 */
[----:B------:R1:W-:Y:S01]  /*1d030*/  STL [R1+0x460], R2 ;  /* 0x0004600201007387 */ /* 0x0003e20000100800 */
[----:B------:R-:W-:Y:S02]  /*1d040*/  ULEA UR7, UR18, UR7, 0x5 ;  /* 0x0000000712077291 */ /* 0x000fe4000f8e283f */
[----:B------:R-:W-:Y:S01]  /*1d050*/  ULEA UR6, UR16, UR6, 0x5 ;  /* 0x0000000610067291 */ /* 0x000fe2000f8e283f */
[----:B--2---:R1:W-:Y:S03]  /*1d060*/  STL [R1+0x1c0], R0 ;  /* 0x0001c00001007387 */ /* 0x0043e60000100800 */
[----:B------:R-:W-:Y:S08]  /*1d070*/  @!P0 BRA `(.L_x_1) ;  /* 0xfffffef000cc8947 */ /* 0x000ff0000383ffff */
.L_x_0:
[----:B------:R-:W1:Y:S01]  /*1d080*/  S2R R28, SR_TID.X ;  /* 0x00000000001c7919 */ /* 0x000e620000002100 */
[----:B------:R-:W-:Y:S01]  /*1d090*/  ULDC.64 UR4, c[0x0][0x270] ;  /* 0x00009c0000047ab9 */ /* 0x000fe20000000a00 */
[----:B------:R-:W2:Y:S01]  /*1d0a0*/  S2R R27, SR_TID.X ;  /* 0x00000000001b7919 */ /* 0x000ea20000002100 */
[C---:B-1----:R-:W-:Y:S01]  /*1d0b0*/  IMAD.SHL.U32 R0, R28.reuse, 0x800, RZ ;  /* 0x000008001c007824 */ /* 0x042fe200078e00ff */
[----:B0-----:R-:W-:Y:S02]  /*1d0c0*/  LOP3.LUT R4, R28, 0x40, RZ, 0xc0, !PT ;  /* 0x000000401c047812 */ /* 0x001fe400078ec0ff */
[C---:B--2---:R-:W-:Y:S02]  /*1d0d0*/  LOP3.LUT R2, R27.reuse, 0x3f, RZ, 0xc0, !PT ;  /* 0x0000003f1b027812 */ /* 0x044fe400078ec0ff */
[----:B------:R-:W-:Y:S02]  /*1d0e0*/  LOP3.LUT R0, R0, 0x3000, RZ, 0xc0, !PT ;  /* 0x0000300000007812 */ /* 0x000fe400078ec0ff */
[----:B------:R-:W-:-:S03]  /*1d0f0*/  LOP3.LUT R3, R27, 0x7f, RZ, 0xc0, !PT ;  /* 0x0000007f1b037812 */ /* 0x000fc600078ec0ff */
[----:B------:R-:W-:Y:S01]  /*1d100*/  IMAD R0, R2, 0x10, R0 ;  /* 0x0000001002007824 */ /* 0x000fe200078e0200 */
[----:B------:R-:W-:Y:S01]  /*1d110*/  SHF.R.U32.HI R2, RZ, 0x1, R4 ;  /* 0x00000001ff027819 */ /* 0x000fe20000011604 */
[----:B------:R-:W-:Y:S01]  /*1d120*/  BAR.SYNC.DEFER_BLOCKING 0x0 ;  /* 0x0000000000007b1d */ /* 0x000fe20000010000 */
[----:B------:R-:W-:Y:S02]  /*1d130*/  ISETP.GE.U32.AND P0, PT, R3, 0x20, PT ;  /* 0x000000200300780c */ /* 0x000fe40003f06070 */
[----:B------:R-:W-:-:S03]  /*1d140*/  LOP3.LUT R2, R0, R2, RZ, 0x3c, !PT ;  /* 0x0000000200027212 */ /* 0x000fc600078e3cff */
[----:B------:R-:W2:Y:S04]  /*1d150*/  LDL.LU R0, [R1+0x390] ;  /* 0x0003900001007983 */ /* 0x000ea80000300800 */
[----:B------:R0:W-:Y:S04]  /*1d160*/  STL [R1+0x224], R2 ;  /* 0x0002240201007387 */ /* 0x0001e80000100800 */
[----:B0-----:R-:W3:Y:S04]  /*1d170*/  LDL.LU R2, [R1+0x394] ;  /* 0x0003940001027983 */ /* 0x001ee80000300800 */
[----:B--2---:R0:W-:Y:S04]  /*1d180*/  STL [R1+0x198], R0 ;  /* 0x0001980001007387 */ /* 0x0041e80000100800 */
[----:B0-----:R-:W2:Y:S04]  /*1d190*/  LDL.LU R0, [R1+0x398] ;  /* 0x0003980001007983 */ /* 0x001ea80000300800 */
[----:B---3--:R0:W-:Y:S04]  /*1d1a0*/  STL [R1+0x190], R2 ;  /* 0x0001900201007387 */ /* 0x0081e80000100800 */
        /* <DEDUP_REMOVED lines=116> */
[----:B------:R-:W3:Y:S04]  /*1d8f0*/  LDL.LU R26, [R1+0x334] ;  /* 0x00033400011a7983 */ /* 0x000ee80000300800 */
[----:B--2---:R1:W-:Y:S04]  /*1d900*/  STL [R1+0xc4], R0 ;  /* 0x0000c40001007387 */ /* 0x0043e80000100800 */
[----:B0-----:R-:W2:Y:S04]  /*1d910*/  LDL.LU R2, [R1+0x338] ;  /* 0x0003380001027983 */ /* 0x001ea80000300800 */
[----:B-1----:R-:W4:Y:S04]  /*1d920*/  LDL.LU R0, [R1+0x33c] ;  /* 0x00033c0001007983 */ /* 0x002f280000300800 */
[----:B--2---:R0:W-:Y:S04]  /*1d930*/  STL [R1+0xa0], R2 ;  /* 0x0000a00201007387 */ /* 0x0041e80000100800 */
[----:B0-----:R-:W2:Y:S04]  /*1d940*/  LDL.LU R2, [R1+0x380] ;  /* 0x0003800001027983 */ /* 0x001ea80000300800 */
[----:B----4-:R0:W-:Y:S04]  /*1d950*/  STL [R1+0x9c], R0 ;  /* 0x00009c0001007387 */ /* 0x0101e80000100800 */
[----:B0-----:R-:W4:Y:S04]  /*1d960*/  LDL.LU R0, [R1+0x384] ;  /* 0x0003840001007983 */ /* 0x001f280000300800 */
        /* <DEDUP_REMOVED lines=33> */
[----:B------:R-:W2:Y:S04]  /*1db80*/  LDL.LU R25, [R1+0x288] ;  /* 0x0002880001197983 */ /* 0x000ea80000300800 */
[----:B----4-:R1:W-:Y:S04]  /*1db90*/  STL [R1+0x54], R0 ;  /* 0x0000540001007387 */ /* 0x0103e80000100800 */
[----:B--2---:R-:W-:Y:S04]  /*1dba0*/  STL [R1+0x118c], R25 ;  /* 0x00118c1901007387 */ /* 0x004fe80000100800 */
[----:B------:R-:W2:Y:S04]  /*1dbb0*/  LDL.LU R24, [R1+0x28c] ;  /* 0x00028c0001187983 */ /* 0x000ea80000300800 */
        /* <DEDUP_REMOVED lines=22> */
[----:B------:R-:W4:Y:S04]  /*1dd20*/  LDL.LU R12, [R1+0x32c] ;  /* 0x00032c00010c7983 */ /* 0x000f280000300800 */
[----:B------:R-:W5:Y:S04]  /*1dd30*/  LDL.LU R11, [R1+0x350] ;  /* 0x00035000010b7983 */ /* 0x000f680000300800 */
[----:B-----5:R-:W-:Y:S04]  /*1dd40*/  STL [R1+0x1138], R11 ;  /* 0x0011380b01007387 */ /* 0x020fe80000100800 */
[----:B------:R-:W5:Y:S04]  /*1dd50*/  LDL.LU R10, [R1+0x354] ;  /* 0x00035400010a7983 */ /* 0x000f680000300800 */
[----:B-----5:R-:W-:Y:S04]  /*1dd60*/  STL [R1+0x113c], R10 ;  /* 0x00113c0a01007387 */ /* 0x020fe80000100800 */
[----:B------:R-:W5:Y:S04]  /*1dd70*/  LDL.LU R9, [R1+0x358] ;  /* 0x0003580001097983 */ /* 0x000f680000300800 */
[----:B------:R-:W2:Y:S04]  /*1dd80*/  LDL.LU R8, [R1+0x35c] ;  /* 0x00035c0001087983 */ /* 0x000ea80000300800 */
[----:B------:R-:W3:Y:S04]  /*1dd90*/  LDL.LU R7, [R1+0x400] ;  /* 0x0004000001077983 */ /* 0x000ee80000300800 */
[----:B---3--:R-:W-:Y:S04]  /*1dda0*/  STL [R1+0x1140], R7 ;  /* 0x0011400701007387 */ /* 0x008fe80000100800 */
[----:B------:R-:W3:Y:S04]  /*1ddb0*/  LDL.LU R6, [R1+0x404] ;  /* 0x0004040001067983 */ /* 0x000ee80000300800 */
[----:B---3--:R-:W-:Y:S04]  /*1ddc0*/  STL [R1+0x1144], R6 ;  /* 0x0011440601007387 */ /* 0x008fe80000100800 */
[----:B------:R-:W3:Y:S04]  /*1ddd0*/  LDL.LU R5, [R1+0x408] ;  /* 0x0004080001057983 */ /* 0x000ee80000300800 */
[----:B------:R-:W4:Y:S04]  /*1dde0*/  LDL.LU R4, [R1+0x40c] ;  /* 0x00040c0001047983 */ /* 0x000f280000300800 */
[----:B------:R-:W5:Y:S04]  /*1ddf0*/  LDL.LU R3, [R1+0x3c0] ;  /* 0x0003c00001037983 */ /* 0x000f680000300800 */
[----:B-----5:R-:W-:Y:S04]  /*1de00*/  STL [R1+0x1148], R3 ;  /* 0x0011480301007387 */ /* 0x020fe80000100800 */
[----:B0-----:R-:W5:Y:S04]  /*1de10*/  LDL.LU R2, [R1+0x3c4] ;  /* 0x0003c40001027983 */ /* 0x001f680000300800 */
[----:B-----5:R0:W-:Y:S04]  /*1de20*/  STL [R1+0x114c], R2 ;  /* 0x00114c0201007387 */ /* 0x0201e80000100800 */
[----:B-1----:R-:W5:Y:S04]  /*1de30*/  LDL.LU R0, [R1+0x3c8] ;  /* 0x0003c80001007983 */ /* 0x002f680000300800 */
[----:B0-----:R-:W2:Y:S04]  /*1de40*/  LDL.LU R2, [R1+0x3cc] ;  /* 0x0003cc0001027983 */ /* 0x001ea80000300800 */
[----:B------:R-:W3:Y:S04]  /*1de50*/  LDL.LU R3, [R1+0x3e0] ;  /* 0x0003e00001037983 */ /* 0x000ee80000300800 */
[----:B--2---:R0:W-:Y:S04]  /*1de60*/  STL [R1], R2 ;  /* 0x0000000201007387 */ /* 0x0041e80000100800 */
        /* <DEDUP_REMOVED lines=20> */
[----:B0-----:R-:W2:Y:S01]  /*1dfb0*/  LDL.LU R2, [R1+0x3fc] ;  /* 0x0003fc0001027983 */ /* 0x001ea20000300800 */
[----:B------:R-:W-:-:S02]  /*1dfc0*/  IMAD.MOV.U32 R15, RZ, RZ, R26 ;  /* 0x000000ffff0f7224 */ /* 0x000fc400078e001a */
[C---:B------:R-:W-:Y:S01]  /*1dfd0*/  IMAD.SHL.U32 R26, R28.reuse, 0x20, RZ ;  /* 0x000000201c1a7824 */ /* 0x040fe200078e00ff */
[----:B---3--:R0:W-:Y:S04]  /*1dfe0*/  STL [R1+0x2c], R3 ;  /* 0x00002c0301007387 */ /* 0x0081e80000100800 */
[----:B--2---:R1:W-:Y:S04]  /*1dff0*/  STL [R1+0x30], R2 ;  /* 0x0000300201007387 */ /* 0x0043e80000100800 */
[----:B------:R-:W2:Y:S04]  /*1e000*/  LDL.LU R23, [R1+0x410] ;  /* 0x0004100001177983 */ /* 0x000ea80000300800 */
[----:B--2---:R-:W-:Y:S04]  /*1e010*/  STL [R1+0x1150], R23 ;  /* 0x0011501701007387 */ /* 0x004fe80000100800 */
[----:B------:R-:W2:Y:S04]  /*1e020*/  LDL.LU R22, [R1+0x414] ;  /* 0x0004140001167983 */ /* 0x000ea80000300800 */
[----:B--2---:R-:W-:Y:S04]  /*1e030*/  STL [R1+0x1154], R22 ;  /* 0x0011541601007387 */ /* 0x004fe80000100800 */
[----:B------:R-:W2:Y:S04]  /*1e040*/  LDL.LU R25, [R1+0x418] ;  /* 0x0004180001197983 */ /* 0x000ea80000300800 */
[----:B------:R-:W3:Y:S01]  /*1e050*/  LDL.LU R24, [R1+0x41c] ;  /* 0x00041c0001187983 */ /* 0x000ee20000300800 */
[----:B------:R-:W-:Y:S01]  /*1e060*/  LOP3.LUT R17, R28, 0x18, RZ, 0xc0, !PT ;  /* 0x000000181c117812 */ /* 0x000fe200078ec0ff */
[----:B------:R-:W-:Y:S01]  /*1e070*/  IMAD.SHL.U32 R27, R27, 0x10, RZ ;  /* 0x000000101b1b7824 */ /* 0x000fe200078e00ff */
[----:B------:R-:W-:Y:S01]  /*1e080*/  LOP3.LUT R26, R26, 0xc60, RZ, 0xc0, !PT ;  /* 0x00000c601a1a7812 */ /* 0x000fe200078ec0ff */
[----:B------:R-:W4:Y:S04]  /*1e090*/  LDL.LU R19, [R1+0x430] ;  /* 0x0004300001137983 */ /* 0x000f280000300800 */
[----:B----4-:R-:W-:Y:S04]  /*1e0a0*/  STL [R1+0x1158], R19 ;  /* 0x0011581301007387 */ /* 0x010fe80000100800 */
[----:B------:R-:W4:Y:S01]  /*1e0b0*/  LDL.LU R18, [R1+0x434] ;  /* 0x0004340001127983 */ /* 0x000f220000300800 */
[----:B0-----:R-:W-:Y:S01]  /*1e0c0*/  IMAD R3, R17, 0x200, R26 ;  /* 0x0000020011037824 */ /* 0x001fe200078e021a */
[----:B-1----:R-:W-:-:S02]  /*1e0d0*/  LOP3.LUT R2, R27, 0x70, RZ, 0xc0, !PT ;  /* 0x000000701b027812 */ /* 0x002fc400078ec0ff */
[----:B----4-:R-:W-:Y:S04]  /*1e0e0*/  STL [R1+0x115c], R18 ;  /* 0x00115c1201007387 */ /* 0x010fe80000100800 */
[----:B------:R-:W4:Y:S04]  /*1e0f0*/  LDL.LU R21, [R1+0x438] ;  /* 0x0004380001157983 */ /* 0x000f280000300800 */
[----:B------:R-:W5:Y:S04]  /*1e100*/  LDL.LU R20, [R1+0x43c] ;  /* 0x00043c0001147983 */ /* 0x000f680000300800 */
[----:B------:R-:W2:Y:S04]  /*1e110*/  LDL.LU R26, [R1+0x474] ;  /* 0x00047400011a7983 */ /* 0x000ea80000300800 */
[----:B------:R-:W3:Y:S04]  /*1e120*/  LDL.LU R27, [R1+0x478] ;  /* 0x00047800011b7983 */ /* 0x000ee80000300800 */
[----:B------:R-:W4:Y:S04]  /*1e130*/  LDL.LU R28, [R1+0x47c] ;  /* 0x00047c00011c7983 */ /* 0x000f280000300800 */
[----:B------:R-:W5:Y:S01]  /*1e140*/  LDL.LU R29, [R1+0x480] ;  /* 0x00048000011d7983 */ /* 0x000f620000300800 */
[----:B------:R-:W-:-:S05]  /*1e150*/  VIADD R16, R2, UR11 ;  /* 0x0000000b02107c36 */ /* 0x000fca0008000000 */
[----:B------:R-:W-:Y:S01]  /*1e160*/  LEA.HI R17, R17, R16, RZ, 0x1f ;  /* 0x0000001011117211 */ /* 0x000fe200078ff8ff */
[C---:B--2---:R-:W-:Y:S01]  /*1e170*/  FMUL R7, R26.reuse, 8388608 ;  /* 0x4b0000001a077820 */ /* 0x044fe20000400000 */
[----:B------:R-:W-:Y:S01]  /*1e180*/  FSETP.GEU.AND P2, PT, R26, 1.175494350822287508e-38, PT ;  /* 0x008000001a00780b */ /* 0x000fe20003f4e000 */
[----:B------:R0:W-:Y:S01]  /*1e190*/  STL [R1+0x10f0], R26 ;  /* 0x0010f01a01007387 */ /* 0x0001e20000100800 */
[C---:B---3--:R-:W-:Y:S01]  /*1e1a0*/  FMUL R6, R27.reuse, 8388608 ;  /* 0x4b0000001b067820 */ /* 0x048fe20000400000 */
[----:B------:R-:W-:Y:S02]  /*1e1b0*/  FSETP.GEU.AND P3, PT, R27, 1.175494350822287508e-38, PT ;  /* 0x008000001b00780b */ /* 0x000fe40003f6e000 */
[----:B------:R-:W-:Y:S01]  /*1e1c0*/  FSEL R14, R7, R26, !P2 ;  /* 0x0000001a070e7208 */ /* 0x000fe20005000000 */
[C---:B----4-:R-:W-:Y:S01]  /*1e1d0*/  FMUL R3, R28.reuse, 8388608 ;  /* 0x4b0000001c037820 */ /* 0x050fe20000400000 */
[----:B------:R-:W-:Y:S02]  /*1e1e0*/  FSETP.GEU.AND P4, PT, R28, 1.175494350822287508e-38, PT ;  /* 0x008000001c00780b */ /* 0x000fe40003f8e000 */
[----:B------:R-:W-:Y:S01]  /*1e1f0*/  FSEL R10, R6, R27, !P3 ;  /* 0x0000001b060a7208 */ /* 0x000fe20005800000 */
[C---:B-----5:R-:W-:Y:S01]  /*1e200*/  FMUL R2, R29.reuse, 8388608 ;  /* 0x4b0000001d027820 */ /* 0x060fe20000400000 */
[----:B------:R-:W-:Y:S01]  /*1e210*/  FSETP.GEU.AND P5, PT, R29, 1.175494350822287508e-38, PT ;  /* 0x008000001d00780b */ /* 0x000fe20003fae000 */
[----:B------:R1:W-:Y:S01]  /*1e220*/  STL [R1+0x1e8], R14 ;  /* 0x0001e80e01007387 */ /* 0x0003e20000100800 */
[----:B------:R-:W-:-:S02]  /*1e230*/  FSEL R6, R3, R28, !P4 ;  /* 0x0000001c03067208 */ /* 0x000fc40006000000 */
[----:B------:R-:W-:Y:S01]  /*1e240*/  FSEL R2, R2, R29, !P5 ;  /* 0x0000001d02027208 */ /* 0x000fe20006800000 */
[----:B------:R-:W-:Y:S01]  /*1e250*/  STL [R1+0x1160], R27 ;  /* 0x0011601b01007387 */ /* 0x000fe20000100800 */
[----:B0-----:R-:W-:Y:S02]  /*1e260*/  FSEL R26, RZ, -23, P2 ;  /* 0xc1b80000ff1a7808 */ /* 0x001fe40001000000 */
[----:B------:R-:W-:Y:S01]  /*1e270*/  FSEL R11, RZ, -23, P3 ;  /* 0xc1b80000ff0b7808 */ /* 0x000fe20001800000 */
[----:B------:R0:W-:Y:S01]  /*1e280*/  STL [R1+0x1f0], R10 ;  /* 0x0001f00a01007387 */ /* 0x0001e20000100800 */
[----:B------:R-:W-:Y:S01]  /*1e290*/  FSEL R7, RZ, -23, P4 ;  /* 0xc1b80000ff077808 */ /* 0x000fe20002000000 */
[----:B-1----:R-:W-:Y:S01]  /*1e2a0*/  VIADD R14, R14, 0xc0cafb0d ;  /* 0xc0cafb0d0e0e7836 */ /* 0x002fe20000000000 */
[----:B------:R-:W-:Y:S01]  /*1e2b0*/  FSEL R3, RZ, -23, P5 ;  /* 0xc1b80000ff037808 */ /* 0x000fe20002800000 */
[----:B------:R1:W-:Y:S01]  /*1e2c0*/  STL [R1+0x1f4], R6 ;  /* 0x0001f40601007387 */ /* 0x0003e20000100800 */
[----:B------:R-:W-:-:S02]  /*1e2d0*/  FSETP.GT.AND P1, PT, |R29|, 8.50705917302346158658e+37, PT ;  /* 0x7e8000001d00780b */ /* 0x000fc40003f24200 */
[----:B------:R-:W-:Y:S01]  /*1e2e0*/  LOP3.LUT R14, R14, 0xff800000, RZ, 0xc0, !PT ;  /* 0xff8000000e0e7812 */ /* 0x000fe200078ec0ff */
[----:B------:R2:W-:Y:S01]  /*1e2f0*/  STL [R1+0x204], R2 ;  /* 0x0002040201007387 */ /* 0x0005e20000100800 */
[----:B0-----:R-:W-:-:S03]  /*1e300*/  VIADD R10, R10, 0xc0cafb0d ;  /* 0xc0cafb0d0a0a7836 */ /* 0x001fc60000000000 */
[----:B------:R0:W-:Y:S01]  /*1e310*/  STL [R1+0x2b0], R14 ;  /* 0x0002b00e01007387 */ /* 0x0001e20000100800 */
[----:B-1----:R-:W-:Y:S01]  /*1e320*/  VIADD R6, R6, 0xc0cafb0d ;  /* 0xc0cafb0d06067836 */ /* 0x002fe20000000000 */
[----:B------:R-:W-:Y:S02]  /*1e330*/  LOP3.LUT R10, R10, 0xff800000, RZ, 0xc0, !PT ;  /* 0xff8000000a0a7812 */ /* 0x000fe400078ec0ff */
[----:B------:R-:W3:Y:S01]  /*1e340*/  LDL.LU R27, [R1+0x20] ;  /* 0x00002000011b7983 */ /* 0x000ee20000300800 */
[----:B--2---:R-:W-:Y:S01]  /*1e350*/  VIADD R2, R2, 0xc0cafb0d ;  /* 0xc0cafb0d02027836 */ /* 0x004fe20000000000 */
[----:B------:R-:W-:Y:S02]  /*1e360*/  LOP3.LUT R6, R6, 0xff800000, RZ, 0xc0, !PT ;  /* 0xff80000006067812 */ /* 0x000fe400078ec0ff */
[----:B------:R1:W-:Y:S02]  /*1e370*/  STL [R1+0x2bc], R10 ;  /* 0x0002bc0a01007387 */ /* 0x0003e40000100800 */
[----:B------:R-:W-:-:S02]  /*1e380*/  LOP3.LUT R2, R2, 0xff800000, RZ, 0xc0, !PT ;  /* 0xff80000002027812 */ /* 0x000fc400078ec0ff */
[----:B------:R-:W2:Y:S01]  /*1e390*/  LDL.LU R18, [R1+0x1c] ;  /* 0x00001c0001127983 */ /* 0x000ea20000300800 */
[----:B0-----:R-:W-:-:S03]  /*1e3a0*/  I2FP.F32.S32 R14, R14 ;  /* 0x0000000e000e7245 */ /* 0x001fc60000201400 */
[----:B------:R0:W-:Y:S01]  /*1e3b0*/  STL [R1+0x2b8], R6 ;  /* 0x0002b80601007387 */ /* 0x0001e20000100800 */
[----:B-1----:R-:W-:-:S03]  /*1e3c0*/  I2FP.F32.S32 R10, R10 ;  /* 0x0000000a000a7245 */ /* 0x002fc60000201400 */
[----:B------:R-:W4:Y:S01]  /*1e3d0*/  LDL.LU R19, [R1+0x10] ;  /* 0x0000100001137983 */ /* 0x000f220000300800 */
[----:B------:R-:W-:-:S03]  /*1e3e0*/  FFMA.FTZ R14, R14, 1.1920928955078125e-07, R26 ;  /* 0x340000000e0e7823 */ /* 0x000fc6000001001a */
[----:B------:R1:W-:Y:S01]  /*1e3f0*/  STL [R1+0x2b4], R2 ;  /* 0x0002b40201007387 */ /* 0x0003e20000100800 */
[----:B0-----:R-:W-:Y:S01]  /*1e400*/  I2FP.F32.S32 R6, R6 ;  /* 0x0000000600067245 */ /* 0x001fe20000201400 */
[----:B------:R-:W-:Y:S02]  /*1e410*/  FFMA.FTZ R10, R10, 1.1920928955078125e-07, R11 ;  /* 0x340000000a0a7823 */ /* 0x000fe4000001000b */
[----:B------:R-:W5:Y:S01]  /*1e420*/  LDL.LU R22, [R1+0xc] ;  /* 0x00000c0001167983 */ /* 0x000f620000300800 */
[----:B------:R-:W-:Y:S02]  /*1e430*/  IMAD.MOV.U32 R26, RZ, RZ, R15 ;  /* 0x000000ffff1a7224 */ /* 0x000fe400078e000f */
[----:B------:R-:W-:Y:S01]  /*1e440*/  FFMA.FTZ R6, R6, 1.1920928955078125e-07, R7 ;  /* 0x3400000006067823 */ /* 0x000fe20000010007 */
[----:B------:R-:W5:Y:S01]  /*1e450*/  LDL.LU R23, [R1] ;  /* 0x0000000001177983 */ /* 0x000f620000300800 */
[----:B-1----:R-:W-:-:S03]  /*1e460*/  I2FP.F32.S32 R2, R2 ;  /* 0x0000000200027245 */ /* 0x002fc60000201400 */
[----:B------:R-:W5:Y:S02]  /*1e470*/  LDL.LU R16, [R1+0x11a0] ;  /* 0x0011a00001107983 */ /* 0x000f640000300800 */
[----:B------:R-:W-:Y:S02]  /*1e480*/  FFMA.FTZ R2, R2, 1.1920928955078125e-07, R3 ;  /* 0x3400000002027823 */ /* 0x000fe40000010003 */
[----:B------:R0:W-:Y:S04]  /*1e490*/  STL [R1+0x358], R17 ;  /* 0x0003581101007387 */ /* 0x0001e80000100800 */
[----:B0-----:R-:W5:Y:S04]  /*1e4a0*/  LDL.LU R17, [R1+0x119c] ;  /* 0x00119c0001117983 */ /* 0x001f680000300800 */
[----:B------:R-:W-:Y:S04]  /*1e4b0*/  STL [R1+0x2d0], R14 ;  /* 0x0002d00e01007387 */ /* 0x000fe80000100800 */
[----:B------:R-:W-:Y:S04]  /*1e4c0*/  STL [R1+0x2cc], R10 ;  /* 0x0002cc0a01007387 */ /* 0x000fe80000100800 */
[----:B------:R-:W-:Y:S04]  /*1e4d0*/  STL [R1+0x2c8], R6 ;  /* 0x0002c80601007387 */ /* 0x000fe80000100800 */
[----:B------:R0:W-:Y:S04]  /*1e4e0*/  STL [R1+0x1164], R26 ;  /* 0x0011641a01007387 */ /* 0x0001e80000100800 */
[----:B------:R1:W-:Y:S04]  /*1e4f0*/  STL [R1+0x2c4], R2 ;  /* 0x0002c40201007387 */ /* 0x0003e80000100800 */
[----:B0-----:R-:W3:Y:S04]  /*1e500*/  LDL.LU R26, [R1+0x2c] ;  /* 0x00002c00011a7983 */ /* 0x001ee80000300800 */
[----:B-1----:R-:W5:Y:S04]  /*1e510*/  LDL.LU R2, [R1+0x5c] ;  /* 0x00005c0001027983 */ /* 0x002f680000300800 */
[----:B------:R-:W5:Y:S04]  /*1e520*/  LDL.LU R3, [R1+0x60] ;  /* 0x0000600001037983 */ /* 0x000f680000300800 */
[----:B------:R-:W5:Y:S04]  /*1e530*/  LDL.LU R6, [R1+0x68] ;  /* 0x0000680001067983 */ /* 0x000f680000300800 */
[----:B------:R-:W5:Y:S04]  /*1e540*/  LDL.LU R7, [R1+0x70] ;  /* 0x0000700001077983 */ /* 0x000f680000300800 */
[----:B------:R-:W5:Y:S01]  /*1e550*/  LDL.LU R10, [R1+0x78] ;  /* 0x00007800010a7983 */ /* 0x000f620000300800 */
[----:B------:R-:W-:-:S03]  /*1e560*/  FSETP.GT.AND P2, PT, |R28|, 8.50705917302346158658e+37, PT ;  /* 0x7e8000001c00780b */ /* 0x000fc60003f44200 */
[----:B------:R-:W5:Y:S04]  /*1e570*/  LDL.LU R11, [R1+0x80] ;  /* 0x00008000010b7983 */ /* 0x000f680000300800 */
[----:B------:R-:W5:Y:S04]  /*1e580*/  LDL.LU R14, [R1+0x88] ;  /* 0x00008800010e7983 */ /* 0x000f680000300800 */
[----:B------:R-:W5:Y:S04]  /*1e590*/  LDL.LU R15, [R1+0x90] ;  /* 0x00009000010f7983 */ /* 0x000f680000300800 */
[----:B------:R0:W-:Y:S04]  /*1e5a0*/  STL [R1+0x1168], R28 ;  /* 0x0011681c01007387 */ /* 0x0001e80000100800 */
[----:B0-----:R-:W2:Y:S01]  /*1e5b0*/  LDL.LU R28, [R1+0x30] ;  /* 0x00003000011c7983 */ /* 0x001ea20000300800 */
[----:B------:R-:W-:Y:S01]  /*1e5c0*/  @P1 FMUL R20, R20, 0.25 ;  /* 0x3e80000014141820 */ /* 0x000fe20000400000 */
[----:B------:R-:W-:Y:S01]  /*1e5d0*/  @P1 FMUL R21, R21, 0.25 ;  /* 0x3e80000015151820 */ /* 0x000fe20000400000 */
[----:B------:R-:W-:Y:S01]  /*1e5e0*/  @P1 FMUL R24, R24, 0.25 ;  /* 0x3e80000018181820 */ /* 0x000fe20000400000 */
[----:B------:R-:W-:-:S02]  /*1e5f0*/  @P1 FMUL R25, R25, 0.25 ;  /* 0x3e80000019191820 */ /* 0x000fc40000400000 */
[----:B------:R0:W-:Y:S04]  /*1e600*/  STL [R1+0x50], R20 ;  /* 0x0000501401007387 */ /* 0x0001e80000100800 */
[----:B0-----:R-:W5:Y:S04]  /*1e610*/  LDL.LU R20, [R1+0x1198] ;  /* 0x0011980001147983 */ /* 0x001f680000300800 */
[----:B------:R0:W-:Y:S04]  /*1e620*/  STL [R1+0x4c], R21 ;  /* 0x00004c1501007387 */ /* 0x0001e80000100800 */
[----:B0-----:R-:W5:Y:S04]  /*1e630*/  LDL.LU R21, [R1+0x1194] ;  /* 0x0011940001157983 */ /* 0x001f680000300800 */
[----:B------:R0:W-:Y:S04]  /*1e640*/  STL [R1+0x40], R24 ;  /* 0x0000401801007387 */ /* 0x0001e80000100800 */
[----:B0-----:R-:W5:Y:S04]  /*1e650*/  LDL.LU R24, [R1+0x1190] ;  /* 0x0011900001187983 */ /* 0x001f680000300800 */
[----:B------:R0:W-:Y:S04]  /*1e660*/  STL [R1+0x3c], R25 ;  /* 0x00003c1901007387 */ /* 0x0001e80000100800 */
[----:B0-----:R-:W5:Y:S01]  /*1e670*/  LDL.LU R25, [R1+0x118c] ;  /* 0x00118c0001197983 */ /* 0x001f620000300800 */
[----:B--2---:R-:W-:-:S05]  /*1e680*/  @P1 FMUL R28, R28, 0.25 ;  /* 0x3e8000001c1c1820 */ /* 0x004fca0000400000 */
[----:B------:R0:W-:Y:S04]  /*1e690*/  STL [R1+0x117c], R28 ;  /* 0x00117c1c01007387 */ /* 0x0001e80000100800 */
[----:B0-----:R-:W2:Y:S04]  /*1e6a0*/  LDL R28, [R1+0x3c] ;  /* 0x00003c00011c7983 */ /* 0x001ea80000100800 */
[----:B--2---:R0:W-:Y:S04]  /*1e6b0*/  STL [R1+0x1180], R28 ;  /* 0x0011801c01007387 */ /* 0x0041e80000100800 */
[----:B0-----:R-:W2:Y:S04]  /*1e6c0*/  LDL R28, [R1+0x40] ;  /* 0x00004000011c7983 */ /* 0x001ea80000100800 */
[----:B--2---:R0:W-:Y:S04]  /*1e6d0*/  STL [R1+0x1184], R28 ;  /* 0x0011841c01007387 */ /* 0x0041e80000100800 */
[----:B0-----:R-:W2:Y:S01]  /*1e6e0*/  LDL R28, [R1+0x4c] ;  /* 0x00004c00011c7983 */ /* 0x001ea20000100800 */
[----:B------:R-:W-:-:S03]  /*1e6f0*/  FSETP.GEU.AND P3, PT, |R29|, 1.175494350822287508e-38, PT ;  /* 0x008000001d00780b */ /* 0x000fc60003f6e200 */
[----:B--2---:R0:W-:Y:S04]  /*1e700*/  STL [R1+0x1188], R28 ;  /* 0x0011881c01007387 */ /* 0x0041e80000100800 */
[----:B0-----:R-:W2:Y:S06]  /*1e710*/  LDL R28, [R1+0x50] ;  /* 0x00005000011c7983 */ /* 0x001eac0000100800 */
[----:B--2---:R-:W-:-:S05]  /*1e720*/  @!P3 FMUL R28, R28, 16777216 ;  /* 0x4b8000001c1cb820 */ /* 0x004fca0000400000 */
[----:B------:R0:W-:Y:S04]  /*1e730*/  @!P3 STL [R1+0x50], R28 ;  /* 0x0000501c0100b387 */ /* 0x0001e80000100800 */
[----:B0-----:R-:W2:Y:S02]  /*1e740*/  LDL.LU R28, [R1+0x1188] ;  /* 0x00118800011c7983 */ /* 0x001ea40000300800 */
        /* <DEDUP_REMOVED lines=10> */
[----:B------:R0:W-:Y:S04]  /*1e7f0*/  STL [R1+0x116c], R28 ;  /* 0x00116c1c01007387 */ /* 0x0001e80000100800 */
[----:B0-----:R-:W2:Y:S04]  /*1e800*/  LDL.LU R28, [R1+0x3c] ;  /* 0x00003c00011c7983 */ /* 0x001ea80000300800 */
[----:B--2---:R0:W-:Y:S04]  /*1e810*/  STL [R1+0x1170], R28 ;  /* 0x0011701c01007387 */ /* 0x0041e80000100800 */
[----:B0-----:R-:W2:Y:S04]  /*1e820*/  LDL.LU R28, [R1+0x40] ;  /* 0x00004000011c7983 */ /* 0x001ea80000300800 */
[----:B--2---:R0:W-:Y:S04]  /*1e830*/  STL [R1+0x1174], R28 ;  /* 0x0011741c01007387 */ /* 0x0041e80000100800 */
[----:B0-----:R-:W2:Y:S01]  /*1e840*/  LDL.LU R28, [R1+0x4c] ;  /* 0x00004c00011c7983 */ /* 0x001ea20000300800 */
[----:B------:R-:W-:-:S04]  /*1e850*/  @P1 FMUL R29, R29, 0.25 ;  /* 0x3e8000001d1d1820 */ /* 0x000fc80000400000 */
[----:B------:R-:W-:-:S06]  /*1e860*/  @!P3 FMUL R29, R29, 16777216 ;  /* 0x4b8000001d1db820 */ /* 0x000fcc0000400000 */
[----:B------:R-:W0:Y:S01]  /*1e870*/  MUFU.RCP R29, R29 ;  /* 0x0000001d001d7308 */ /* 0x000e220000001000 */
[----:B--2---:R1:W-:Y:S04]  /*1e880*/  STL [R1+0x1178], R28 ;  /* 0x0011781c01007387 */ /* 0x0043e80000100800 */
[----:B-1----:R-:W0:Y:S02]  /*1e890*/  LDL.LU R28, [R1+0x50] ;  /* 0x00005000011c7983 */ /* 0x002e240000300800 */
[----:B0-----:R-:W-:-:S05]  /*1e8a0*/  FMUL R28, R29, R28 ;  /* 0x0000001c1d1c7220 */ /* 0x001fca0000400000 */
[----:B------:R0:W-:Y:S04]  /*1e8b0*/  STL [R1+0x2ac], R28 ;  /* 0x0002ac1c01007387 */ /* 0x0001e80000100800 */
[----:B0-----:R-:W2:Y:S02]  /*1e8c0*/  LDL.LU R28, [R1+0x1178] ;  /* 0x00117800011c7983 */ /* 0x001ea40000300800 */
[----:B--2---:R-:W-:-:S05]  /*1e8d0*/  FMUL R28, R29, R28 ;  /* 0x0000001c1d1c7220 */ /* 0x004fca0000400000 */
[----:B------:R0:W-:Y:S04]  /*1e8e0*/  STL [R1+0x2a8], R28 ;  /* 0x0002a81c01007387 */ /* 0x0001e80000100800 */
[----:B0-----:R-:W2:Y:S02]  /*1e8f0*/  LDL.LU R28, [R1+0x1174] ;  /* 0x00117400011c7983 */ /* 0x001ea40000300800 */
[----:B--2---:R-:W-:-:S05]  /*1e900*/  FMUL R28, R29, R28 ;  /* 0x0000001c1d1c7220 */ /* 0x004fca0000400000 */
[----:B------:R0:W-:Y:S04]  /*1e910*/  STL [R1+0x2a4], R28 ;  /* 0x0002a41c01007387 */ /* 0x0001e80000100800 */
[----:B0-----:R-:W2:Y:S02]  /*1e920*/  LDL.LU R28, [R1+0x1170] ;  /* 0x00117000011c7983 */ /* 0x001ea40000300800 */
[----:B--2---:R-:W-:-:S05]  /*1e930*/  FMUL R28, R29, R28 ;  /* 0x0000001c1d1c7220 */ /* 0x004fca0000400000 */
[----:B------:R0:W-:Y:S04]  /*1e940*/  STL [R1+0x2a0], R28 ;  /* 0x0002a01c01007387 */ /* 0x0001e80000100800 */
[----:B0-----:R-:W2:Y:S01]  /*1e950*/  LDL.LU R28, [R1+0x116c] ;  /* 0x00116c00011c7983 */ /* 0x001ea20000300800 */
[----:B---3--:R-:W-:-:S04]  /*1e960*/  @P1 FMUL R26, R26, 0.25 ;  /* 0x3e8000001a1a1820 */ /* 0x008fc80000400000 */
[----:B------:R-:W-:-:S04]  /*1e970*/  @!P3 FMUL R26, R26, 16777216 ;  /* 0x4b8000001a1ab820 */ /* 0x000fc80000400000 */
[----:B------:R-:W-:Y:S01]  /*1e980*/  FMUL R26, R29, R26 ;  /* 0x0000001a1d1a7220 */ /* 0x000fe20000400000 */
[----:B------:R-:W-:Y:S01]  /*1e990*/  @P1 FMUL R27, R27, 0.25 ;  /* 0x3e8000001b1b1820 */ /* 0x000fe20000400000 */
[----:B------:R-:W-:Y:S01]  /*1e9a0*/  @P1 FMUL R18, R18, 0.25 ;  /* 0x3e80000012121820 */ /* 0x000fe20000400000 */
[----:B----4-:R-:W-:Y:S01]  /*1e9b0*/  @P1 FMUL R19, R19, 0.25 ;  /* 0x3e80000013131820 */ /* 0x010fe20000400000 */
[----:B--2---:R-:W-:-:S05]  /*1e9c0*/  FMUL R28, R29, R28 ;  /* 0x0000001c1d1c7220 */ /* 0x004fca0000400000 */
[----:B------:R0:W-:Y:S04]  /*1e9d0*/  STL [R1+0x29c], R28 ;  /* 0x00029c1c01007387 */ /* 0x0001e80000100800 */
[----:B0-----:R-:W2:Y:S04]  /*1e9e0*/  LDL.LU R28, [R1+0x1168] ;  /* 0x00116800011c7983 */ /* 0x001ea80000300800 */
[----:B------:R0:W-:Y:S04]  /*1e9f0*/  STL [R1+0x298], R26 ;  /* 0x0002981a01007387 */ /* 0x0001e80000100800 */
[----:B0-----:R-:W3:Y:S01]  /*1ea00*/  LDL.LU R26, [R1+0x1164] ;  /* 0x00116400011a7983 */ /* 0x001ee20000300800 */
[----:B------:R-:W-:Y:S01]  /*1ea10*/  @!P3 FMUL R27, R27, 16777216 ;  /* 0x4b8000001b1bb820 */ /* 0x000fe20000400000 */
[----:B-----5:R-:W-:Y:S01]  /*1ea20*/  @P1 FMUL R22, R22, 0.25 ;  /* 0x3e80000016161820 */ /* 0x020fe20000400000 */
[----:B------:R-:W-:Y:S01]  /*1ea30*/  @!P3 FMUL R18, R18, 16777216 ;  /* 0x4b8000001212b820 */ /* 0x000fe20000400000 */
[----:B------:R-:W-:Y:S01]  /*1ea40*/  @P1 FMUL R23, R23, 0.25 ;  /* 0x3e80000017171820 */ /* 0x000fe20000400000 */
[----:B------:R-:W-:Y:S01]  /*1ea50*/  @!P3 FMUL R19, R19, 16777216 ;  /* 0x4b8000001313b820 */ /* 0x000fe20000400000 */
[C---:B------:R-:W-:Y:S01]  /*1ea60*/  FMUL R27, R29.reuse, R27 ;  /* 0x0000001b1d1b7220 */ /* 0x040fe20000400000 */
[----:B------:R-:W-:Y:S01]  /*1ea70*/  @P1 FMUL R0, R0, 0.25 ;  /* 0x3e80000000001820 */ /* 0x000fe20000400000 */
[----:B------:R-:W-:Y:S01]  /*1ea80*/  @!P3 FMUL R22, R22, 16777216 ;  /* 0x4b8000001616b820 */ /* 0x000fe20000400000 */
[----:B------:R-:W-:Y:S01]  /*1ea90*/  FMUL R18, R29, R18 ;  /* 0x000000121d127220 */ /* 0x000fe20000400000 */
[----:B------:R-:W-:Y:S01]  /*1eaa0*/  @!P3 FMUL R23, R23, 16777216 ;  /* 0x4b8000001717b820 */ /* 0x000fe20000400000 */
[C---:B------:R-:W-:Y:S01]  /*1eab0*/  FMUL R19, R29.reuse, R19 ;  /* 0x000000131d137220 */ /* 0x040fe20000400000 */
[----:B------:R0:W-:Y:S01]  /*1eac0*/  STL [R1+0x294], R27 ;  /* 0x0002941b01007387 */ /* 0x0001e20000100800 */
[----:B------:R-:W-:Y:S01]  /*1ead0*/  @!P3 FMUL R0, R0, 16777216 ;  /* 0x4b8000000000b820 */ /* 0x000fe20000400000 */
[C---:B------:R-:W-:Y:S01]  /*1eae0*/  FMUL R22, R29.reuse, R22 ;  /* 0x000000161d167220 */ /* 0x040fe20000400000 */
[----:B------:R-:W-:Y:S01]  /*1eaf0*/  FMUL R23, R29, R23 ;  /* 0x000000171d177220 */ /* 0x000fe20000400000 */
[----:B------:R-:W-:Y:S01]  /*1eb00*/  @P1 FMUL R4, R4, 0.25 ;  /* 0x3e80000004041820 */ /* 0x000fe20000400000 */
[----:B------:R-:W-:Y:S01]  /*1eb10*/  @P1 FMUL R5, R5, 0.25 ;  /* 0x3e80000005051820 */ /* 0x000fe20000400000 */
[----:B------:R-:W-:Y:S01]  /*1eb20*/  FMUL R0, R29, R0 ;  /* 0x000000001d007220 */ /* 0x000fe20000400000 */
[----:B0-----:R-:W4:Y:S04]  /*1eb30*/  LDL.LU R27, [R1+0x1160] ;  /* 0x00116000011b7983 */ /* 0x001f280000300800 */
[----:B------:R0:W-:Y:S01]  /*1eb40*/  STL [R1+0x290], R18 ;  /* 0x0002901201007387 */ /* 0x0001e20000100800 */
[----:B------:R-:W-:Y:S01]  /*1eb50*/  @P1 FMUL R8, R8, 0.25 ;  /* 0x3e80000008081820 */ /* 0x000fe20000400000 */
[----:B------:R-:W-:Y:S01]  /*1eb60*/  @!P3 FMUL R4, R4, 16777216 ;  /* 0x4b8000000404b820 */ /* 0x000fe20000400000 */
[----:B------:R-:W-:Y:S01]  /*1eb70*/  @P1 FMUL R9, R9, 0.25 ;  /* 0x3e80000009091820 */ /* 0x000fe20000400000 */
[----:B------:R-:W-:Y:S01]  /*1eb80*/  @!P3 FMUL R5, R5, 16777216 ;  /* 0x4b8000000505b820 */ /* 0x000fe20000400000 */
[----:B0-----:R-:W5:Y:S04]  /*1eb90*/  LDL.LU R18, [R1+0x115c] ;  /* 0x00115c0001127983 */ /* 0x001f680000300800 */
[----:B------:R0:W-:Y:S01]  /*1eba0*/  STL [R1+0x28c], R19 ;  /* 0x00028c1301007387 */ /* 0x0001e20000100800 */
[----:B------:R-:W-:Y:S01]  /*1ebb0*/  @P1 FMUL R12, R12, 0.25 ;  /* 0x3e8000000c0c1820 */ /* 0x000fe20000400000 */
[----:B------:R-:W-:-:S02]  /*1ebc0*/  @!P3 FMUL R8, R8, 16777216 ;  /* 0x4b8000000808b820 */ /* 0x000fc40000400000 */
[----:B0-----:R-:W2:Y:S04]  /*1ebd0*/  LDL.LU R19, [R1+0x1158] ;  /* 0x0011580001137983 */ /* 0x001ea80000300800 */
[----:B------:R0:W-:Y:S01]  /*1ebe0*/  STL [R1+0x288], R22 ;  /* 0x0002881601007387 */ /* 0x0001e20000100800 */
[----:B------:R-:W-:Y:S01]  /*1ebf0*/  @P1 FMUL R13, R13, 0.25 ;  /* 0x3e8000000d0d1820 */ /* 0x000fe20000400000 */
[----:B------:R-:W-:Y:S02]  /*1ec00*/  @!P3 FMUL R9, R9, 16777216 ;  /* 0x4b8000000909b820 */ /* 0x000fe40000400000 */
[----:B0-----:R-:W4:Y:S04]  /*1ec10*/  LDL.LU R22, [R1+0x1154] ;  /* 0x0011540001167983 */ /* 0x001f280000300800 */
[----:B------:R0:W-:Y:S01]  /*1ec20*/  STL [R1+0x284], R23 ;  /* 0x0002841701007387 */ /* 0x0001e20000100800 */
[----:B------:R-:W-:Y:S01]  /*1ec30*/  @P1 FMUL R16, R16, 0.25 ;  /* 0x3e80000010101820 */ /* 0x000fe20000400000 */
[----:B------:R-:W-:Y:S01]  /*1ec40*/  @!P3 FMUL R12, R12, 16777216 ;  /* 0x4b8000000c0cb820 */ /* 0x000fe20000400000 */
[----:B------:R-:W-:Y:S01]  /*1ec50*/  FMUL R8, R29, R8 ;  /* 0x000000081d087220 */ /* 0x000fe20000400000 */
[----:B0-----:R-:W4:Y:S04]  /*1ec60*/  LDL.LU R23, [R1+0x1150] ;  /* 0x0011500001177983 */ /* 0x001f280000300800 */
[----:B------:R3:W-:Y:S01]  /*1ec70*/  STL [R1+0x280], R0 ;  /* 0x0002800001007387 */ /* 0x0007e20000100800 */
[----:B------:R-:W-:Y:S01]  /*1ec80*/  @P1 FMUL R17, R17, 0.25 ;  /* 0x3e80000011111820 */ /* 0x000fe20000400000 */
[----:B------:R-:W-:Y:S01]  /*1ec90*/  @!P3 FMUL R13, R13, 16777216 ;  /* 0x4b8000000d0db820 */ /* 0x000fe20000400000 */
[----:B------:R-:W-:Y:S01]  /*1eca0*/  @P1 FMUL R20, R20, 0.25 ;  /* 0x3e80000014141820 */ /* 0x000fe20000400000 */
[----:B------:R-:W-:Y:S01]  /*1ecb0*/  @!P3 FMUL R16, R16, 16777216 ;  /* 0x4b8000001010b820 */ /* 0x000fe20000400000 */
[----:B------:R-:W-:Y:S01]  /*1ecc0*/  @P1 FMUL R21, R21, 0.25 ;  /* 0x3e80000015151820 */ /* 0x000fe20000400000 */
[----:B------:R-:W-:Y:S01]  /*1ecd0*/  @!P3 FMUL R17, R17, 16777216 ;  /* 0x4b8000001111b820 */ /* 0x000fe20000400000 */
[----:B------:R-:W-:Y:S01]  /*1ece0*/  @P1 FMUL R24, R24, 0.25 ;  /* 0x3e80000018181820 */ /* 0x000fe20000400000 */
[----:B------:R-:W-:Y:S01]  /*1ecf0*/  @!P3 FMUL R20, R20, 16777216 ;  /* 0x4b8000001414b820 */ /* 0x000fe20000400000 */
[----:B------:R-:W-:-:S02]  /*1ed00*/  @!P3 FMUL R21, R21, 16777216 ;  /* 0x4b8000001515b820 */ /* 0x000fc40000400000 */
[----:B------:R-:W-:Y:S01]  /*1ed10*/  @!P3 FMUL R24, R24, 16777216 ;  /* 0x4b8000001818b820 */ /* 0x000fe20000400000 */
[----:B------:R-:W-:Y:S01]  /*1ed20*/  @P1 FMUL R25, R25, 0.25 ;  /* 0x3e80000019191820 */ /* 0x000fe20000400000 */
[----:B------:R-:W-:Y:S01]  /*1ed30*/  @P1 FMUL R2, R2, 0.25 ;  /* 0x3e80000002021820 */ /* 0x000fe20000400000 */
[----:B------:R-:W-:Y:S02]  /*1ed40*/  @P1 FMUL R3, R3, 0.25 ;  /* 0x3e80000003031820 */ /* 0x000fe40000400000 */
[----:B------:R-:W-:Y:S01]  /*1ed50*/  @!P3 FMUL R25, R25, 16777216 ;  /* 0x4b8000001919b820 */ /* 0x000fe20000400000 */
[----:B------:R-:W-:Y:S01]  /*1ed60*/  @!P3 FMUL R2, R2, 16777216 ;  /* 0x4b8000000202b820 */ /* 0x000fe20000400000 */
[----:B------:R-:W-:Y:S01]  /*1ed70*/  @P1 FMUL R6, R6, 0.25 ;  /* 0x3e80000006061820 */ /* 0x000fe20000400000 */
[----:B------:R-:W-:Y:S01]  /*1ed80*/  @!P3 FMUL R3, R3, 16777216 ;  /* 0x4b8000000303b820 */ /* 0x000fe20000400000 */
[----:B------:R-:W-:Y:S02]  /*1ed90*/  @P1 FMUL R7, R7, 0.25 ;  /* 0x3e80000007071820 */ /* 0x000fe40000400000 */
[----:B------:R-:W-:Y:S01]  /*1eda0*/  @!P3 FMUL R6, R6, 16777216 ;  /* 0x4b8000000606b820 */ /* 0x000fe20000400000 */
[----:B------:R-:W-:Y:S01]  /*1edb0*/  @P1 FMUL R10, R10, 0.25 ;  /* 0x3e8000000a0a1820 */ /* 0x000fe20000400000 */
[----:B------:R-:W-:Y:S01]  /*1edc0*/  @!P3 FMUL R7, R7, 16777216 ;  /* 0x4b8000000707b820 */ /* 0x000fe20000400000 */
[----:B------:R-:W-:-:S02]  /*1edd0*/  @P1 FMUL R11, R11, 0.25 ;  /* 0x3e8000000b0b1820 */ /* 0x000fc40000400000 */
[----:B------:R-:W-:Y:S01]  /*1ede0*/  @!P3 FMUL R10, R10, 16777216 ;  /* 0x4b8000000a0ab820 */ /* 0x000fe20000400000 */
[----:B------:R-:W-:Y:S01]  /*1edf0*/  @P1 FMUL R14, R14, 0.25 ;  /* 0x3e8000000e0e1820 */ /* 0x000fe20000400000 */
[----:B------:R-:W-:Y:S01]  /*1ee00*/  @!P3 FMUL R11, R11, 16777216 ;  /* 0x4b8000000b0bb820 */ /* 0x000fe20000400000 */
[----:B------:R-:W-:Y:S02]  /*1ee10*/  @P1 FMUL R15, R15, 0.25 ;  /* 0x3e8000000f0f1820 */ /* 0x000fe40000400000 */
[----:B------:R-:W-:Y:S02]  /*1ee20*/  @!P3 FMUL R14, R14, 16777216 ;  /* 0x4b8000000e0eb820 */ /* 0x000fe40000400000 */
[----:B------:R-:W-:Y:S01]  /*1ee30*/  @!P3 FMUL R15, R15, 16777216 ;  /* 0x4b8000000f0fb820 */ /* 0x000fe20000400000 */
[----:B---3--:R-:W-:Y:S02]  /*1ee40*/  IMAD.MOV.U32 R0, RZ, RZ, R26 ;  /* 0x000000ffff007224 */ /* 0x008fe400078e001a */
[C---:B------:R-:W-:Y:S01]  /*1ee50*/  FMUL R26, R29.reuse, R4 ;  /* 0x000000041d1a7220 */ /* 0x040fe20000400000 */
[C---:B------:R-:W-:Y:S01]  /*1ee60*/  FMUL R4, R29.reuse, R5 ;  /* 0x000000051d047220 */ /* 0x040fe20000400000 */
[----:B------:R-:W-:-:S03]  /*1ee70*/  FMUL R5, R29, R9 ;  /* 0x000000091d057220 */ /* 0x000fc60000400000 */
[----:B------:R-:W-:Y:S04]  /*1ee80*/  STL [R1+0x27c], R26 ;  /* 0x00027c1a01007387 */ /* 0x000fe80000100800 */
[----:B------:R0:W-:Y:S04]  /*1ee90*/  STL [R1+0x278], R4 ;  /* 0x0002780401007387 */ /* 0x0001e80000100800 */
[----:B------:R1:W-:Y:S01]  /*1eea0*/  STL [R1+0x26c], R8 ;  /* 0x00026c0801007387 */ /* 0x0003e20000100800 */
[----:B0-----:R-:W-:-:S03]  /*1eeb0*/  FMUL R4, R29, R12 ;  /* 0x0000000c1d047220 */ /* 0x001fc60000400000 */
[----:B------:R0:W-:Y:S01]  /*1eec0*/  STL [R1+0x268], R5 ;  /* 0x0002680501007387 */ /* 0x0001e20000100800 */
[----:B-1----:R-:W-:-:S03]  /*1eed0*/  FMUL R8, R29, R13 ;  /* 0x0000000d1d087220 */ /* 0x002fc60000400000 */
        /* <DEDUP_REMOVED lines=8> */
[----:B------:R-:W-:Y:S04]  /*1ef60*/  STL [R1+0x254], R8 ;  /* 0x0002540801007387 */ /* 0x000fe80000100800 */
[----:B------:R-:W3:Y:S01]  /*1ef70*/  LDL.LU R26, [R1+0x18] ;  /* 0x00001800011a7983 */ /* 0x000ee20000300800 */
[----:B0-----:R-:W-:-:S03]  /*1ef80*/  FMUL R4, R29, R24 ;  /* 0x000000181d047220 */ /* 0x001fc60000400000 */
[----:B------:R0:W-:Y:S04]  /*1ef90*/  STL [R1+0x250], R5 ;  /* 0x0002500501007387 */ /* 0x0001e80000100800 */
[----:B------:R-:W3:Y:S04]  /*1efa0*/  LDL.LU R24, [R1+0x4] ;  /* 0x0000040001187983 */ /* 0x000ee80000300800 */
[----:B------:R1:W-:Y:S01]  /*1efb0*/  STL [R1+0x244], R4 ;  /* 0x0002440401007387 */ /* 0x0003e20000100800 */
[C---:B0-----:R-:W-:Y:S01]  /*1efc0*/  FMUL R5, R29.reuse, R2 ;  /* 0x000000021d057220 */ /* 0x041fe20000400000 */
[----:B-1----:R-:W-:-:S02]  /*1efd0*/  FMUL R4, R29, R25 ;  /* 0x000000191d047220 */ /* 0x002fc40000400000 */
[----:B------:R-:W3:Y:S04]  /*1efe0*/  LDL.LU R25, [R1+0x8] ;  /* 0x0000080001197983 */ /* 0x000ee80000300800 */
[----:B------:R0:W-:Y:S04]  /*1eff0*/  STL [R1+0x240], R4 ;  /* 0x0002400401007387 */ /* 0x0001e80000100800 */
[----:B------:R-:W3:Y:S01]  /*1f000*/  LDL.LU R2, [R1+0x114c] ;  /* 0x00114c0001027983 */ /* 0x000ee20000300800 */
[----:B0-----:R-:W-:-:S03]  /*1f010*/  FMUL R4, R29, R3 ;  /* 0x000000031d047220 */ /* 0x001fc60000400000 */
[----:B------:R-:W3:Y:S04]  /*1f020*/  LDL.LU R3, [R1+0x1148] ;  /* 0x0011480001037983 */ /* 0x000ee80000300800 */
[----:B------:R0:W-:Y:S02]  /*1f030*/  STL [R1+0x238], R5 ;  /* 0x0002380501007387 */ /* 0x0001e40000100800 */
[C---:B0-----:R-:W-:Y:S02]  /*1f040*/  FMUL R5, R29.reuse, R6 ;  /* 0x000000061d057220 */ /* 0x041fe40000400000 */
[----:B------:R-:W3:Y:S04]  /*1f050*/  LDL.LU R6, [R1+0x1144] ;  /* 0x0011440001067983 */ /* 0x000ee80000300800 */
[----:B------:R0:W-:Y:S02]  /*1f060*/  STL [R1+0x22c], R4 ;  /* 0x00022c0401007387 */ /* 0x0001e40000100800 */
[----:B0-----:R-:W-:-:S02]  /*1f070*/  FMUL R4, R29, R7 ;  /* 0x000000071d047220 */ /* 0x001fc40000400000 */
        /* <DEDUP_REMOVED lines=13> */
[----:B------:R-:W-:Y:S04]  /*1f150*/  STL [R1+0x1f8], R5 ;  /* 0x0001f80501007387 */ /* 0x000fe80000100800 */
[----:B------:R0:W-:Y:S04]  /*1f160*/  STL [R1+0x110c], R0 ;  /* 0x00110c0001007387 */ /* 0x0001e80000100800 */
[----:B------:R1:W-:Y:S04]  /*1f170*/  STL [R1+0x1ec], R4 ;  /* 0x0001ec0401007387 */ /* 0x0003e80000100800 */
[----:B0-----:R-:W3:Y:S04]  /*1f180*/  LDL.LU R0, [R1+0x28] ;  /* 0x0000280001007983 */ /* 0x001ee80000300800 */
[----:B------:R-:W3:Y:S04]  /*1f190*/  LDL.LU R29, [R1+0x14] ;  /* 0x00001400011d7983 */ /* 0x000ee80000300800 */
[----:B------:R-:W3:Y:S04]  /*1f1a0*/  LDL.LU R21, [R1+0x54] ;  /* 0x0000540001157983 */ /* 0x000ee80000300800 */
[----:B------:R-:W3:Y:S04]  /*1f1b0*/  LDL.LU R20, [R1+0x58] ;  /* 0x0000580001147983 */ /* 0x000ee80000300800 */
[----:B------:R-:W3:Y:S04]  /*1f1c0*/  LDL.LU R17, [R1+0x64] ;  /* 0x0000640001117983 */ /* 0x000ee80000300800 */
[----:B------:R-:W3:Y:S01]  /*1f1d0*/  LDL.LU R16, [R1+0x6c] ;  /* 0x00006c0001107983 */ /* 0x000ee20000300800 */
[----:B-----5:R-:W-:-:S03]  /*1f1e0*/  @P2 FMUL R18, R18, 0.25 ;  /* 0x3e80000012122820 */ /* 0x020fc60000400000 */
[----:B------:R-:W5:Y:S04]  /*1f1f0*/  LDL.LU R13, [R1+0x74] ;  /* 0x00007400010d7983 */ /* 0x000f680000300800 */
[----:B------:R-:W5:Y:S01]  /*1f200*/  LDL.LU R12, [R1+0x7c] ;  /* 0x00007c00010c7983 */ /* 0x000f620000300800 */
[----:B--2---:R-:W-:-:S03]  /*1f210*/  @P2 FMUL R19, R19, 0.25 ;  /* 0x3e80000013132820 */ /* 0x004fc60000400000 */
[----:B------:R-:W2:Y:S01]  /*1f220*/  LDL.LU R9, [R1+0x84] ;  /* 0x0000840001097983 */ /* 0x000ea20000300800 */
[----:B----4-:R-:W-:-:S03]  /*1f230*/  FSETP.GT.AND P1, PT, |R27|, 8.50705917302346158658e+37, PT ;  /* 0x7e8000001b00780b */ /* 0x010fc60003f24200 */
[----:B------:R-:W4:Y:S01]  /*1f240*/  LDL.LU R8, [R1+0x8c] ;  /* 0x00008c0001087983 */ /* 0x000f220000300800 */
[----:B------:R-:W-:-:S03]  /*1f250*/  @P2 FMUL R22, R22, 0.25 ;  /* 0x3e80000016162820 */ /* 0x000fc60000400000 */
[----:B------:R-:W4:Y:S04]  /*1f260*/  LDL.LU R5, [R1+0x94] ;  /* 0x0000940001057983 */ /* 0x000f280000300800 */
[----:B-1----:R-:W4:Y:S01]  /*1f270*/  LDL.LU R4, [R1+0x98] ;  /* 0x0000980001047983 */ /* 0x002f220000300800 */
[----:B------:R-:W-:-:S03]  /*1f280*/  @P2 FMUL R23, R23, 0.25 ;  /* 0x3e80000017172820 */ /* 0x000fc60000400000 */
[----:B------:R0:W-:Y:S04]  /*1f290*/  STL [R1+0x10f4], R27 ;  /* 0x0010f41b01007387 */ /* 0x0001e80000100800 */
[----:B0-----:R-:W5:Y:S04]  /*1f2a0*/  LDL.LU R27, [R1+0x24] ;  /* 0x00002400011b7983 */ /* 0x001f680000300800 */
[----:B------:R0:W-:Y:S04]  /*1f2b0*/  STL [R1+0x48], R18 ;  /* 0x0000481201007387 */ /* 0x0001e80000100800 */
[----:B0-----:R-:W2:Y:S04]  /*1f2c0*/  LDL.LU R18, [R1+0x112c] ;  /* 0x00112c0001127983 */ /* 0x001ea80000300800 */
[----:B------:R0:W-:Y:S04]  /*1f2d0*/  STL [R1+0x44], R19 ;  /* 0x0000441301007387 */ /* 0x0001e80000100800 */
[----:B0-----:R-:W4:Y:S04]  /*1f2e0*/  LDL.LU R19, [R1+0x1128] ;  /* 0x0011280001137983 */ /* 0x001f280000300800 */
[----:B------:R0:W-:Y:S04]  /*1f2f0*/  STL [R1+0x38], R22 ;  /* 0x0000381601007387 */ /* 0x0001e80000100800 */
[----:B0-----:R-:W4:Y:S04]  /*1f300*/  LDL.LU R22, [R1+0x1124] ;  /* 0x0011240001167983 */ /* 0x001f280000300800 */
[----:B------:R0:W-:Y:S04]  /*1f310*/  STL [R1+0x34], R23 ;  /* 0x0000341701007387 */ /* 0x0001e80000100800 */
[----:B0-----:R-:W4:Y:S01]  /*1f320*/  LDL.LU R23, [R1+0x1120] ;  /* 0x0011200001177983 */ /* 0x001f220000300800 */
[----:B---3--:R-:W-:-:S05]  /*1f330*/  @P2 FMUL R0, R0, 0.25 ;  /* 0x3e80000000002820 */ /* 0x008fca0000400000 */
[----:B------:R0:W-:Y:S04]  /*1f340*/  STL [R1+0x1110], R0 ;  /* 0x0011100001007387 */ /* 0x0001e80000100800 */
[----:B0-----:R-:W3:Y:S04]  /*1f350*/  LDL R0, [R1+0x34] ;  /* 0x0000340001007983 */ /* 0x001ee80000100800 */
[----:B---3--:R0:W-:Y:S04]  /*1f360*/  STL [R1+0x1114], R0 ;  /* 0x0011140001007387 */ /* 0x0081e80000100800 */
[----:B0-----:R-:W3:Y:S04]  /*1f370*/  LDL R0, [R1+0x38] ;  /* 0x0000380001007983 */ /* 0x001ee80000100800 */
[----:B---3--:R0:W-:Y:S04]  /*1f380*/  STL [R1+0x1118], R0 ;  /* 0x0011180001007387 */ /* 0x0081e80000100800 */
[----:B0-----:R-:W3:Y:S01]  /*1f390*/  LDL R0, [R1+0x44] ;  /* 0x0000440001007983 */ /* 0x001ee20000100800 */
[----:B------:R-:W-:-:S03]  /*1f3a0*/  FSETP.GEU.AND P3, PT, |R28|, 1.175494350822287508e-38, PT ;  /* 0x008000001c00780b */ /* 0x000fc60003f6e200 */
[----:B---3--:R0:W-:Y:S04]  /*1f3b0*/  STL [R1+0x111c], R0 ;  /* 0x00111c0001007387 */ /* 0x0081e80000100800 */
[----:B0-----:R-:W3:Y:S06]  /*1f3c0*/  LDL R0, [R1+0x48] ;  /* 0x0000480001007983 */ /* 0x001eec0000100800 */
[----:B---3--:R-:W-:-:S05]  /*1f3d0*/  @!P3 FMUL R0, R0, 16777216 ;  /* 0x4b8000000000b820 */ /* 0x008fca0000400000 */
[----:B------:R0:W-:Y:S04]  /*1f3e0*/  @!P3 STL [R1+0x48], R0 ;  /* 0x000048000100b387 */ /* 0x0001e80000100800 */
[----:B0-----:R-:W3:Y:S02]  /*1f3f0*/  LDL.LU R0, [R1+0x111c] ;  /* 0x00111c0001007983 */ /* 0x001ee40000300800 */
        /* <DEDUP_REMOVED lines=10> */
[----:B------:R0:W-:Y:S04]  /*1f4a0*/  STL [R1+0x28], R0 ;  /* 0x0000280001007387 */ /* 0x0001e80000100800 */
[----:B0-----:R-:W3:Y:S01]  /*1f4b0*/  LDL.LU R0, [R1+0x110c] ;  /* 0x00110c0001007983 */ /* 0x001ee20000300800 */
[----:B-----5:R-:W-:-:S03]  /*1f4c0*/  @P2 FMUL R27, R27, 0.25 ;  /* 0x3e8000001b1b2820 */ /* 0x020fc60000400000 */
[----:B---3--:R0:W-:Y:S04]  /*1f4d0*/  STL [R1+0x1104], R0 ;  /* 0x0011040001007387 */ /* 0x0081e80000100800 */
[----:B0-----:R-:W3:Y:S01]  /*1f4e0*/  LDL.LU R0, [R1+0x44] ;  /* 0x0000440001007983 */ /* 0x001ee20000300800 */
[----:B------:R-:W-:-:S03]  /*1f4f0*/  @!P3 FMUL R27, R27, 16777216 ;  /* 0x4b8000001b1bb820 */ /* 0x000fc60000400000 */
[----:B---3--:R0:W-:Y:S04]  /*1f500*/  STL [R1+0x1108], R0 ;  /* 0x0011080001007387 */ /* 0x0081e80000100800 */
[----:B0-----:R-:W3:Y:S04]  /*1f510*/  LDL.LU R0, [R1+0x48] ;  /* 0x0000480001007983 */ /* 0x001ee80000300800 */
[----:B------:R0:W-:Y:S04]  /*1f520*/  STL [R1+0x10f8], R27 ;  /* 0x0010f81b01007387 */ /* 0x0001e80000100800 */
[----:B0-----:R-:W5:Y:S01]  /*1f530*/  LDL.LU R27, [R1+0x28] ;  /* 0x00002800011b7983 */ /* 0x001f620000300800 */
[----:B------:R-:W-:-:S04]  /*1f540*/  @P2 FMUL R28, R28, 0.25 ;  /* 0x3e8000001c1c2820 */ /* 0x000fc80000400000 */
[----:B------:R-:W-:-:S06]  /*1f550*/  @!P3 FMUL R28, R28, 16777216 ;  /* 0x4b8000001c1cb820 */ /* 0x000fcc0000400000 */
[----:B------:R-:W3:Y:S01]  /*1f560*/  MUFU.RCP R28, R28 ;  /* 0x0000001c001c7308 */ /* 0x000ee20000001000 */
[----:B-----5:R0:W-:Y:S04]  /*1f570*/  STL [R1+0x10fc], R27 ;  /* 0x0010fc1b01007387 */ /* 0x0201e80000100800 */
[----:B0-----:R-:W5:Y:S01]  /*1f580*/  LDL.LU R27, [R1+0x34] ;  /* 0x00003400011b7983 */ /* 0x001f620000300800 */
[----:B---3--:R-:W-:-:S03]  /*1f590*/  FMUL R0, R28, R0 ;  /* 0x000000001c007220 */ /* 0x008fc60000400000 */
[----:B-----5:R0:W-:Y:S04]  /*1f5a0*/  STL [R1+0x1100], R27 ;  /* 0x0011001b01007387 */ /* 0x0201e80000100800 */
[----:B0-----:R-:W3:Y:S04]  /*1f5b0*/  LDL.LU R27, [R1+0x38] ;  /* 0x00003800011b7983 */ /* 0x001ee80000300800 */
[----:B------:R0:W-:Y:S04]  /*1f5c0*/  STL [R1+0x274], R0 ;  /* 0x0002740001007387 */ /* 0x0001e80000100800 */
[----:B0-----:R-:W5:Y:S01]  /*1f5d0*/  LDL.LU R0, [R1+0x1108] ;  /* 0x0011080001007983 */ /* 0x001f620000300800 */
[C---:B---3--:R-:W-:Y:S01]  /*1f5e0*/  FMUL R27, R28.reuse, R27 ;  /* 0x0000001b1c1b7220 */ /* 0x048fe20000400000 */
[----:B-----5:R-:W-:-:S05]  /*1f5f0*/  FMUL R0, R28, R0 ;  /* 0x000000001c007220 */ /* 0x020fca0000400000 */
[----:B------:R0:W-:Y:S04]  /*1f600*/  STL [R1+0x270], R0 ;  /* 0x0002700001007387 */ /* 0x0001e80000100800 */
[----:B0-----:R-:W3:Y:S04]  /*1f610*/  LDL.LU R0, [R1+0x1104] ;  /* 0x0011040001007983 */ /* 0x001ee80000300800 */
[----:B------:R0:W-:Y:S04]  /*1f620*/  STL [R1+0x24c], R27 ;  /* 0x00024c1b01007387 */ /* 0x0001e80000100800 */
[----:B0-----:R-:W5:Y:S02]  /*1f630*/  LDL.LU R27, [R1+0x1100] ;  /* 0x00110000011b7983 */ /* 0x001f640000300800 */
[----:B-----5:R-:W-:-:S05]  /*1f640*/  FMUL R27, R28, R27 ;  /* 0x0000001b1c1b7220 */ /* 0x020fca0000400000 */
[----:B------:R0:W-:Y:S04]  /*1f650*/  STL [R1+0x248], R27 ;  /* 0x0002481b01007387 */ /* 0x0001e80000100800 */
[----:B0-----:R-:W5:Y:S02]  /*1f660*/  LDL.LU R27, [R1+0x10fc] ;  /* 0x0010fc00011b7983 */ /* 0x001f640000300800 */
[----:B-----5:R-:W-:-:S05]  /*1f670*/  FMUL R27, R28, R27 ;  /* 0x0000001b1c1b7220 */ /* 0x020fca0000400000 */
[----:B------:R0:W-:Y:S04]  /*1f680*/  STL [R1+0x23c], R27 ;  /* 0x00023c1b01007387 */ /* 0x0001e80000100800 */
[----:B0-----:R-:W5:Y:S01]  /*1f690*/  LDL.LU R27, [R1+0x10f8] ;  /* 0x0010f800011b7983 */ /* 0x001f620000300800 */
[----:B------:R-:W-:Y:S01]  /*1f6a0*/  @P2 FMUL R26, R26, 0.25 ;  /* 0x3e8000001a1a2820 */ /* 0x000fe20000400000 */
[----:B------:R-:W-:-:S03]  /*1f6b0*/  @P2 FMUL R29, R29, 0.25 ;  /* 0x3e8000001d1d2820 */ /* 0x000fc60000400000 */
[----:B------:R-:W-:Y:S01]  /*1f6c0*/  @!P3 FMUL R26, R26, 16777216 ;  /* 0x4b8000001a1ab820 */ /* 0x000fe20000400000 */
[----:B------:R-:W-:Y:S01]  /*1f6d0*/  @!P3 FMUL R29, R29, 16777216 ;  /* 0x4b8000001d1db820 */ /* 0x000fe20000400000 */
[----:B------:R-:W-:Y:S01]  /*1f6e0*/  @P2 FMUL R25, R25, 0.25 ;  /* 0x3e80000019192820 */ /* 0x000fe20000400000 */
[----:B------:R-:W-:Y:S01]  /*1f6f0*/  @P2 FMUL R24, R24, 0.25 ;  /* 0x3e80000018182820 */ /* 0x000fe20000400000 */
[----:B------:R-:W-:Y:S01]  /*1f700*/  FMUL R26, R28, R26 ;  /* 0x0000001a1c1a7220 */ /* 0x000fe20000400000 */
[----:B------:R-:W-:Y:S01]  /*1f710*/  @P2 FMUL R2, R2, 0.25 ;  /* 0x3e80000002022820 */ /* 0x000fe20000400000 */
[----:B------:R-:W-:Y:S01]  /*1f720*/  FMUL R29, R28, R29 ;  /* 0x0000001d1c1d7220 */ /* 0x000fe20000400000 */
[----:B------:R-:W-:Y:S01]  /*1f730*/  @!P3 FMUL R25, R25, 16777216 ;  /* 0x4b8000001919b820 */ /* 0x000fe20000400000 */
[----:B------:R-:W-:Y:S01]  /*1f740*/  @P2 FMUL R3, R3, 0.25 ;  /* 0x3e80000003032820 */ /* 0x000fe20000400000 */
[----:B------:R-:W-:Y:S01]  /*1f750*/  @!P3 FMUL R24, R24, 16777216 ;  /* 0x4b8000001818b820 */ /* 0x000fe20000400000 */
[----:B------:R-:W-:Y:S01]  /*1f760*/  @P2 FMUL R6, R6, 0.25 ;  /* 0x3e80000006062820 */ /* 0x000fe20000400000 */
[----:B------:R-:W-:Y:S01]  /*1f770*/  @!P3 FMUL R2, R2, 16777216 ;  /* 0x4b8000000202b820 */ /* 0x000fe20000400000 */
[----:B------:R-:W-:Y:S01]  /*1f780*/  @P2 FMUL R7, R7, 0.25 ;  /* 0x3e80000007072820 */ /* 0x000fe20000400000 */
[----:B------:R-:W-:Y:S01]  /*1f790*/  @!P3 FMUL R3, R3, 16777216 ;  /* 0x4b8000000303b820 */ /* 0x000fe20000400000 */
[----:B------:R-:W-:Y:S01]  /*1f7a0*/  @!P3 FMUL R6, R6, 16777216 ;  /* 0x4b8000000606b820 */ /* 0x000fe20000400000 */
[----:B------:R-:W-:Y:S01]  /*1f7b0*/  FMUL R2, R28, R2 ;  /* 0x000000021c027220 */ /* 0x000fe20000400000 */
[----:B------:R-:W-:Y:S01]  /*1f7c0*/  @P2 FMUL R10, R10, 0.25 ;  /* 0x3e8000000a0a2820 */ /* 0x000fe20000400000 */
[----:B------:R-:W-:Y:S01]  /*1f7d0*/  @P2 FMUL R11, R11, 0.25 ;  /* 0x3e8000000b0b2820 */ /* 0x000fe20000400000 */
[----:B------:R-:W-:Y:S01]  /*1f7e0*/  @!P3 FMUL R7, R7, 16777216 ;  /* 0x4b8000000707b820 */ /* 0x000fe20000400000 */
[----:B------:R-:W-:Y:S01]  /*1f7f0*/  @P2 FMUL R14, R14, 0.25 ;  /* 0x3e8000000e0e2820 */ /* 0x000fe20000400000 */
[----:B------:R-:W-:Y:S01]  /*1f800*/  @!P3 FMUL R10, R10, 16777216 ;  /* 0x4b8000000a0ab820 */ /* 0x000fe20000400000 */
[----:B------:R-:W-:Y:S01]  /*1f810*/  @!P3 FMUL R11, R11, 16777216 ;  /* 0x4b8000000b0bb820 */ /* 0x000fe20000400000 */
[----:B------:R-:W-:Y:S01]  /*1f820*/  @P2 FMUL R15, R15, 0.25 ;  /* 0x3e8000000f0f2820 */ /* 0x000fe20000400000 */
[----:B--2---:R-:W-:Y:S01]  /*1f830*/  @P2 FMUL R18, R18, 0.25 ;  /* 0x3e80000012122820 */ /* 0x004fe20000400000 */
[----:B------:R-:W-:Y:S01]  /*1f840*/  @!P3 FMUL R14, R14, 16777216 ;  /* 0x4b8000000e0eb820 */ /* 0x000fe20000400000 */
[----:B----4-:R-:W-:Y:S01]  /*1f850*/  @P2 FMUL R19, R19, 0.25 ;  /* 0x3e80000013132820 */ /* 0x010fe20000400000 */
[----:B------:R-:W-:Y:S01]  /*1f860*/  @!P3 FMUL R15, R15, 16777216 ;  /* 0x4b8000000f0fb820 */ /* 0x000fe20000400000 */
[----:B------:R-:W-:Y:S01]  /*1f870*/  @!P3 FMUL R18, R18, 16777216 ;  /* 0x4b8000001212b820 */ /* 0x000fe20000400000 */
[----:B------:R-:W-:Y:S01]  /*1f880*/  @P2 FMUL R22, R22, 0.25 ;  /* 0x3e80000016162820 */ /* 0x000fe20000400000 */
[----:B------:R-:W-:Y:S01]  /*1f890*/  @P2 FMUL R23, R23, 0.25 ;  /* 0x3e80000017172820 */ /* 0x000fe20000400000 */
[----:B------:R-:W-:Y:S01]  /*1f8a0*/  @!P3 FMUL R19, R19, 16777216 ;  /* 0x4b8000001313b820 */ /* 0x000fe20000400000 */
[----:B------:R-:W-:Y:S01]  /*1f8b0*/  @P2 FMUL R21, R21, 0.25 ;  /* 0x3e80000015152820 */ /* 0x000fe20000400000 */
        /* <DEDUP_REMOVED lines=19> */
[----:B------:R-:W-:-:S02]  /*1f9f0*/  @!P3 FMUL R5, R5, 16777216 ;  /* 0x4b8000000505b820 */ /* 0x000fc40000400000 */
[----:B------:R-:W-:Y:S01]  /*1fa00*/  @!P3 FMUL R4, R4, 16777216 ;  /* 0x4b8000000404b820 */ /* 0x000fe20000400000 */
[----:B-----5:R-:W-:-:S05]  /*1fa10*/  FMUL R27, R28, R27 ;  /* 0x0000001b1c1b7220 */ /* 0x020fca0000400000 */
[----:B------:R0:W-:Y:S04]  /*1fa20*/  STL [R1+0x230], R27 ;  /* 0x0002301b01007387 */ /* 0x0001e80000100800 */
[----:B0-----:R-:W2:Y:S04]  /*1fa30*/  LDL.LU R27, [R1+0x10f4] ;  /* 0x0010f400011b7983 */ /* 0x001ea80000300800 */
[----:B------:R0:W-:Y:S04]  /*1fa40*/  STL [R1+0x220], R26 ;  /* 0x0002201a01007387 */ /* 0x0001e80000100800 */
[----:B0-----:R-:W4:Y:S04]  /*1fa50*/  LDL.LU R26, [R1+0x10f0] ;  /* 0x0010f000011a7983 */ /* 0x001f280000300800 */
[----:B------:R0:W-:Y:S02]  /*1fa60*/  STL [R1+0x218], R29 ;  /* 0x0002181d01007387 */ /* 0x0001e40000100800 */
[C---:B0-----:R-:W-:Y:S01]  /*1fa70*/  FMUL R29, R28.reuse, R25 ;  /* 0x000000191c1d7220 */ /* 0x041fe20000400000 */
[C---:B------:R-:W-:Y:S01]  /*1fa80*/  FMUL R25, R28.reuse, R24 ;  /* 0x000000181c197220 */ /* 0x040fe20000400000 */
[C---:B------:R-:W-:Y:S01]  /*1fa90*/  FMUL R24, R28.reuse, R3 ;  /* 0x000000031c187220 */ /* 0x040fe20000400000 */
[----:B------:R-:W-:-:S02]  /*1faa0*/  FMUL R3, R28, R6 ;  /* 0x000000061c037220 */ /* 0x000fc40000400000 */
[----:B------:R-:W-:Y:S04]  /*1fab0*/  STL [R1+0x214], R29 ;  /* 0x0002141d01007387 */ /* 0x000fe80000100800 */
[----:B------:R-:W-:Y:S04]  /*1fac0*/  STL [R1+0x210], R25 ;  /* 0x0002101901007387 */ /* 0x000fe80000100800 */
[----:B------:R0:W-:Y:S01]  /*1fad0*/  STL [R1+0x200], R2 ;  /* 0x0002000201007387 */ /* 0x0001e20000100800 */
[----:B------:R-:W-:-:S03]  /*1fae0*/  FMUL R6, R28, R10 ;  /* 0x0000000a1c067220 */ /* 0x000fc60000400000 */
[----:B------:R-:W-:Y:S01]  /*1faf0*/  STL [R1+0x1fc], R24 ;  /* 0x0001fc1801007387 */ /* 0x000fe20000100800 */
[----:B0-----:R-:W-:-:S03]  /*1fb00*/  FMUL R2, R28, R7 ;  /* 0x000000071c027220 */ /* 0x001fc60000400000 */
[----:B------:R0:W-:Y:S04]  /*1fb10*/  STL [R1+0x1e4], R3 ;  /* 0x0001e40301007387 */ /* 0x0001e80000100800 */
[----:B------:R1:W-:Y:S01]  /*1fb20*/  STL [R1+0x1e0], R2 ;  /* 0x0001e00201007387 */ /* 0x0003e20000100800 */
[----:B0-----:R-:W-:-:S03]  /*1fb30*/  FMUL R3, R28, R11 ;  /* 0x0000000b1c037220 */ /* 0x001fc60000400000 */
[----:B------:R0:W-:Y:S01]  /*1fb40*/  STL [R1+0x1dc], R6 ;  /* 0x0001dc0601007387 */ /* 0x0001e20000100800 */
[----:B-1----:R-:W-:-:S03]  /*1fb50*/  FMUL R2, R28, R14 ;  /* 0x0000000e1c027220 */ /* 0x002fc60000400000 */
[----:B------:R1:W-:Y:S04]  /*1fb60*/  STL [R1+0x1d8], R3 ;  /* 0x0001d80301007387 */ /* 0x0003e80000100800 */
[----:B------:R5:W-:Y:S01]  /*1fb70*/  STL [R1+0x1d4], R2 ;  /* 0x0001d40201007387 */ /* 0x000be20000100800 */
[C---:B0-----:R-:W-:Y:S01]  /*1fb80*/  FMUL R6, R28.reuse, R15 ;  /* 0x0000000f1c067220 */ /* 0x041fe20000400000 */
[----:B-1----:R-:W-:-:S04]  /*1fb90*/  FMUL R3, R28, R18 ;  /* 0x000000121c037220 */ /* 0x002fc80000400000 */
[----:B------:R0:W-:Y:S01]  /*1fba0*/  STL [R1+0x1d0], R6 ;  /* 0x0001d00601007387 */ /* 0x0001e20000100800 */
[----:B-----5:R-:W-:-:S03]  /*1fbb0*/  FMUL R2, R28, R19 ;  /* 0x000000131c027220 */ /* 0x020fc60000400000 */
        /* <DEDUP_REMOVED lines=21> */
[----:B-1----:R-:W-:Y:S01]  /*1fd10*/  FMUL R3, R28, R5 ;  /* 0x000000051c037220 */ /* 0x002fe20000400000 */
[----:B---3--:R-:W-:-:S03]  /*1fd20*/  IMAD.MOV.U32 R5, RZ, RZ, R0 ;  /* 0x000000ffff057224 */ /* 0x008fc600078e0000 */
[----:B------:R-:W-:Y:S01]  /*1fd30*/  STL [R1+0x1a0], R6 ;  /* 0x0001a00601007387 */ /* 0x000fe20000100800 */
[----:B-----5:R-:W-:-:S03]  /*1fd40*/  FMUL R2, R28, R4 ;  /* 0x000000041c027220 */ /* 0x020fc60000400000 */
[----:B------:R-:W-:Y:S04]  /*1fd50*/  STL [R1+0x19c], R3 ;  /* 0x00019c0301007387 */ /* 0x000fe80000100800 */
[----:B------:R0:W-:Y:S04]  /*1fd60*/  STL [R1+0x10b8], R5 ;  /* 0x0010b80501007387 */ /* 0x0001e80000100800 */
[----:B------:R-:W-:Y:S04]  /*1fd70*/  STL [R1+0x94], R2 ;  /* 0x0000940201007387 */ /* 0x000fe80000100800 */
[----:B0-----:R-:W3:Y:S04]  /*1fd80*/  LDL.LU R5, [R1+0xb0] ;  /* 0x0000b00001057983 */ /* 0x001ee80000300800 */
[----:B---3--:R0:W-:Y:S04]  /*1fd90*/  STL [R1+0x10e0], R5 ;  /* 0x0010e00501007387 */ /* 0x0081e80000100800 */
[----:B0-----:R-:W3:Y:S04]  /*1fda0*/  LDL R5, [R1+0xa8] ;  /* 0x0000a80001057983 */ /* 0x001ee80000100800 */
[----:B---3--:R0:W-:Y:S04]  /*1fdb0*/  STL [R1+0x10e4], R5 ;  /* 0x0010e40501007387 */ /* 0x0081e80000100800 */
[----:B0-----:R-:W3:Y:S04]  /*1fdc0*/  LDL R5, [R1+0xa4] ;  /* 0x0000a40001057983 */ /* 0x001ee80000100800 */
[----:B---3--:R0:W-:Y:S04]  /*1fdd0*/  STL [R1+0x10e8], R5 ;  /* 0x0010e80501007387 */ /* 0x0081e80000100800 */
[----:B0-----:R-:W3:Y:S04]  /*1fde0*/  LDL R5, [R1+0xa0] ;  /* 0x0000a00001057983 */ /* 0x001ee80000100800 */
[----:B---3--:R0:W-:Y:S04]  /*1fdf0*/  STL [R1+0x10ec], R5 ;  /* 0x0010ec0501007387 */ /* 0x0081e80000100800 */
[----:B0-----:R-:W3:Y:S04]  /*1fe00*/  LDL R5, [R1+0x9c] ;  /* 0x00009c0001057983 */ /* 0x001ee80000100800 */
        /* <DEDUP_REMOVED lines=23> */
[----:B----4-:R-:W-:-:S03]  /*1ff80*/  FSETP.GT.AND P2, PT, |R26|, 8.50705917302346158658e+37, PT ;  /* 0x7e8000001a00780b */ /* 0x010fc60003f44200 */
[----:B------:R-:W4:Y:S04]  /*1ff90*/  LDL.LU R4, [R1+0x158] ;  /* 0x0001580001047983 */ /* 0x000f280000300800 */
[----:B------:R-:W4:Y:S04]  /*1ffa0*/  LDL.LU R0, [R1+0x160] ;  /* 0x0001600001007983 */ /* 0x000f280000300800 */
[----:B------:R-:W4:Y:S04]  /*1ffb0*/  LDL.LU R9, [R1+0x168] ;  /* 0x0001680001097983 */ /* 0x000f280000300800 */
[----:B------:R0:W-:Y:S04]  /*1ffc0*/  STL [R1+0x10bc], R26 ;  /* 0x0010bc1a01007387 */ /* 0x0001e80000100800 */
[----:B0-----:R-:W2:Y:S01]  /*1ffd0*/  LDL.LU R26, [R1+0xac] ;  /* 0x0000ac00011a7983 */ /* 0x001ea20000300800 */
[----:B---3--:R-:W-:-:S05]  /*1ffe0*/  @P1 FMUL R5, R5, 0.25 ;  /* 0x3e80000005051820 */ /* 0x008fca0000400000 */
[----:B------:R0:W-:Y:S04]  /*1fff0*/  @P1 STL [R1+0x9c], R5 ;  /* 0x00009c0501001387 */ /* 0x0001e80000100800 */
[----:B0-----:R-:W3:Y:S02]  /*20000*/  LDL.LU R5, [R1+0x10ec] ;  /* 0x0010ec0001057983 */ /* 0x001ee40000300800 */
[----:B---3--:R-:W-:-:S05]  /*20010*/  @P1 FMUL R5, R5, 0.25 ;  /* 0x3e80000005051820 */ /* 0x008fca0000400000 */
[----:B------:R0:W-:Y:S04]  /*20020*/  @P1 STL [R1+0xa0], R5 ;  /* 0x0000a00501001387 */ /* 0x0001e80000100800 */
[----:B0-----:R-:W3:Y:S02]  /*20030*/  LDL.LU R5, [R1+0x10e8] ;  /* 0x0010e80001057983 */ /* 0x001ee40000300800 */
[----:B---3--:R-:W-:-:S05]  /*20040*/  @P1 FMUL R5, R5, 0.25 ;  /* 0x3e80000005051820 */ /* 0x008fca0000400000 */
[----:B------:R0:W-:Y:S04]  /*20050*/  @P1 STL [R1+0xa4], R5 ;  /* 0x0000a40501001387 */ /* 0x0001e80000100800 */
[----:B0-----:R-:W3:Y:S01]  /*20060*/  LDL.LU R5, [R1+0x10e4] ;  /* 0x0010e40001057983 */ /* 0x001ee20000300800 */
[----:B--2---:R-:W-:Y:S01]  /*20070*/  @P1 FMUL R26, R26, 0.25 ;  /* 0x3e8000001a1a1820 */ /* 0x004fe20000400000 */
[----:B---3--:R-:W-:-:S05]  /*20080*/  @P1 FMUL R5, R5, 0.25 ;  /* 0x3e80000005051820 */ /* 0x008fca0000400000 */
[----:B------:R0:W-:Y:S04]  /*20090*/  @P1 STL [R1+0xa8], R5 ;  /* 0x0000a80501001387 */ /* 0x0001e80000100800 */
[----:B0-----:R-:W2:Y:S04]  /*200a0*/  LDL.LU R5, [R1+0x10e0] ;  /* 0x0010e00001057983 */ /* 0x001ea80000300800 */
        /* <DEDUP_REMOVED lines=23> */
[----:B0-----:R-:W3:Y:S04]  /*20220*/  LDL.LU R26, [R1+0xa8] ;  /* 0x0000a800011a7983 */ /* 0x001ee80000300800 */
[----:B---3--:R0:W-:Y:S04]  /*20230*/  STL [R1+0x10c4], R26 ;  /* 0x0010c41a01007387 */ /* 0x0081e80000100800 */
[----:B0-----:R-:W3:Y:S04]  /*20240*/  LDL.LU R26, [R1+0xa4] ;  /* 0x0000a400011a7983 */ /* 0x001ee80000300800 */
[----:B---3--:R0:W-:Y:S04]  /*20250*/  STL [R1+0x10c8], R26 ;  /* 0x0010c81a01007387 */ /* 0x0081e80000100800 */
[----:B0-----:R-:W3:Y:S01]  /*20260*/  LDL.LU R26, [R1+0xa0] ;  /* 0x0000a000011a7983 */ /* 0x001ee20000300800 */
[----:B------:R-:W-:-:S04]  /*20270*/  @P1 FMUL R27, R27, 0.25 ;  /* 0x3e8000001b1b1820 */ /* 0x000fc80000400000 */
[----:B------:R-:W-:-:S06]  /*20280*/  @!P3 FMUL R27, R27, 16777216 ;  /* 0x4b8000001b1bb820 */ /* 0x000fcc0000400000 */
[----:B------:R-:W0:Y:S01]  /*20290*/  MUFU.RCP R27, R27 ;  /* 0x0000001b001b7308 */ /* 0x000e220000001000 */
[----:B---3--:R1:W-:Y:S04]  /*202a0*/  STL [R1+0x10cc], R26 ;  /* 0x0010cc1a01007387 */ /* 0x0083e80000100800 */
[----:B-1----:R-:W0:Y:S02]  /*202b0*/  LDL.LU R26, [R1+0x9c] ;  /* 0x00009c00011a7983 */ /* 0x002e240000300800 */
[----:B0-----:R-:W-:-:S05]  /*202c0*/  FMUL R26, R27, R26 ;  /* 0x0000001a1b1a7220 */ /* 0x001fca0000400000 */
[----:B------:R0:W-:Y:S04]  /*202d0*/  STL [R1+0x90], R26 ;  /* 0x0000901a01007387 */ /* 0x0001e80000100800 */
[----:B0-----:R-:W3:Y:S02]  /*202e0*/  LDL.LU R26, [R1+0x10cc] ;  /* 0x0010cc00011a7983 */ /* 0x001ee40000300800 */
[----:B---3--:R-:W-:-:S05]  /*202f0*/  FMUL R26, R27, R26 ;  /* 0x0000001a1b1a7220 */ /* 0x008fca0000400000 */
[----:B------:R0:W-:Y:S04]  /*20300*/  STL [R1+0x8c], R26 ;  /* 0x00008c1a01007387 */ /* 0x0001e80000100800 */
[----:B0-----:R-:W3:Y:S02]  /*20310*/  LDL.LU R26, [R1+0x10c8] ;  /* 0x0010c800011a7983 */ /* 0x001ee40000300800 */
[----:B---3--:R-:W-:-:S05]  /*20320*/  FMUL R26, R27, R26 ;  /* 0x0000001a1b1a7220 */ /* 0x008fca0000400000 */
[----:B------:R0:W-:Y:S04]  /*20330*/  STL [R1+0x88], R26 ;  /* 0x0000881a01007387 */ /* 0x0001e80000100800 */
[----:B0-----:R-:W3:Y:S02]  /*20340*/  LDL.LU R26, [R1+0x10c4] ;  /* 0x0010c400011a7983 */ /* 0x001ee40000300800 */
[----:B---3--:R-:W-:-:S05]  /*20350*/  FMUL R26, R27, R26 ;  /* 0x0000001a1b1a7220 */ /* 0x008fca0000400000 */
[----:B------:R0:W-:Y:S04]  /*20360*/  STL [R1+0x84], R26 ;  /* 0x0000841a01007387 */ /* 0x0001e80000100800 */
[----:B0-----:R-:W3:Y:S01]  /*20370*/  LDL.LU R26, [R1+0x10c0] ;  /* 0x0010c000011a7983 */ /* 0x001ee20000300800 */
[----:B--2---:R-:W-:Y:S01]  /*20380*/  @P1 FMUL R5, R5, 0.25 ;  /* 0x3e80000005051820 */ /* 0x004fe20000400000 */
[----:B-----5:R-:W-:-:S03]  /*20390*/  @P1 FMUL R28, R28, 0.25 ;  /* 0x3e8000001c1c1820 */ /* 0x020fc60000400000 */
[----:B------:R-:W-:Y:S01]  /*203a0*/  @!P3 FMUL R5, R5, 16777216 ;  /* 0x4b8000000505b820 */ /* 0x000fe20000400000 */
[----:B------:R-:W-:Y:S01]  /*203b0*/  @!P3 FMUL R28, R28, 16777216 ;  /* 0x4b8000001c1cb820 */ /* 0x000fe20000400000 */
[----:B------:R-:W-:Y:S01]  /*203c0*/  @P1 FMUL R23, R23, 0.25 ;  /* 0x3e80000017171820 */ /* 0x000fe20000400000 */
[----:B------:R-:W-:Y:S01]  /*203d0*/  @P1 FMUL R22, R22, 0.25 ;  /* 0x3e80000016161820 */ /* 0x000fe20000400000 */
[----:B------:R-:W-:Y:S01]  /*203e0*/  FMUL R5, R27, R5 ;  /* 0x000000051b057220 */ /* 0x000fe20000400000 */
[----:B------:R-:W-:Y:S01]  /*203f0*/  @P1 FMUL R19, R19, 0.25 ;  /* 0x3e80000013131820 */ /* 0x000fe20000400000 */
[----:B------:R-:W-:Y:S01]  /*20400*/  FMUL R28, R27, R28 ;  /* 0x0000001c1b1c7220 */ /* 0x000fe20000400000 */
[----:B------:R-:W-:Y:S01]  /*20410*/  @P1 FMUL R18, R18, 0.25 ;  /* 0x3e80000012121820 */ /* 0x000fe20000400000 */
        /* <DEDUP_REMOVED lines=17> */
[----:B------:R-:W-:Y:S01]  /*20530*/  @!P3 FMUL R6, R6, 16777216 ;  /* 0x4b8000000606b820 */ /* 0x000fe20000400000 */
[----:B------:R-:W-:Y:S01]  /*20540*/  @!P3 FMUL R3, R3, 16777216 ;  /* 0x4b8000000303b820 */ /* 0x000fe20000400000 */
[----:B------:R-:W-:Y:S01]  /*20550*/  @P1 FMUL R29, R29, 0.25 ;  /* 0x3e8000001d1d1820 */ /* 0x000fe20000400000 */
        /* <DEDUP_REMOVED lines=15> */
[----:B------:R-:W-:-:S02]  /*20650*/  @!P3 FMUL R16, R16, 16777216 ;  /* 0x4b8000001010b820 */ /* 0x000fc40000400000 */
[----:B------:R-:W-:Y:S01]  /*20660*/  @!P3 FMUL R13, R13, 16777216 ;  /* 0x4b8000000d0db820 */ /* 0x000fe20000400000 */
[----:B------:R-:W-:Y:S01]  /*20670*/  @!P3 FMUL R12, R12, 16777216 ;  /* 0x4b8000000c0cb820 */ /* 0x000fe20000400000 */
[----:B---3--:R-:W-:-:S05]  /*20680*/  FMUL R26, R27, R26 ;  /* 0x0000001a1b1a7220 */ /* 0x008fca0000400000 */
[----:B------:R0:W-:Y:S04]  /*20690*/  STL [R1+0x7c], R26 ;  /* 0x00007c1a01007387 */ /* 0x0001e80000100800 */
[----:B0-----:R-:W2:Y:S04]  /*206a0*/  LDL.LU R26, [R1+0x10bc] ;  /* 0x0010bc00011a7983 */ /* 0x001ea80000300800 */
[----:B------:R0:W-:Y:S04]  /*206b0*/  STL [R1+0x78], R5 ;  /* 0x0000780501007387 */ /* 0x0001e80000100800 */
[----:B0-----:R-:W3:Y:S04]  /*206c0*/  LDL.LU R5, [R1+0x10b8] ;  /* 0x0010b80001057983 */ /* 0x001ee80000300800 */
[----:B------:R0:W-:Y:S02]  /*206d0*/  STL [R1+0x74], R28 ;  /* 0x0000741c01007387 */ /* 0x0001e40000100800 */
[C---:B0-----:R-:W-:Y:S01]  /*206e0*/  FMUL R28, R27.reuse, R23 ;  /* 0x000000171b1c7220 */ /* 0x041fe20000400000 */
[C---:B------:R-:W-:Y:S01]  /*206f0*/  FMUL R23, R27.reuse, R22 ;  /* 0x000000161b177220 */ /* 0x040fe20000400000 */
[C---:B------:R-:W-:Y:S01]  /*20700*/  FMUL R22, R27.reuse, R19 ;  /* 0x000000131b167220 */ /* 0x040fe20000400000 */
[C---:B------:R-:W-:Y:S01]  /*20710*/  FMUL R19, R27.reuse, R18 ;  /* 0x000000121b137220 */ /* 0x040fe20000400000 */
[C---:B------:R-:W-:Y:S01]  /*20720*/  FMUL R18, R27.reuse, R15 ;  /* 0x0000000f1b127220 */ /* 0x040fe20000400000 */
[----:B------:R-:W-:Y:S01]  /*20730*/  STL [R1+0x70], R28 ;  /* 0x0000701c01007387 */ /* 0x000fe20000100800 */
[C---:B------:R-:W-:Y:S01]  /*20740*/  FMUL R15, R27.reuse, R14 ;  /* 0x0000000e1b0f7220 */ /* 0x040fe20000400000 */
[C---:B------:R-:W-:Y:S01]  /*20750*/  FMUL R14, R27.reuse, R11 ;  /* 0x0000000b1b0e7220 */ /* 0x040fe20000400000 */
[C---:B------:R-:W-:Y:S01]  /*20760*/  FMUL R11, R27.reuse, R10 ;  /* 0x0000000a1b0b7220 */ /* 0x040fe20000400000 */
[----:B------:R-:W-:Y:S01]  /*20770*/  STL [R1+0x6c], R23 ;  /* 0x00006c1701007387 */ /* 0x000fe20000100800 */
[C---:B------:R-:W-:Y:S01]  /*20780*/  FMUL R10, R27.reuse, R7 ;  /* 0x000000071b0a7220 */ /* 0x040fe20000400000 */
[----:B------:R-:W-:-:S02]  /*20790*/  FMUL R7, R27, R6 ;  /* 0x000000061b077220 */ /* 0x000fc40000400000 */
[----:B------:R-:W-:Y:S01]  /*207a0*/  STL [R1+0x68], R22 ;  /* 0x0000681601007387 */ /* 0x000fe20000100800 */
[----:B------:R-:W-:-:S03]  /*207b0*/  FMUL R6, R27, R3 ;  /* 0x000000031b067220 */ /* 0x000fc60000400000 */
[----:B------:R-:W-:Y:S01]  /*207c0*/  STL [R1+0x64], R19 ;  /* 0x0000641301007387 */ /* 0x000fe20000100800 */
[----:B------:R-:W-:-:S03]  /*207d0*/  FMUL R3, R27, R2 ;  /* 0x000000021b037220 */ /* 0x000fc60000400000 */
[----:B------:R-:W-:Y:S04]  /*207e0*/  STL [R1+0x60], R18 ;  /* 0x0000601201007387 */ /* 0x000fe80000100800 */
[----:B------:R-:W-:Y:S04]  /*207f0*/  STL [R1+0x58], R15 ;  /* 0x0000580f01007387 */ /* 0x000fe80000100800 */
[----:B------:R-:W-:Y:S01]  /*20800*/  STL [R1+0x54], R14 ;  /* 0x0000540e01007387 */ /* 0x000fe20000100800 */
[----:B------:R-:W-:-:S03]  /*20810*/  FMUL R2, R27, R29 ;  /* 0x0000001d1b027220 */ /* 0x000fc60000400000 */
[----:B------:R-:W-:Y:S04]  /*20820*/  STL [R1+0x50], R11 ;  /* 0x0000500b01007387 */ /* 0x000fe80000100800 */
[----:B------:R-:W-:Y:S04]  /*20830*/  STL [R1+0x4c], R10 ;  /* 0x00004c0a01007387 */ /* 0x000fe80000100800 */
[----:B------:R-:W-:Y:S04]  /*20840*/  STL [R1+0x48], R7 ;  /* 0x0000480701007387 */ /* 0x000fe80000100800 */
        /* <DEDUP_REMOVED lines=17> */
[----:B------:R-:W-:Y:S04]  /*20960*/  STL [R1+0x18], R6 ;  /* 0x0000180601007387 */ /* 0x000fe80000100800 */
[----:B------:R-:W-:Y:S04]  /*20970*/  STL [R1+0x14], R3 ;  /* 0x0000140301007387 */ /* 0x000fe80000100800 */
[----:B------:R-:W5:Y:S01]  /*20980*/  LDL.LU R25, [R1+0x184] ;  /* 0x0001840001197983 */ /* 0x000f620000300800 */
[----:B------:R-:W-:Y:S01]  /*20990*/  @P1 FMUL R8, R8, 0.25 ;  /* 0x3e80000008081820 */ /* 0x000fe20000400000 */
[----:B----4-:R-:W-:-:S03]  /*209a0*/  @P1 FMUL R4, R4, 0.25 ;  /* 0x3e80000004041820 */ /* 0x010fc60000400000 */
[----:B------:R-:W-:Y:S01]  /*209b0*/  @!P3 FMUL R8, R8, 16777216 ;  /* 0x4b8000000808b820 */ /* 0x000fe20000400000 */
[----:B------:R-:W-:Y:S01]  /*209c0*/  @P1 FMUL R0, R0, 0.25 ;  /* 0x3e80000000001820 */ /* 0x000fe20000400000 */
[----:B------:R-:W-:Y:S02]  /*209d0*/  @!P3 FMUL R4, R4, 16777216 ;  /* 0x4b8000000404b820 */ /* 0x000fe40000400000 */
[----:B0-----:R-:W-:Y:S01]  /*209e0*/  FMUL R2, R27, R8 ;  /* 0x000000081b027220 */ /* 0x001fe20000400000 */
[----:B------:R-:W-:-:S04]  /*209f0*/  @!P3 FMUL R0, R0, 16777216 ;  /* 0x4b8000000000b820 */ /* 0x000fc80000400000 */
[----:B------:R0:W-:Y:S01]  /*20a00*/  STL [R1+0x10], R2 ;  /* 0x0000100201007387 */ /* 0x0001e20000100800 */
[C---:B------:R-:W-:Y:S01]  /*20a10*/  FMUL R0, R27.reuse, R0 ;  /* 0x000000001b007220 */ /* 0x040fe20000400000 */
[----:B0-----:R-:W-:Y:S01]  /*20a20*/  FMUL R2, R27, R4 ;  /* 0x000000041b027220 */ /* 0x001fe20000400000 */
[----:B------:R-:W-:-:S04]  /*20a30*/  @P1 FMUL R9, R9, 0.25 ;  /* 0x3e80000009091820 */ /* 0x000fc80000400000 */
[----:B------:R-:W-:-:S04]  /*20a40*/  @!P3 FMUL R9, R9, 16777216 ;  /* 0x4b8000000909b820 */ /* 0x000fc80000400000 */
[----:B------:R-:W-:Y:S01]  /*20a50*/  FMUL R9, R27, R9 ;  /* 0x000000091b097220 */ /* 0x000fe20000400000 */
[----:B---3--:R-:W-:Y:S01]  /*20a60*/  IMAD.MOV.U32 R29, RZ, RZ, R5 ;  /* 0x000000ffff1d7224 */ /* 0x008fe200078e0005 */
[----:B-----5:R0:W-:Y:S04]  /*20a70*/  STL [R1+0x10b4], R25 ;  /* 0x0010b41901007387 */ /* 0x0201e80000100800 */
[----:B0-----:R-:W3:Y:S04]  /*20a80*/  LDL R25, [R1+0xcc] ;  /* 0x0000cc0001197983 */ /* 0x001ee80000100800 */
[----:B------:R-:W-:Y:S04]  /*20a90*/  STL [R1+0xc], R2 ;  /* 0x00000c0201007387 */ /* 0x000fe80000100800 */
[----:B------:R-:W4:Y:S04]  /*20aa0*/  LDL.LU R3, [R1+0xd8] ;  /* 0x0000d80001037983 */ /* 0x000f280000300800 */
[----:B------:R0:W-:Y:S04]  /*20ab0*/  STL [R1+0x8], R0 ;  /* 0x0000080001007387 */ /* 0x0001e80000100800 */
[----:B------:R-:W5:Y:S04]  /*20ac0*/  LDL.LU R14, [R1+0xe4] ;  /* 0x0000e400010e7983 */ /* 0x000f680000300800 */
[----:B------:R-:W5:Y:S04]  /*20ad0*/  LDL.LU R11, [R1+0xe8] ;  /* 0x0000e800010b7983 */ /* 0x000f680000300800 */
[----:B------:R-:W5:Y:S04]  /*20ae0*/  LDL.LU R15, [R1+0xf4] ;  /* 0x0000f400010f7983 */ /* 0x000f680000300800 */
        /* <DEDUP_REMOVED lines=19> */
[----:B------:R-:W2:Y:S04]  /*20c20*/  LDL.LU R27, [R1+0x190] ;  /* 0x00019000011b7983 */ /* 0x000ea80000300800 */
[----:B--2---:R0:W-:Y:S04]  /*20c30*/  STL [R1+0x10ac], R27 ;  /* 0x0010ac1b01007387 */ /* 0x0041e80000100800 */
[----:B------:R1:W-:Y:S04]  /*20c40*/  STL [R1+0x4], R9 ;  /* 0x0000040901007387 */ /* 0x0003e80000100800 */
[----:B0-----:R-:W2:Y:S04]  /*20c50*/  LDL R27, [R1+0xc4] ;  /* 0x0000c400011b7983 */ /* 0x001ea80000100800 */
[----:B------:R-:W5:Y:S01]  /*20c60*/  LDL.LU R28, [R1+0x198] ;  /* 0x00019800011c7983 */ /* 0x000f620000300800 */
[----:B---3--:R-:W-:Y:S01]  /*20c70*/  @P2 FMUL R25, R25, 0.25 ;  /* 0x3e80000019192820 */ /* 0x008fe20000400000 */
[----:B----4-:R-:W-:Y:S01]  /*20c80*/  @P2 FMUL R3, R3, 0.25 ;  /* 0x3e80000003032820 */ /* 0x010fe20000400000 */
[----:B--2---:R-:W-:Y:S01]  /*20c90*/  @P2 FMUL R27, R27, 0.25 ;  /* 0x3e8000001b1b2820 */ /* 0x004fe20000400000 */
[----:B-----5:R0:W-:Y:S04]  /*20ca0*/  STL [R1+0x10b0], R28 ;  /* 0x0010b01c01007387 */ /* 0x0201e80000100800 */
[----:B-1----:R-:W2:Y:S04]  /*20cb0*/  LDL.LU R9, [R1+0x194] ;  /* 0x0001940001097983 */ /* 0x002ea80000300800 */
[----:B0-----:R-:W3:Y:S04]  /*20cc0*/  LDL R28, [R1+0x18c] ;  /* 0x00018c00011c7983 */ /* 0x001ee80000100800 */
[----:B------:R0:W-:Y:S04]  /*20cd0*/  @P2 STL [R1+0xc4], R27 ;  /* 0x0000c41b01002387 */ /* 0x0001e80000100800 */
[----:B0-----:R-:W4:Y:S04]  /*20ce0*/  LDL R27, [R1+0x188] ;  /* 0x00018800011b7983 */ /* 0x001f280000100800 */
[----:B------:R0:W-:Y:S04]  /*20cf0*/  @P2 STL [R1+0xcc], R25 ;  /* 0x0000cc1901002387 */ /* 0x0001e80000100800 */
[----:B0-----:R-:W5:Y:S04]  /*20d00*/  LDL.LU R25, [R1+0x10b4] ;  /* 0x0010b40001197983 */ /* 0x001f680000300800 */
[----:B------:R0:W-:Y:S04]  /*20d10*/  STL [R1+0x10a4], R3 ;  /* 0x0010a40301007387 */ /* 0x0001e80000100800 */
[----:B0-----:R-:W2:Y:S01]  /*20d20*/  LDL R3, [R1+0xcc] ;  /* 0x0000cc0001037983 */ /* 0x001ea20000100800 */
[----:B------:R-:W-:-:S03]  /*20d30*/  FSETP.GEU.AND P1, PT, |R26|, 1.175494350822287508e-38, PT ;  /* 0x008000001a00780b */ /* 0x000fc60003f2e200 */
[----:B--2---:R0:W-:Y:S04]  /*20d40*/  STL [R1+0x10a8], R3 ;  /* 0x0010a80301007387 */ /* 0x0041e80000100800 */
[----:B0-----:R-:W2:Y:S01]  /*20d50*/  LDL R3, [R1+0xc4] ;  /* 0x0000c40001037983 */ /* 0x001ea20000100800 */
[----:B---3--:R-:W-:Y:S01]  /*20d60*/  @P2 FMUL R28, R28, 0.25 ;  /* 0x3e8000001c1c2820 */ /* 0x008fe20000400000 */
[----:B----4-:R-:W-:Y:S01]  /*20d70*/  @P2 FMUL R27, R27, 0.25 ;  /* 0x3e8000001b1b2820 */ /* 0x010fe20000400000 */
[----:B------:R-:W-:-:S03]  /*20d80*/  @P2 FMUL R9, R9, 0.25 ;  /* 0x3e80000009092820 */ /* 0x000fc60000400000 */
[----:B------:R0:W-:Y:S04]  /*20d90*/  @P2 STL [R1+0x18c], R28 ;  /* 0x00018c1c01002387 */ /* 0x0001e80000100800 */
[----:B0-----:R-:W3:Y:S04]  /*20da0*/  LDL.LU R28, [R1+0x10b0] ;  /* 0x0010b000011c7983 */ /* 0x001ee80000300800 */
[----:B------:R0:W-:Y:S04]  /*20db0*/  @P2 STL [R1+0x188], R27 ;  /* 0x0001881b01002387 */ /* 0x0001e80000100800 */
[----:B0-----:R-:W4:Y:S04]  /*20dc0*/  LDL.LU R27, [R1+0x10ac] ;  /* 0x0010ac00011b7983 */ /* 0x001f280000300800 */
[----:B------:R0:W-:Y:S04]  /*20dd0*/  STL [R1+0x10a0], R9 ;  /* 0x0010a00901007387 */ /* 0x0001e80000100800 */
[----:B0-----:R-:W5:Y:S01]  /*20de0*/  LDL R9, [R1+0x18c] ;  /* 0x00018c0001097983 */ /* 0x001f620000100800 */
        /* <DEDUP_REMOVED lines=8> */
[----:B0-----:R-:W2:Y:S01]  /*20e70*/  LDL.LU R3, [R1+0xcc] ;  /* 0x0000cc0001037983 */ /* 0x001ea20000300800 */
[----:B------:R-:W-:Y:S01]  /*20e80*/  @P2 FMUL R29, R29, 0.25 ;  /* 0x3e8000001d1d2820 */ /* 0x000fe20000400000 */
[----:B------:R-:W-:Y:S02]  /*20e90*/  @P2 FMUL R26, R26, 0.25 ;  /* 0x3e8000001a1a2820 */ /* 0x000fe40000400000 */
[----:B--2---:R0:W-:Y:S04]  /*20ea0*/  STL [R1+0x1098], R3 ;  /* 0x0010980301007387 */ /* 0x0041e80000100800 */
[----:B0-----:R-:W2:Y:S01]  /*20eb0*/  LDL.LU R3, [R1+0xc4] ;  /* 0x0000c40001037983 */ /* 0x001ea20000300800 */
[----:B------:R-:W-:Y:S01]  /*20ec0*/  @!P1 FMUL R29, R29, 16777216 ;  /* 0x4b8000001d1d9820 */ /* 0x000fe20000400000 */
[----:B------:R-:W-:Y:S01]  /*20ed0*/  @!P1 FMUL R26, R26, 16777216 ;  /* 0x4b8000001a1a9820 */ /* 0x000fe20000400000 */
[----:B-----5:R-:W-:Y:S01]  /*20ee0*/  @!P1 FMUL R9, R9, 16777216 ;  /* 0x4b80000009099820 */ /* 0x020fe20000400000 */
[----:B--2---:R0:W-:Y:S02]  /*20ef0*/  STL [R1+0x109c], R3 ;  /* 0x00109c0301007387 */ /* 0x0041e40000100800 */
[----:B0-----:R-:W-:-:S02]  /*20f00*/  IMAD.MOV.U32 R3, RZ, RZ, R29 ;  /* 0x000000ffff037224 */ /* 0x001fc400078e001d */
[----:B------:R0:W1:Y:S02]  /*20f10*/  MUFU.RCP R29, R26 ;  /* 0x0000001a001d7308 */ /* 0x0000640000001000 */
[----:B0-----:R-:W2:Y:S04]  /*20f20*/  LDL.LU R26, [R1+0x188] ;  /* 0x00018800011a7983 */ /* 0x001ea80000300800 */
[----:B------:R0:W-:Y:S01]  /*20f30*/  @!P1 STL [R1+0x18c], R9 ;  /* 0x00018c0901009387 */ /* 0x0001e20000100800 */
[----:B-1----:R-:W-:-:S03]  /*20f40*/  FMUL R3, R29, R3 ;  /* 0x000000031d037220 */ /* 0x002fc60000400000 */
[----:B0-----:R-:W5:Y:S04]  /*20f50*/  LDL.LU R9, [R1+0x10a0] ;  /* 0x0010a00001097983 */ /* 0x001f680000300800 */
[----:B------:R0:W-:Y:S04]  /*20f60*/  STL [R1+0x38], R3 ;  /* 0x0000380301007387 */ /* 0x0001e80000100800 */
[----:B0-----:R-:W3:Y:S02]  /*20f70*/  LDL.LU R3, [R1+0x109c] ;  /* 0x00109c0001037983 */ /* 0x001ee40000300800 */
[----:B---3--:R-:W-:-:S05]  /*20f80*/  FMUL R3, R29, R3 ;  /* 0x000000031d037220 */ /* 0x008fca0000400000 */
[----:B------:R0:W-:Y:S04]  /*20f90*/  STL [R1+0x34], R3 ;  /* 0x0000340301007387 */ /* 0x0001e80000100800 */
[----:B0-----:R-:W3:Y:S01]  /*20fa0*/  LDL.LU R3, [R1+0x1098] ;  /* 0x0010980001037983 */ /* 0x001ee20000300800 */
[----:B------:R-:W-:Y:S01]  /*20fb0*/  @P2 FMUL R14, R14, 0.25 ;  /* 0x3e8000000e0e2820 */ /* 0x000fe20000400000 */
[----:B---3--:R-:W-:-:S05]  /*20fc0*/  FMUL R3, R29, R3 ;  /* 0x000000031d037220 */ /* 0x008fca0000400000 */
[----:B------:R0:W-:Y:S04]  /*20fd0*/  STL [R1], R3 ;  /* 0x0000000301007387 */ /* 0x0001e80000100800 */
[----:B0-----:R-:W3:Y:S01]  /*20fe0*/  LDL.LU R3, [R1+0x1094] ;  /* 0x0010940001037983 */ /* 0x001ee20000300800 */
[----:B------:R-:W-:Y:S01]  /*20ff0*/  @P2 FMUL R11, R11, 0.25 ;  /* 0x3e8000000b0b2820 */ /* 0x000fe20000400000 */
[----:B------:R-:W-:Y:S01]  /*21000*/  @P2 FMUL R15, R15, 0.25 ;  /* 0x3e8000000f0f2820 */ /* 0x000fe20000400000 */
[----:B------:R-:W-:Y:S01]  /*21010*/  @P2 FMUL R0, R0, 0.25 ;  /* 0x3e80000000002820 */ /* 0x000fe20000400000 */
        /* <DEDUP_REMOVED lines=8> */
[----:B------:R-:W-:Y:S01]  /*210a0*/  FMUL R14, R29, R14 ;  /* 0x0000000e1d0e7220 */ /* 0x000fe20000400000 */
[----:B------:R-:W-:Y:S01]  /*210b0*/  @!P1 FMUL R5, R5, 16777216 ;  /* 0x4b80000005059820 */ /* 0x000fe20000400000 */
[----:B------:R-:W-:Y:S01]  /*210c0*/  FMUL R11, R29, R11 ;  /* 0x0000000b1d0b7220 */ /* 0x000fe20000400000 */
[----:B------:R-:W-:Y:S01]  /*210d0*/  @!P1 FMUL R17, R17, 16777216 ;  /* 0x4b80000011119820 */ /* 0x000fe20000400000 */
[C---:B------:R-:W-:Y:S01]  /*210e0*/  FMUL R15, R29.reuse, R15 ;  /* 0x0000000f1d0f7220 */ /* 0x040fe20000400000 */
[C---:B------:R-:W-:Y:S01]  /*210f0*/  FMUL R0, R29.reuse, R0 ;  /* 0x000000001d007220 */ /* 0x040fe20000400000 */
[C---:B------:R-:W-:Y:S01]  /*21100*/  FMUL R16, R29.reuse, R16 ;  /* 0x000000101d107220 */ /* 0x040fe20000400000 */
[C---:B------:R-:W-:Y:S01]  /*21110*/  FMUL R5, R29.reuse, R5 ;  /* 0x000000051d057220 */ /* 0x040fe20000400000 */
[C---:B------:R-:W-:Y:S01]  /*21120*/  FMUL R17, R29.reuse, R17 ;  /* 0x000000111d117220 */ /* 0x040fe20000400000 */
[----:B---3--:R-:W-:-:S05]  /*21130*/  FMUL R3, R29, R3 ;  /* 0x000000031d037220 */ /* 0x008fca0000400000 */
        /* <DEDUP_REMOVED lines=8> */
[----:B0-----:R-:W3:Y:S01]  /*211c0*/  LDL.LU R17, [R1+0x18c] ;  /* 0x00018c0001117983 */ /* 0x001ee20000300800 */
[----:B----4-:R-:W-:Y:S01]  /*211d0*/  @P2 FMUL R27, R27, 0.25 ;  /* 0x3e8000001b1b2820 */ /* 0x010fe20000400000 */
[----:B------:R-:W-:Y:S01]  /*211e0*/  @P2 FMUL R28, R28, 0.25 ;  /* 0x3e8000001c1c2820 */ /* 0x000fe20000400000 */
        /* <DEDUP_REMOVED lines=16> */
[----:B------:R-:W-:Y:S01]  /*212f0*/  @!P1 FMUL R27, R27, 16777216 ;  /* 0x4b8000001b1b9820 */ /* 0x000fe20000400000 */
[----:B------:R-:W-:Y:S01]  /*21300*/  @!P1 FMUL R28, R28, 16777216 ;  /* 0x4b8000001c1c9820 */ /* 0x000fe20000400000 */
[----:B------:R-:W4:Y:S01]  /*21310*/  LDL.LU R5, [R1+0x4] ;  /* 0x0000040001057983 */ /* 0x000f220000300800 */
[----:B------:R-:W-:Y:S01]  /*21320*/  @!P1 FMUL R12, R12, 16777216 ;  /* 0x4b8000000c0c9820 */ /* 0x000fe20000400000 */
        /* <DEDUP_REMOVED lines=15> */
[----:B--2---:R-:W-:Y:S01]  /*21420*/  @!P1 FMUL R26, R26, 16777216 ;  /* 0x4b8000001a1a9820 */ /* 0x004fe20000400000 */
[----:B-----5:R-:W-:Y:S01]  /*21430*/  @!P1 FMUL R9, R9, 16777216 ;  /* 0x4b80000009099820 */ /* 0x020fe20000400000 */
[----:B------:R-:W2:Y:S01]  /*21440*/  LDL.LU R16, [R1+0xc] ;  /* 0x00000c0001107983 */ /* 0x000ea20000300800 */
[C---:B------:R-:W-:Y:S01]  /*21450*/  FMUL R27, R29.reuse, R27 ;  /* 0x0000001b1d1b7220 */ /* 0x040fe20000400000 */
[----:B------:R-:W-:-:S02]  /*21460*/  FMUL R28, R29, R28 ;  /* 0x0000001c1d1c7220 */ /* 0x000fc40000400000 */
[----:B------:R-:W2:Y:S01]  /*21470*/  LDL.LU R0, [R1+0x10] ;  /* 0x0000100001007983 */ /* 0x000ea20000300800 */
[C---:B------:R-:W-:Y:S01]  /*21480*/  FMUL R12, R29.reuse, R12 ;  /* 0x0000000c1d0c7220 */ /* 0x040fe20000400000 */
[C---:B------:R-:W-:Y:S02]  /*21490*/  FMUL R18, R29.reuse, R18 ;  /* 0x000000121d127220 */ /* 0x040fe40000400000 */
[----:B------:R-:W5:Y:S01]  /*214a0*/  LDL.LU R15, [R1+0x14] ;  /* 0x00001400010f7983 */ /* 0x000f620000300800 */
[C---:B------:R-:W-:Y:S01]  /*214b0*/  FMUL R8, R29.reuse, R8 ;  /* 0x000000081d087220 */ /* 0x040fe20000400000 */
[C---:B------:R-:W-:Y:S01]  /*214c0*/  FMUL R19, R29.reuse, R19 ;  /* 0x000000131d137220 */ /* 0x040fe20000400000 */
[C---:B------:R-:W-:Y:S01]  /*214d0*/  FMUL R6, R29.reuse, R6 ;  /* 0x000000061d067220 */ /* 0x040fe20000400000 */
[----:B------:R-:W5:Y:S01]  /*214e0*/  LDL.LU R11, [R1+0x18] ;  /* 0x00001800010b7983 */ /* 0x000f620000300800 */
[C---:B------:R-:W-:Y:S01]  /*214f0*/  FMUL R20, R29.reuse, R20 ;  /* 0x000000141d147220 */ /* 0x040fe20000400000 */
[C---:B------:R-:W-:Y:S01]  /*21500*/  FMUL R10, R29.reuse, R10 ;  /* 0x0000000a1d0a7220 */ /* 0x040fe20000400000 */
[C---:B------:R-:W-:Y:S01]  /*21510*/  FMUL R21, R29.reuse, R21 ;  /* 0x000000151d157220 */ /* 0x040fe20000400000 */
[C---:B------:R-:W-:Y:S01]  /*21520*/  FMUL R7, R29.reuse, R7 ;  /* 0x000000071d077220 */ /* 0x040fe20000400000 */
[----:B------:R-:W4:Y:S01]  /*21530*/  LDL.LU R14, [R1+0x28] ;  /* 0x00002800010e7983 */ /* 0x000f220000300800 */
[C---:B------:R-:W-:Y:S01]  /*21540*/  FMUL R22, R29.reuse, R22 ;  /* 0x000000161d167220 */ /* 0x040fe20000400000 */
[C---:B------:R-:W-:Y:S01]  /*21550*/  FMUL R13, R29.reuse, R13 ;  /* 0x0000000d1d0d7220 */ /* 0x040fe20000400000 */
[C---:B------:R-:W-:Y:S01]  /*21560*/  FMUL R23, R29.reuse, R23 ;  /* 0x000000171d177220 */ /* 0x040fe20000400000 */
[C---:B------:R-:W-:Y:S01]  /*21570*/  FMUL R4, R29.reuse, R4 ;  /* 0x000000041d047220 */ /* 0x040fe20000400000 */
[C---:B------:R-:W-:Y:S01]  /*21580*/  FMUL R24, R29.reuse, R24 ;  /* 0x000000181d187220 */ /* 0x040fe20000400000 */
[C---:B------:R-:W-:Y:S01]  /*21590*/  FMUL R2, R29.reuse, R2 ;  /* 0x000000021d027220 */ /* 0x040fe20000400000 */
[C---:B------:R-:W-:Y:S01]  /*215a0*/  FMUL R26, R29.reuse, R26 ;  /* 0x0000001a1d1a7220 */ /* 0x040fe20000400000 */
[C---:B------:R-:W-:Y:S01]  /*215b0*/  FMUL R9, R29.reuse, R9 ;  /* 0x000000091d097220 */ /* 0x040fe20000400000 */
[----:B------:R-:W-:Y:S01]  /*215c0*/  FMUL R25, R29, R25 ;  /* 0x000000191d197220 */ /* 0x000fe20000400000 */
[----:B------:R-:W4:Y:S01]  /*215d0*/  LDL.LU R3, [R1+0x30] ;  /* 0x0000300001037983 */ /* 0x000f220000300800 */
[----:B------:R-:W-:Y:S01]  /*215e0*/  F2FP.SATFINITE.E4M3.F32.PACK_AB_MERGE_C R27, R27, R28, RZ ;  /* 0x0000001c1b1b723e */ /* 0x000fe200048070ff */
[----:B---3--:R-:W-:-:S02]  /*215f0*/  FMUL R29, R29, R17 ;  /* 0x000000111d1d7220 */ /* 0x008fc40000400000 */
[----:B------:R-:W3:Y:S04]  /*21600*/  LDL.LU R17, [R1+0x1090] ;  /* 0x0010900001117983 */ /* 0x000ee80000300800 */
[----:B------:R-:W4:Y:S04]  /*21610*/  LDL.LU R28, [R1+0x8] ;  /* 0x00000800011c7983 */ /* 0x000f280000300800 */
[----:B------:R0:W-:Y:S01]  /*21620*/  STL [R1+0x5c], R27 ;  /* 0x00005c1b01007387 */ /* 0x0001e20000100800 */
[----:B------:R-:W-:-:S03]  /*21630*/  F2FP.SATFINITE.E4M3.F32.PACK_AB_MERGE_C R25, R25, R29, RZ ;  /* 0x0000001d1919723e */ /* 0x000fc600048070ff */
[----:B0-----:R-:W3:Y:S01]  /*21640*/  LDL.LU R27, [R1+0x2c] ;  /* 0x00002c00011b7983 */ /* 0x001ee20000300800 */
[----:B------:R-:W-:Y:S02]  /*21650*/  F2FP.SATFINITE.E4M3.F32.PACK_AB_MERGE_C R2, R24, R2, RZ ;  /* 0x000000021802723e */ /* 0x000fe400048070ff */
[----:B--2---:R-:W-:Y:S02]  /*21660*/  F2FP.SATFINITE.E4M3.F32.PACK_AB_MERGE_C R0, R0, R16, RZ ;  /* 0x000000100000723e */ /* 0x004fe400048070ff */
[----:B-----5:R-:W-:Y:S02]  /*21670*/  F2FP.SATFINITE.E4M3.F32.PACK_AB_MERGE_C R11, R11, R15, RZ ;  /* 0x0000000f0b0b723e */ /* 0x020fe400048070ff */
[----:B----4-:R-:W-:Y:S02]  /*21680*/  F2FP.SATFINITE.E4M3.F32.PACK_AB_MERGE_C R28, R28, R5, RZ ;  /* 0x000000051c1c723e */ /* 0x010fe400048070ff */
[----:B------:R-:W2:Y:S04]  /*21690*/  LDL.LU R5, [R1+0x108c] ;  /* 0x00108c0001057983 */ /* 0x000ea80000300800 */
[----:B------:R0:W-:Y:S02]  /*216a0*/  STL [R1+0x98], R28 ;  /* 0x0000981c01007387 */ /* 0x0001e40000100800 */
[----:B0-----:R-:W-:-:S02]  /*216b0*/  F2FP.SATFINITE.E4M3.F32.PACK_AB_MERGE_C R28, R26, R9, RZ ;  /* 0x000000091a1c723e */ /* 0x001fc400048070ff */
[----:B------:R-:W4:Y:S04]  /*216c0*/  LDL.LU R26, [R1+0x3c] ;  /* 0x00003c00011a7983 */ /* 0x000f280000300800 */
[----:B------:R-:W4:Y:S04]  /*216d0*/  LDL.LU R9, [R1+0x40] ;  /* 0x0000400001097983 */ /* 0x000f280000300800 */
[----:B------:R0:W-:Y:S04]  /*216e0*/  STL [R1+0xfc8], R28 ;  /* 0x000fc81c01007387 */ /* 0x0001e80000100800 */
[----:B0-----:R-:W5:Y:S04]  /*216f0*/  LDL.LU R28, [R1+0x48] ;  /* 0x00004800011c7983 */ /* 0x001f680000300800 */
[----:B------:R-:W2:Y:S04]  /*21700*/  LDL.LU R16, [R1+0x1088] ;  /* 0x0010880001107983 */ /* 0x000ea80000300800 */
[----:B------:R0:W-:Y:S04]  /*21710*/  STL [R1+0x80], R0 ;  /* 0x0000800001007387 */ /* 0x0001e80000100800 */
[----:B0-----:R-:W2:Y:S04]  /*21720*/  LDL.LU R0, [R1+0x1084] ;  /* 0x0010840001007983 */ /* 0x001ea80000300800 */
[----:B------:R-:W3:Y:S04]  /*21730*/  LDL.LU R29, [R1+0x24] ;  /* 0x00002400011d7983 */ /* 0x000ee80000300800 */
[----:B------:R0:W-:Y:S04]  /*21740*/  STL [R1+0xfcc], R25 ;  /* 0x000fcc1901007387 */ /* 0x0001e80000100800 */
[----:B0-----:R-:W5:Y:S04]  /*21750*/  LDL.LU R25, [R1+0x44] ;  /* 0x0000440001197983 */ /* 0x001f680000300800 */
[----:B------:R-:W2:Y:S04]  /*21760*/  LDL.LU R15, [R1+0x1080] ;  /* 0x00108000010f7983 */ /* 0x000ea80000300800 */
[----:B------:R0:W-:Y:S04]  /*21770*/  STL [R1+0x4], R11 ;  /* 0x0000040b01007387 */ /* 0x0001e80000100800 */
[----:B0-----:R-:W2:Y:S04]  /*21780*/  LDL.LU R11, [R1+0x107c] ;  /* 0x00107c00010b7983 */ /* 0x001ea80000300800 */
[----:B------:R-:W4:Y:S04]  /*21790*/  LDL.LU R24, [R1+0x1c] ;  /* 0x00001c0001187983 */ /* 0x000f280000300800 */
[----:B------:R0:W-:Y:S04]  /*217a0*/  STL [R1+0x120], R2 ;  /* 0x0001200201007387 */ /* 0x0001e80000100800 */
[----:B0-----:R-:W4:Y:S01]  /*217b0*/  LDL.LU R2, [R1+0x20] ;  /* 0x0000200001027983 */ /* 0x001f220000300800 */
[----:B------:R-:W-:-:S02]  /*217c0*/  F2FP.SATFINITE.E4M3.F32.PACK_AB_MERGE_C R22, R22, R13, RZ ;  /* 0x0000000d1616723e */ /* 0x000fc400048070ff */
[----:B------:R-:W-:Y:S02]  /*217d0*/  F2FP.SATFINITE.E4M3.F32.PACK_AB_MERGE_C R7, R21, R7, RZ ;  /* 0x000000071507723e */ /* 0x000fe400048070ff */
[----:B----4-:R-:W-:Y:S02]  /*217e0*/  F2FP.SATFINITE.E4M3.F32.PACK_AB_MERGE_C R2, R2, R24, RZ ;  /* 0x000000180202723e */ /* 0x010fe400048070ff */
[----:B------:R-:W-:Y:S02]  /*217f0*/  F2FP.SATFINITE.E4M3.F32.PACK_AB_MERGE_C R24, R23, R4, RZ ;  /* 0x000000041718723e */ /* 0x000fe400048070ff */
[----:B---3--:R-:W-:-:S03]  /*21800*/  F2FP.SATFINITE.E4M3.F32.PACK_AB_MERGE_C R23, R14, R29, RZ ;  /* 0x0000001d0e17723e */ /* 0x008fc600048070ff */
[----:B------:R-:W-:Y:S04]  /*21810*/  STL [R1+0xfd0], R24 ;  /* 0x000fd01801007387 */ /* 0x000fe80000100800 */
[----:B------:R5:W-:Y:S04]  /*21820*/  STL [R1+0x11c], R2 ;  /* 0x00011c0201007387 */ /* 0x000be80000100800 */
[----:B------:R-:W3:Y:S04]  /*21830*/  LDL.LU R14, [R1+0x4c] ;  /* 0x00004c00010e7983 */ /* 0x000ee80000300800 */
[----:B------:R-:W3:Y:S01]  /*21840*/  LDL.LU R29, [R1+0x50] ;  /* 0x00005000011d7983 */ /* 0x000ee20000300800 */
[----:B------:R-:W-:-:S03]  /*21850*/  F2FP.SATFINITE.E4M3.F32.PACK_AB_MERGE_C R4, R3, R27, RZ ;  /* 0x0000001b0304723e */ /* 0x000fc600048070ff */
[----:B------:R-:W-:Y:S04]  /*21860*/  STL [R1+0xfb8], R23 ;  /* 0x000fb81701007387 */ /* 0x000fe80000100800 */
[----:B------:R-:W-:Y:S04]  /*21870*/  STL [R1+0xfd4], R22 ;  /* 0x000fd41601007387 */ /* 0x000fe80000100800 */
[----:B------:R-:W4:Y:S04]  /*21880*/  LDL.LU R3, [R1+0x54] ;  /* 0x0000540001037983 */ /* 0x000f280000300800 */
[----:B------:R-:W4:Y:S01]  /*21890*/  LDL.LU R27, [R1+0x58] ;  /* 0x00005800011b7983 */ /* 0x000f220000300800 */
[----:B------:R-:W-:-:S03]  /*218a0*/  F2FP.SATFINITE.E4M3.F32.PACK_AB_MERGE_C R9, R9, R26, RZ ;  /* 0x0000001a0909723e */ /* 0x000fc600048070ff */
[----:B------:R0:W-:Y:S01]  /*218b0*/  STL [R1+0xfbc], R4 ;  /* 0x000fbc0401007387 */ /* 0x0001e20000100800 */
[----:B-----5:R-:W-:-:S03]  /*218c0*/  F2FP.SATFINITE.E4M3.F32.PACK_AB_MERGE_C R2, R28, R25, RZ ;  /* 0x000000191c02723e */ /* 0x020fc600048070ff */
[----:B------:R-:W-:Y:S01]  /*218d0*/  STL [R1+0xfd8], R7 ;  /* 0x000fd80701007387 */ /* 0x000fe20000100800 */
[----:B0-----:R-:W-:-:S03]  /*218e0*/  F2FP.SATFINITE.E4M3.F32.PACK_AB_MERGE_C R4, R20, R10, RZ ;  /* 0x0000000a1404723e */ /* 0x001fc600048070ff */
[----:B------:R0:W-:Y:S04]  /*218f0*/  STL [R1+0xfc0], R9 ;  /* 0x000fc00901007387 */ /* 0x0001e80000100800 */
[----:B------:R-:W5:Y:S04]  /*21900*/  LDL.LU R26, [R1+0x64] ;  /* 0x00006400011a7983 */ /* 0x000f680000300800 */
[----:B------:R1:W-:Y:S04]  /*21910*/  STL [R1+0x118], R4 ;  /* 0x0001180401007387 */ /* 0x0003e80000100800 */
[----:B------:R-:W5:Y:S04]  /*21920*/  LDL.LU R20, [R1+0x74] ;  /* 0x0000740001147983 */ /* 0x000f680000300800 */
[----:B------:R-:W5:Y:S04]  /*21930*/  LDL.LU R10, [R1+0x7c] ;  /* 0x00007c00010a7983 */ /* 0x000f680000300800 */
[----:B------:R2:W-:Y:S04]  /*21940*/  STL [R1+0x114], R2 ;  /* 0x0001140201007387 */ /* 0x0005e80000100800 */
[----:B------:R-:W5:Y:S04]  /*21950*/  LDL.LU R21, [R1] ;  /* 0x0000000001157983 */ /* 0x000f680000300800 */
[----:B0-----:R-:W5:Y:S04]  /*21960*/  LDL.LU R9, [R1+0x34] ;  /* 0x0000340001097983 */ /* 0x001f680000300800 */
[----:B------:R-:W5:Y:S04]  /*21970*/  LDL.LU R7, [R1+0x38] ;  /* 0x0000380001077983 */ /* 0x000f680000300800 */
[----:B-1----:R-:W5:Y:S01]  /*21980*/  LDL.LU R4, [R1+0x8c] ;  /* 0x00008c0001047983 */ /* 0x002f620000300800 */
[----:B------:R-:W-:-:S03]  /*21990*/  F2FP.SATFINITE.E4M3.F32.PACK_AB_MERGE_C R6, R19, R6, RZ ;  /* 0x000000061306723e */ /* 0x000fc600048070ff */
[----:B------:R-:W5:Y:S04]  /*219a0*/  LDL.LU R22, [R1+0x90] ;  /* 0x0000900001167983 */ /* 0x000f680000300800 */
[----:B------:R-:W5:Y:S04]  /*219b0*/  LDL.LU R13, [R1+0x94] ;  /* 0x00009400010d7983 */ /* 0x000f680000300800 */
[----:B------:R-:W5:Y:S04]  /*219c0*/  LDL.LU R23, [R1+0x19c] ;  /* 0x00019c0001177983 */ /* 0x000f680000300800 */
[----:B------:R-:W5:Y:S04]  /*219d0*/  LDL.LU R24, [R1+0x1ec] ;  /* 0x0001ec0001187983 */ /* 0x000f680000300800 */
[----:B--2---:R-:W2:Y:S04]  /*219e0*/  LDL.LU R2, [R1+0x1f8] ;  /* 0x0001f80001027983 */ /* 0x004ea80000300800 */
[----:B------:R-:W2:Y:S01]  /*219f0*/  LDL.LU R25, [R1+0x1a0] ;  /* 0x0001a00001197983 */ /* 0x000ea20000300800 */
[----:B------:R-:W-:-:S03]  /*21a00*/  F2FP.SATFINITE.E4M3.F32.PACK_AB_MERGE_C R18, R18, R8, RZ ;  /* 0x000000081212723e */ /* 0x000fc600048070ff */
[----:B------:R-:W2:Y:S04]  /*21a10*/  LDL.LU R28, [R1+0x1a4] ;  /* 0x0001a400011c7983 */ /* 0x000ea80000300800 */
[----:B------:R-:W2:Y:S04]  /*21a20*/  LDL.LU R19, [R1+0x88] ;  /* 0x0000880001137983 */ /* 0x000ea80000300800 */
[----:B------:R0:W-:Y:S01]  /*21a30*/  STL [R1+0xfc4], R6 ;  /* 0x000fc40601007387 */ /* 0x0001e20000100800 */
[----:B------:R-:W-:-:S03]  /*21a40*/  F2FP.SATFINITE.E4M3.F32.PACK_AB_MERGE_C R17, R17, R12, RZ ;  /* 0x0000000c1111723e */ /* 0x000fc600048070ff */
[----:B0-----:R-:W2:Y:S01]  /*21a50*/  LDL.LU R6, [R1+0x84] ;  /* 0x0000840001067983 */ /* 0x001ea20000300800 */
[----:B---3--:R-:W-:-:S03]  /*21a60*/  F2FP.SATFINITE.E4M3.F32.PACK_AB_MERGE_C R29, R29, R14, RZ ;  /* 0x0000000e1d1d723e */ /* 0x008fc600048070ff */
[----:B------:R-:W3:Y:S04]  /*21a70*/  LDL.LU R14, [R1+0x1078] ;  /* 0x00107800010e7983 */ /* 0x000ee80000300800 */
[----:B------:R0:W-:Y:S04]  /*21a80*/  STL [R1+0xfb4], R29 ;  /* 0x000fb41d01007387 */ /* 0x0001e80000100800 */
[----:B0-----:R-:W3:Y:S01]  /*21a90*/  LDL.LU R29, [R1+0x78] ;  /* 0x00007800011d7983 */ /* 0x001ee20000300800 */
[----:B----4-:R-:W-:-:S03]  /*21aa0*/  F2FP.SATFINITE.E4M3.F32.PACK_AB_MERGE_C R27, R27, R3, RZ ;  /* 0x000000031b1b723e */ /* 0x010fc600048070ff */
[----:B------:R-:W4:Y:S04]  /*21ab0*/  LDL.LU R8, [R1+0x70] ;  /* 0x0000700001087983 */ /* 0x000f280000300800 */
[----:B------:R0:W-:Y:S04]  /*21ac0*/  STL [R1+0xfdc], R18 ;  /* 0x000fdc1201007387 */ /* 0x0001e80000100800 */
[----:B0-----:R-:W4:Y:S04]  /*21ad0*/  LDL.LU R18, [R1+0x6c] ;  /* 0x00006c0001127983 */ /* 0x001f280000300800 */
[----:B------:R-:W4:Y:S04]  /*21ae0*/  LDL.LU R3, [R1+0x1074] ;  /* 0x0010740001037983 */ /* 0x000f280000300800 */
[----:B------:R0:W-:Y:S04]  /*21af0*/  STL [R1+0xfe0], R27 ;  /* 0x000fe01b01007387 */ /* 0x0001e80000100800 */
[----:B0-----:R-:W4:Y:S04]  /*21b00*/  LDL.LU R27, [R1+0x68] ;  /* 0x00006800011b7983 */ /* 0x001f280000300800 */
[----:B------:R-:W4:Y:S01]  /*21b10*/  LDL.LU R12, [R1+0x60] ;  /* 0x00006000010c7983 */ /* 0x000f220000300800 */
[----:B------:R-:W-:-:S02]  /*21b20*/  F2FP.SATFINITE.E4M3.F32.PACK_AB_MERGE_C R16, R16, R5, RZ ;  /* 0x000000051010723e */ /* 0x000fc400048070ff */
[----:B------:R-:W-:Y:S01]  /*21b30*/  F2FP.SATFINITE.E4M3.F32.PACK_AB_MERGE_C R5, R15, R0, RZ ;  /* 0x000000000f05723e */ /* 0x000fe200048070ff */
[----:B------:R-:W-:Y:S01]  /*21b40*/  STL [R1+0xfe4], R17 ;  /* 0x000fe41101007387 */ /* 0x000fe20000100800 */
[----:B-----5:R-:W-:Y:S02]  /*21b50*/  F2FP.SATFINITE.E4M3.F32.PACK_AB_MERGE_C R0, R22, R4, RZ ;  /* 0x000000041600723e */ /* 0x020fe400048070ff */
[----:B--2---:R-:W-:Y:S02]  /*21b60*/  F2FP.SATFINITE.E4M3.F32.PACK_AB_MERGE_C R19, R19, R6, RZ ;  /* 0x000000061313723e */ /* 0x004fe400048070ff */
[----:B---3--:R-:W-:Y:S02]  /*21b70*/  F2FP.SATFINITE.E4M3.F32.PACK_AB_MERGE_C R10, R10, R29, RZ ;  /* 0x0000001d0a0a723e */ /* 0x008fe400048070ff */
[----:B----4-:R-:W-:Y:S02]  /*21b80*/  F2FP.SATFINITE.E4M3.F32.PACK_AB_MERGE_C R8, R20, R8, RZ ;  /* 0x000000081408723e */ /* 0x010fe400048070ff */
[----:B------:R-:W-:-:S02]  /*21b90*/  F2FP.SATFINITE.E4M3.F32.PACK_AB_MERGE_C R20, R14, R11, RZ ;  /* 0x0000000b0e14723e */ /* 0x000fc400048070ff */
[----:B------:R-:W-:Y:S02]  /*21ba0*/  F2FP.SATFINITE.E4M3.F32.PACK_AB_MERGE_C R21, R21, R3, RZ ;  /* 0x000000031515723e */ /* 0x000fe400048070ff */
[----:B------:R-:W-:Y:S02]  /*21bb0*/  F2FP.SATFINITE.E4M3.F32.PACK_AB_MERGE_C R3, R7, R9, RZ ;  /* 0x000000090703723e */ /* 0x000fe400048070ff */
[----:B------:R-:W-:Y:S02]  /*21bc0*/  F2FP.SATFINITE.E4M3.F32.PACK_AB_MERGE_C R26, R26, R12, RZ ;  /* 0x0000000c1a1a723e */ /* 0x000fe400048070ff */
[----:B------:R-:W-:-:S03]  /*21bd0*/  F2FP.SATFINITE.E4M3.F32.PACK_AB_MERGE_C R12, R18, R27, RZ ;  /* 0x0000001b120c723e */ /* 0x000fc600048070ff */
[----:B------:R-:W-:Y:S04]  /*21be0*/  STL [R1+0xfe8], R26 ;  /* 0x000fe81a01007387 */ /* 0x000fe80000100800 */
[----:B------:R0:W-:Y:S04]  /*21bf0*/  STL [R1+0x110], R16 ;  /* 0x0001101001007387 */ /* 0x0001e80000100800 */
[----:B------:R-:W-:Y:S04]  /*21c00*/  STL [R1+0xfec], R5 ;  /* 0x000fec0501007387 */ /* 0x000fe80000100800 */
[----:B------:R-:W-:Y:S01]  /*21c10*/  STL [R1+0x10c], R12 ;  /* 0x00010c0c01007387 */ /* 0x000fe20000100800 */
[----:B0-----:R-:W-:-:S03]  /*21c20*/  F2FP.SATFINITE.E4M3.F32.PACK_AB_MERGE_C R16, R23, R13, RZ ;  /* 0x0000000d1710723e */ /* 0x001fc600048070ff */
        /* <DEDUP_REMOVED lines=8> */
[----:B------:R-:W2:Y:S01]  /*21cb0*/  LDL.LU R11, [R1+0x1ac] ;  /* 0x0001ac00010b7983 */ /* 0x000ea20000300800 */
[----:B0-----:R-:W-:-:S05]  /*21cc0*/  F2FP.SATFINITE.E4M3.F32.PACK_AB_MERGE_C R0, R2, R24, RZ ;  /* 0x000000180200723e */ /* 0x001fca00048070ff */
[----:B------:R-:W-:Y:S04]  /*21cd0*/  STL [R1+0x2c], R0 ;  /* 0x00002c0001007387 */ /* 0x000fe80000100800 */
[----:B--2---:R0:W-:Y:S04]  /*21ce0*/  STL [R1+0x106c], R11 ;  /* 0x00106c0b01007387 */ /* 0x0041e80000100800 */
[----:B0-----:R-:W2:Y:S04]  /*21cf0*/  LDL.LU R11, [R1+0x20c] ;  /* 0x00020c00010b7983 */ /* 0x001ea80000300800 */
[----:B------:R-:W3:Y:S04]  /*21d00*/  LDL.LU R12, [R1+0x1bc] ;  /* 0x0001bc00010c7983 */ /* 0x000ee80000300800 */
[----:B---3--:R0:W-:Y:S04]  /*21d10*/  STL [R1+0x1050], R12 ;  /* 0x0010500c01007387 */ /* 0x0081e80000100800 */
[----:B0-----:R-:W3:Y:S04]  /*21d20*/  LDL.LU R12, [R1+0x238] ;  /* 0x00023800010c7983 */ /* 0x001ee80000300800 */
[----:B---3--:R0:W-:Y:S04]  /*21d30*/  STL [R1+0x1058], R12 ;  /* 0x0010580c01007387 */ /* 0x0081e80000100800 */
[----:B0-----:R-:W3:Y:S04]  /*21d40*/  LDL.LU R12, [R1+0x1b4] ;  /* 0x0001b400010c7983 */ /* 0x001ee80000300800 */
[----:B---3--:R0:W-:Y:S04]  /*21d50*/  STL [R1+0x1060], R12 ;  /* 0x0010600c01007387 */ /* 0x0081e80000100800 */
[----:B0-----:R-:W3:Y:S04]  /*21d60*/  LDL.LU R12, [R1+0x228] ;  /* 0x00022800010c7983 */ /* 0x001ee80000300800 */
[----:B---3--:R0:W-:Y:S04]  /*21d70*/  STL [R1+0x1068], R12 ;  /* 0x0010680c01007387 */ /* 0x0081e80000100800 */
[----:B0-----:R-:W3:Y:S04]  /*21d80*/  LDL.LU R12, [R1+0x1a8] ;  /* 0x0001a800010c7983 */ /* 0x001ee80000300800 */
[----:B---3--:R0:W-:Y:S04]  /*21d90*/  STL [R1+0x1070], R12 ;  /* 0x0010700c01007387 */ /* 0x0081e80000100800 */
        /* <DEDUP_REMOVED lines=12> */
[----:B------:R-:W4:Y:S04]  /*21e60*/  LDL.LU R14, [R1+0x1cc] ;  /* 0x0001cc00010e7983 */ /* 0x000f280000300800 */
[----:B----4-:R0:W-:Y:S04]  /*21e70*/  STL [R1+0x1038], R14 ;  /* 0x0010380e01007387 */ /* 0x0101e80000100800 */
[----:B0-----:R-:W4:Y:S04]  /*21e80*/  LDL.LU R14, [R1+0x254] ;  /* 0x00025400010e7983 */ /* 0x001f280000300800 */
[----:B----4-:R0:W-:Y:S04]  /*21e90*/  STL [R1+0x1040], R14 ;  /* 0x0010400e01007387 */ /* 0x0101e80000100800 */
[----:B0-----:R-:W4:Y:S04]  /*21ea0*/  LDL.LU R14, [R1+0x1c0] ;  /* 0x0001c000010e7983 */ /* 0x001f280000300800 */
[----:B----4-:R0:W-:Y:S04]  /*21eb0*/  STL [R1+0x1048], R14 ;  /* 0x0010480e01007387 */ /* 0x0101e80000100800 */
[----:B0-----:R-:W4:Y:S04]  /*21ec0*/  LDL.LU R14, [R1+0x240] ;  /* 0x00024000010e7983 */ /* 0x001f280000300800 */
[----:B------:R-:W5:Y:S04]  /*21ed0*/  LDL.LU R4, [R1+0x268] ;  /* 0x0002680001047983 */ /* 0x000f680000300800 */
[----:B-----5:R0:W-:Y:S04]  /*21ee0*/  STL [R1+0x1014], R4 ;  /* 0x0010140401007387 */ /* 0x0201e80000100800 */
[----:B0-----:R-:W5:Y:S04]  /*21ef0*/  LDL.LU R4, [R1+0x1dc] ;  /* 0x0001dc0001047983 */ /* 0x001f680000300800 */
        /* <DEDUP_REMOVED lines=10> */
[----:B------:R-:W2:Y:S04]  /*21fa0*/  LDL.LU R23, [R1+0x26c] ;  /* 0x00026c0001177983 */ /* 0x000ea80000300800 */
[----:B--2---:R0:W-:Y:S04]  /*21fb0*/  STL [R1+0x1018], R23 ;  /* 0x0010181701007387 */ /* 0x0041e80000100800 */
[----:B0-----:R-:W2:Y:S04]  /*21fc0*/  LDL.LU R23, [R1+0x1d8] ;  /* 0x0001d80001177983 */ /* 0x001ea80000300800 */
[----:B--2---:R0:W-:Y:S04]  /*21fd0*/  STL [R1+0x1020], R23 ;  /* 0x0010201701007387 */ /* 0x0041e80000100800 */
[----:B0-----:R-:W2:Y:S01]  /*21fe0*/  LDL.LU R23, [R1+0x260] ;  /* 0x0002600001177983 */ /* 0x001ea20000300800 */
[----:B------:R-:W-:-:S03]  /*21ff0*/  F2FP.SATFINITE.E4M3.F32.PACK_AB_MERGE_C R15, R28, R25, RZ ;  /* 0x000000191c0f723e */ /* 0x000fc600048070ff */
[----:B--2---:R0:W-:Y:S04]  /*22000*/  STL [R1+0x1028], R23 ;  /* 0x0010281701007387 */ /* 0x0041e80000100800 */
[----:B0-----:R-:W2:Y:S04]  /*22010*/  LDL.LU R23, [R1+0x1d0] ;  /* 0x0001d00001177983 */ /* 0x001ea80000300800 */
[----:B--2---:R0:W-:Y:S04]  /*22020*/  STL [R1+0x1030], R23 ;  /* 0x0010301701007387 */ /* 0x0041e80000100800 */
[----:B0-----:R-:W2:Y:S04]  /*22030*/  LDL.LU R23, [R1+0x258] ;  /* 0x0002580001177983 */ /* 0x001ea80000300800 */
[----:B------:R-:W2:Y:S04]  /*22040*/  LDL.LU R29, [R1+0x1e4] ;  /* 0x0001e400011d7983 */ /* 0x000ea80000300800 */
[----:B------:R0:W-:Y:S04]  /*22050*/  STL [R1+0x1008], R15 ;  /* 0x0010080f01007387 */ /* 0x0001e80000100800 */
[----:B0-----:R-:W3:Y:S04]  /*22060*/  LDL.LU R15, [R1+0x27c] ;  /* 0x00027c00010f7983 */ /* 0x001ee80000300800 */
[----:B---3--:R0:W-:Y:S04]  /*22070*/  STL [R1+0x1010], R15 ;  /* 0x0010100f01007387 */ /* 0x0081e80000100800 */
[----:B0-----:R-:W3:Y:S04]  /*22080*/  LDL.LU R15, [R1+0x1e0] ;  /* 0x0001e000010f7983 */ /* 0x001ee80000300800 */
[----:B------:R-:W4:Y:S01]  /*22090*/  LDL.LU R16, [R1+0x1fc] ;  /* 0x0001fc0001107983 */ /* 0x000f220000300800 */
[----:B------:R-:W-:-:S03]  /*220a0*/  F2FP.SATFINITE.E4M3.F32.PACK_AB_MERGE_C R11, R11, R12, RZ ;  /* 0x0000000c0b0b723e */ /* 0x000fc600048070ff */
[----:B----4-:R0:W-:Y:S04]  /*220b0*/  STL [R1+0x100c], R16 ;  /* 0x00100c1001007387 */ /* 0x0101e80000100800 */
[----:B0-----:R-:W4:Y:S04]  /*220c0*/  LDL.LU R16, [R1+0x278] ;  /* 0x0002780001107983 */ /* 0x001f280000300800 */
[----:B------:R-:W4:Y:S04]  /*220d0*/  LDL.LU R19, [R1+0x200] ;  /* 0x0002000001137983 */ /* 0x000f280000300800 */
        /* <DEDUP_REMOVED lines=19> */
[----:B------:R-:W5:Y:S04]  /*22210*/  LDL.LU R12, [R1+0x1070] ;  /* 0x00107000010c7983 */ /* 0x000f680000300800 */
[----:B------:R0:W-:Y:S04]  /*22220*/  STL [R1+0x28], R11 ;  /* 0x0000280b01007387 */ /* 0x0001e80000100800 */
[----:B0-----:R-:W5:Y:S02]  /*22230*/  LDL.LU R11, [R1+0x106c] ;  /* 0x00106c00010b7983 */ /* 0x001f640000300800 */
[----:B-----5:R-:W-:-:S02]  /*22240*/  F2FP.SATFINITE.E4M3.F32.PACK_AB_MERGE_C R11, R11, R12, RZ ;  /* 0x0000000c0b0b723e */ /* 0x020fc400048070ff */
[----:B------:R-:W5:Y:S02]  /*22250*/  LDL.LU R12, [R1+0x1068] ;  /* 0x00106800010c7983 */ /* 0x000f640000300800 */
[----:B-----5:R-:W-:Y:S02]  /*22260*/  F2FP.SATFINITE.E4M3.F32.PACK_AB_MERGE_C R12, R12, R13, RZ ;  /* 0x0000000d0c0c723e */ /* 0x020fe400048070ff */
[----:B------:R-:W5:Y:S04]  /*22270*/  LDL.LU R13, [R1+0x1064] ;  /* 0x00106400010d7983 */ /* 0x000f680000300800 */
[----:B------:R0:W-:Y:S04]  /*22280*/  STL [R1+0xc], R12 ;  /* 0x00000c0c01007387 */ /* 0x0001e80000100800 */
[----:B0-----:R-:W5:Y:S02]  /*22290*/  LDL.LU R12, [R1+0x1060] ;  /* 0x00106000010c7983 */ /* 0x001f640000300800 */
[----:B-----5:R-:W-:-:S02]  /*222a0*/  F2FP.SATFINITE.E4M3.F32.PACK_AB_MERGE_C R12, R12, R13, RZ ;  /* 0x0000000d0c0c723e */ /* 0x020fc400048070ff */
        /* <DEDUP_REMOVED lines=20> */
[----:B------:R-:W2:Y:S02]  /*223f0*/  LDL.LU R4, [R1+0x1034] ;  /* 0x0010340001047983 */ /* 0x000ea40000300800 */
[----:B--2---:R-:W-:Y:S02]  /*22400*/  F2FP.SATFINITE.E4M3.F32.PACK_AB_MERGE_C R4, R4, R23, RZ ;  /* 0x000000170404723e */ /* 0x004fe400048070ff */
[----:B------:R-:W2:Y:S04]  /*22410*/  LDL.LU R23, [R1+0x1030] ;  /* 0x0010300001177983 */ /* 0x000ea80000300800 */
[----:B------:R0:W-:Y:S04]  /*22420*/  STL [R1+0x34], R4 ;  /* 0x0000340401007387 */ /* 0x0001e80000100800 */
[----:B0-----:R-:W2:Y:S02]  /*22430*/  LDL.LU R4, [R1+0x102c] ;  /* 0x00102c0001047983 */ /* 0x001ea40000300800 */
[----:B--2---:R-:W-:-:S02]  /*22440*/  F2FP.SATFINITE.E4M3.F32.PACK_AB_MERGE_C R4, R4, R23, RZ ;  /* 0x000000170404723e */ /* 0x004fc400048070ff */
        /* <DEDUP_REMOVED lines=10> */
[----:B0-----:R-:W2:Y:S01]  /*224f0*/  LDL.LU R4, [R1+0x1014] ;  /* 0x0010140001047983 */ /* 0x001ea20000300800 */
[----:B---3--:R-:W-:Y:S02]  /*22500*/  F2FP.SATFINITE.E4M3.F32.PACK_AB_MERGE_C R29, R29, R15, RZ ;  /* 0x0000000f1d1d723e */ /* 0x008fe400048070ff */
[----:B--2---:R-:W-:-:S02]  /*22510*/  F2FP.SATFINITE.E4M3.F32.PACK_AB_MERGE_C R23, R23, R4, RZ ;  /* 0x000000041717723e */ /* 0x004fc400048070ff */
[----:B------:R-:W2:Y:S04]  /*22520*/  LDL.LU R4, [R1+0x270] ;  /* 0x0002700001047983 */ /* 0x000ea80000300800 */
[----:B------:R0:W-:Y:S04]  /*22530*/  STL [R1+0x74], R23 ;  /* 0x0000741701007387 */ /* 0x0001e80000100800 */
[----:B0-----:R-:W2:Y:S04]  /*22540*/  LDL.LU R23, [R1+0x274] ;  /* 0x0002740001177983 */ /* 0x001ea80000300800 */
[----:B------:R-:W4:Y:S04]  /*22550*/  LDL.LU R15, [R1+0x1010] ;  /* 0x00101000010f7983 */ /* 0x000f280000300800 */
[----:B------:R0:W-:Y:S04]  /*22560*/  STL [R1+0x40], R29 ;  /* 0x0000401d01007387 */ /* 0x0001e80000100800 */
[----:B0-----:R-:W3:Y:S01]  /*22570*/  LDL.LU R29, [R1+0x4] ;  /* 0x00000400011d7983 */ /* 0x001ee20000300800 */
[----:B----4-:R-:W-:-:S03]  /*22580*/  F2FP.SATFINITE.E4M3.F32.PACK_AB_MERGE_C R15, R15, R16, RZ ;  /* 0x000000100f0f723e */ /* 0x010fc600048070ff */
[----:B------:R-:W4:Y:S01]  /*22590*/  LDL.LU R16, [R1+0x100c] ;  /* 0x00100c0001107983 */ /* 0x000f220000300800 */
[----:B------:R-:W-:-:S03]  /*225a0*/  F2FP.SATFINITE.E4M3.F32.PACK_AB_MERGE_C R10, R10, R21, RZ ;  /* 0x000000150a0a723e */ /* 0x000fc600048070ff */
[----:B------:R0:W-:Y:S01]  /*225b0*/  STL [R1+0x78], R15 ;  /* 0x0000780f01007387 */ /* 0x0001e20000100800 */
[----:B------:R-:W-:Y:S02]  /*225c0*/  F2FP.SATFINITE.E4M3.F32.PACK_AB_MERGE_C R8, R8, R20, RZ ;  /* 0x000000140808723e */ /* 0x000fe400048070ff */
[----:B------:R-:W-:Y:S01]  /*225d0*/  F2FP.SATFINITE.E4M3.F32.PACK_AB_MERGE_C R26, R26, R5, RZ ;  /* 0x000000051a1a723e */ /* 0x000fe200048070ff */
[----:B0-----:R-:W5:Y:S01]  /*225e0*/  LDL.LU R15, [R1+0x1008] ;  /* 0x00100800010f7983 */ /* 0x001f620000300800 */
[----:B------:R-:W-:Y:S02]  /*225f0*/  F2FP.SATFINITE.E4M3.F32.PACK_AB_MERGE_C R27, R27, R17, RZ ;  /* 0x000000111b1b723e */ /* 0x000fe400048070ff */
[----:B------:R-:W-:Y:S02]  /*22600*/  F2FP.SATFINITE.E4M3.F32.PACK_AB_MERGE_C R7, R7, R18, RZ ;  /* 0x000000120707723e */ /* 0x000fe400048070ff */
[----:B------:R-:W-:Y:S02]  /*22610*/  F2FP.SATFINITE.E4M3.F32.PACK_AB_MERGE_C R24, R24, R22, RZ ;  /* 0x000000161818723e */ /* 0x000fe400048070ff */
[----:B------:R-:W-:-:S02]  /*22620*/  F2FP.SATFINITE.E4M3.F32.PACK_AB_MERGE_C R28, R28, R25, RZ ;  /* 0x000000191c1c723e */ /* 0x000fc400048070ff */
[----:B----4-:R-:W-:Y:S02]  /*22630*/  F2FP.SATFINITE.E4M3.F32.PACK_AB_MERGE_C R19, R19, R16, RZ ;  /* 0x000000101313723e */ /* 0x010fe400048070ff */
[----:B------:R-:W4:Y:S04]  /*22640*/  LDL.LU R16, [R1+0x1004] ;  /* 0x0010040001107983 */ /* 0x000f280000300800 */
[----:B------:R0:W-:Y:S04]  /*22650*/  STL [R1+0x44], R19 ;  /* 0x0000441301007387 */ /* 0x0001e80000100800 */
[----:B0-----:R-:W5:Y:S04]  /*22660*/  LDL.LU R19, [R1+0x1000] ;  /* 0x0010000001137983 */ /* 0x001f680000300800 */
[----:B------:R-:W4:Y:S04]  /*22670*/  LDL.LU R21, [R1+0xffc] ;  /* 0x000ffc0001157983 */ /* 0x000f280000300800 */
[----:B------:R0:W-:Y:S04]  /*22680*/  STL [R1+0x7c], R10 ;  /* 0x00007c0a01007387 */ /* 0x0001e80000100800 */
[----:B0-----:R-:W5:Y:S04]  /*22690*/  LDL.LU R10, [R1+0xff8] ;  /* 0x000ff800010a7983 */ /* 0x001f680000300800 */
[----:B------:R-:W5:Y:S04]  /*226a0*/  LDL.LU R20, [R1+0xff4] ;  /* 0x000ff40001147983 */ /* 0x000f680000300800 */
        /* <DEDUP_REMOVED lines=10> */
[----:B0-----:R-:W3:Y:S04]  /*22750*/  LDL.LU R7, [R1+0xfd8] ;  /* 0x000fd80001077983 */ /* 0x001ee80000300800 */
[----:B------:R-:W4:Y:S04]  /*22760*/  LDL.LU R22, [R1+0xfd4] ;  /* 0x000fd40001167983 */ /* 0x000f280000300800 */
[----:B------:R0:W-:Y:S04]  /*22770*/  STL [R1+0x64], R24 ;  /* 0x0000641801007387 */ /* 0x0001e80000100800 */
[----:B0-----:R-:W5:Y:S04]  /*22780*/  LDL.LU R24, [R1+0xfd0] ;  /* 0x000fd00001187983 */ /* 0x001f680000300800 */
[----:B------:R-:W5:Y:S04]  /*22790*/  LDL.LU R25, [R1+0xfcc] ;  /* 0x000fcc0001197983 */ /* 0x000f680000300800 */
[----:B------:R0:W-:Y:S04]  /*227a0*/  STL [R1+0x88], R28 ;  /* 0x0000881c01007387 */ /* 0x0001e80000100800 */
[----:B0-----:R-:W5:Y:S01]  /*227b0*/  LDL.LU R28, [R1+0xfc8] ;  /* 0x000fc800011c7983 */ /* 0x001f620000300800 */
[----:B------:R-:W-:-:S02]  /*227c0*/  F2FP.SATFINITE.E4M3.F32.PACK_AB_MERGE_C R0, R0, R3, RZ ;  /* 0x000000030000723e */ /* 0x000fc400048070ff */
[----:B------:R-:W-:-:S03]  /*227d0*/  F2FP.SATFINITE.E4M3.F32.PACK_AB_MERGE_C R3, R9, R6, RZ ;  /* 0x000000060903723e */ /* 0x000fc600048070ff */
[----:B------:R0:W-:Y:S04]  /*227e0*/  STL [R1+0x4c], R0 ;  /* 0x00004c0001007387 */ /* 0x0001e80000100800 */
[----:B------:R5:W-:Y:S01]  /*227f0*/  STL [R1+0x8c], R3 ;  /* 0x00008c0301007387 */ /* 0x000be20000100800 */
[----:B0-----:R-:W-:Y:S02]  /*22800*/  LOP3.LUT R0, R2, 0xffff, RZ, 0xc0, !PT ;  /* 0x0000ffff02007812 */ /* 0x001fe400078ec0ff */
[----:B--2---:R-:W-:Y:S02]  /*22810*/  F2FP.SATFINITE.E4M3.F32.PACK_AB_MERGE_C R23, R23, R4, RZ ;  /* 0x000000041717723e */ /* 0x004fe400048070ff */
[----:B---3--:R-:W-:Y:S02]  /*22820*/  LOP3.LUT R6, R7, 0xffff, RZ, 0xc0, !PT ;  /* 0x0000ffff07067812 */ /* 0x008fe400078ec0ff */
[----:B----4-:R-:W-:-:S02]  /*22830*/  LOP3.LUT R9, R22, 0xffff, RZ, 0xc0, !PT ;  /* 0x0000ffff16097812 */ /* 0x010fc400078ec0ff */
[--C-:B------:R-:W-:Y:S02]  /*22840*/  PRMT R22, R6, 0x3340, R1.reuse ;  /* 0x0000334006167816 */ /* 0x100fe40000000001 */
[----:B-----5:R-:W-:Y:S02]  /*22850*/  LOP3.LUT R3, R25, 0xffff, RZ, 0xc0, !PT ;  /* 0x0000ffff19037812 */ /* 0x020fe400078ec0ff */
[----:B------:R-:W-:Y:S02]  /*22860*/  LOP3.LUT R25, R24, 0xffff, RZ, 0xc0, !PT ;  /* 0x0000ffff18197812 */ /* 0x000fe400078ec0ff */
[----:B------:R-:W-:Y:S02]  /*22870*/  PRMT R7, R3, 0x3340, R1 ;  /* 0x0000334003077816 */ /* 0x000fe40000000001 */
[----:B------:R-:W-:Y:S02]  /*22880*/  LOP3.LUT R2, R28, 0xffff, RZ, 0xc0, !PT ;  /* 0x0000ffff1c027812 */ /* 0x000fe400078ec0ff */
[----:B------:R-:W2:Y:S04]  /*22890*/  LDL.LU R28, [R1+0x80] ;  /* 0x00008000011c7983 */ /* 0x000ea80000300800 */
[----:B------:R-:W-:Y:S04]  /*228a0*/  STL [R1+0x18], R6 ;  /* 0x0000180601007387 */ /* 0x000fe80000100800 */
[----:B------:R0:W-:Y:S04]  /*228b0*/  STL [R1+0xfa8], R3 ;  /* 0x000fa80301007387 */ /* 0x0001e80000100800 */
[----:B------:R-:W-:Y:S01]  /*228c0*/  STL [R1+0x10], R25 ;  /* 0x0000101901007387 */ /* 0x000fe20000100800 */
[----:B------:R-:W-:-:S03]  /*228d0*/  PRMT R24, R0, 0x3340, R2 ;  /* 0x0000334000187816 */ /* 0x000fc60000000002 */
[----:B------:R-:W-:Y:S04]  /*228e0*/  STL [R1+0x8], R9 ;  /* 0x0000080901007387 */ /* 0x000fe80000100800 */
[----:B0-----:R-:W3:Y:S04]  /*228f0*/  LDL.LU R3, [R1+0x98] ;  /* 0x0000980001037983 */ /* 0x001ee80000300800 */
[----:B------:R-:W4:Y:S04]  /*22900*/  LDL.LU R6, [R1+0xfc4] ;  /* 0x000fc40001067983 */ /* 0x000f280000300800 */
[----:B------:R0:W-:Y:S04]  /*22910*/  STL [R1+0xfb0], R0 ;  /* 0x000fb00001007387 */ /* 0x0001e80000100800 */
[----:B0-----:R-:W5:Y:S04]  /*22920*/  LDL.LU R0, [R1+0x2ac] ;  /* 0x0002ac0001007983 */ /* 0x001f680000300800 */
[----:B------:R0:W-:Y:S01]  /*22930*/  STL [R1+0xfac], R2 ;  /* 0x000fac0201007387 */ /* 0x0001e20000100800 */
[----:B------:R-:W-:-:S03]  /*22940*/  PRMT R25, R25, 0x3340, R9 ;  /* 0x0000334019197816 */ /* 0x000fc60000000009 */
[----:B0-----:R-:W5:Y:S04]  /*22950*/  LDL.LU R2, [R1+0x2a8] ;  /* 0x0002a80001027983 */ /* 0x001f680000300800 */
[----:B------:R-:W4:Y:S04]  /*22960*/  LDL.LU R9, [R1+0xfc0] ;  /* 0x000fc00001097983 */ /* 0x000f280000300800 */
[----:B------:R-:W4:Y:S04]  /*22970*/  LDL.LU R4, [R1+0xfbc] ;  /* 0x000fbc0001047983 */ /* 0x000f280000300800 */
[----:B------:R0:W-:Y:S04]  /*22980*/  STL [R1+0xe8], R23 ;  /* 0x0000e81701007387 */ /* 0x0001e80000100800 */
[----:B0-----:R-:W4:Y:S01]  /*22990*/  LDL.LU R23, [R1+0xfb8] ;  /* 0x000fb80001177983 */ /* 0x001f220000300800 */
[----:B------:R-:W-:-:S02]  /*229a0*/  LOP3.LUT R29, R29, 0xffff, RZ, 0xc0, !PT ;  /* 0x0000ffff1d1d7812 */ /* 0x000fc400078ec0ff */
[----:B------:R-:W-:Y:S02]  /*229b0*/  LOP3.LUT R21, R21, 0xffff, RZ, 0xc0, !PT ;  /* 0x0000ffff15157812 */ /* 0x000fe400078ec0ff */
[----:B---3--:R-:W-:Y:S02]  /*229c0*/  LOP3.LUT R3, R3, 0xffff, RZ, 0xc0, !PT ;  /* 0x0000ffff03037812 */ /* 0x008fe400078ec0ff */
[----:B-----5:R-:W-:Y:S02]  /*229d0*/  F2FP.SATFINITE.E4M3.F32.PACK_AB_MERGE_C R0, R0, R2, RZ ;  /* 0x000000020000723e */ /* 0x020fe400048070ff */
[----:B------:R-:W-:-:S03]  /*229e0*/  PRMT R2, R24, 0x5410, R7 ;  /* 0x0000541018027816 */ /* 0x000fc60000000007 */
[----:B------:R0:W-:Y:S04]  /*229f0*/  STL [R1+0xe4], R0 ;  /* 0x0000e40001007387 */ /* 0x0001e80000100800 */
[----:B------:R4:W-:Y:S01]  /*22a00*/  STL [R1+0xe0], R2 ;  /* 0x0000e00201007387 */ /* 0x0009e20000100800 */
[----:B0-----:R-:W-:Y:S02]  /*22a10*/  PRMT R0, R25, 0x5410, R22 ;  /* 0x0000541019007816 */ /* 0x001fe40000000016 */
[----:B--2---:R-:W-:-:S03]  /*22a20*/  LOP3.LUT R22, R28, 0xffff, RZ, 0xc0, !PT ;  /* 0x0000ffff1c167812 */ /* 0x004fc600078ec0ff */
[----:B------:R0:W-:Y:S01]  /*22a30*/  STL [R1+0xdc], R0 ;  /* 0x0000dc0001007387 */ /* 0x0001e20000100800 */
[----:B----4-:R-:W-:Y:S02]  /*22a40*/  LOP3.LUT R2, R4, 0xffff, RZ, 0xc0, !PT ;  /* 0x0000ffff04027812 */ /* 0x010fe400078ec0ff */
[----:B------:R-:W-:Y:S01]  /*22a50*/  LOP3.LUT R25, R9, 0xffff, RZ, 0xc0, !PT ;  /* 0x0000ffff09197812 */ /* 0x000fe200078ec0ff */
[----:B------:R-:W-:Y:S01]  /*22a60*/  STL [R1+0x24], R3 ;  /* 0x0000240301007387 */ /* 0x000fe20000100800 */
[----:B------:R-:W-:Y:S02]  /*22a70*/  LOP3.LUT R24, R6, 0xffff, RZ, 0xc0, !PT ;  /* 0x0000ffff06187812 */ /* 0x000fe400078ec0ff */
[----:B0-----:R-:W-:Y:S01]  /*22a80*/  LOP3.LUT R0, R23, 0xffff, RZ, 0xc0, !PT ;  /* 0x0000ffff17007812 */ /* 0x001fe200078ec0ff */
[----:B------:R-:W-:Y:S01]  /*22a90*/  STL [R1+0x20], R22 ;  /* 0x0000201601007387 */ /* 0x000fe20000100800 */
[----:B------:R-:W-:-:S03]  /*22aa0*/  LOP3.LUT R4, R17, 0xffff, RZ, 0xc0, !PT ;  /* 0x0000ffff11047812 */ /* 0x000fc600078ec0ff */
[----:B------:R0:W-:Y:S04]  /*22ab0*/  STL [R1+0x1c], R29 ;  /* 0x00001c1d01007387 */ /* 0x0001e80000100800 */
[----:B------:R-:W-:Y:S04]  /*22ac0*/  STL [R1+0x58], R0 ;  /* 0x0000580001007387 */ /* 0x000fe80000100800 */
[----:B------:R-:W-:Y:S01]  /*22ad0*/  STL [R1+0x54], R2 ;  /* 0x0000540201007387 */ /* 0x000fe20000100800 */
[----:B------:R-:W-:-:S03]  /*22ae0*/  PRMT R17, R29, 0x3340, R1 ;  /* 0x000033401d117816 */ /* 0x000fc60000000001 */
[----:B------:R-:W-:Y:S04]  /*22af0*/  STL [R1+0x50], R25 ;  /* 0x0000501901007387 */ /* 0x000fe80000100800 */
[----:B------:R-:W-:Y:S04]  /*22b00*/  STL [R1], R24 ;  /* 0x0000001801007387 */ /* 0x000fe80000100800 */
[----:B------:R1:W-:Y:S04]  /*22b10*/  STL [R1+0x4], R21 ;  /* 0x0000041501007387 */ /* 0x0003e80000100800 */
[----:B------:R-:W-:Y:S04]  /*22b20*/  STL [R1+0xfa4], R4 ;  /* 0x000fa40401007387 */ /* 0x000fe80000100800 */
[----:B0-----:R-:W2:Y:S01]  /*22b30*/  LDL.LU R29, [R1+0xfb4] ;  /* 0x000fb400011d7983 */ /* 0x001ea20000300800 */
[----:B------:R-:W-:-:S02]  /*22b40*/  LOP3.LUT R28, R18, 0xffff, RZ, 0xc0, !PT ;  /* 0x0000ffff121c7812 */ /* 0x000fc400078ec0ff */
[----:B------:R-:W-:Y:S02]  /*22b50*/  LOP3.LUT R5, R5, 0xffff, RZ, 0xc0, !PT ;  /* 0x0000ffff05057812 */ /* 0x000fe400078ec0ff */
[----:B------:R-:W-:Y:S02]  /*22b60*/  LOP3.LUT R6, R20, 0xffff, RZ, 0xc0, !PT ;  /* 0x0000ffff14067812 */ /* 0x000fe400078ec0ff */
[--C-:B------:R-:W-:Y:S02]  /*22b70*/  PRMT R7, R4, 0x3340, R1.reuse ;  /* 0x0000334004077816 */ /* 0x100fe40000000001 */
[----:B------:R-:W-:Y:S02]  /*22b80*/  PRMT R20, R24, 0x3340, R28 ;  /* 0x0000334018147816 */ /* 0x000fe4000000001c */
[----:B------:R-:W-:Y:S02]  /*22b90*/  PRMT R9, R21, 0x3340, R1 ;  /* 0x0000334015097816 */ /* 0x000fe40000000001 */
[----:B-1----:R-:W-:-:S02]  /*22ba0*/  PRMT R21, R5, 0x3340, R6 ;  /* 0x0000334005157816 */ /* 0x002fc40000000006 */
[----:B------:R-:W-:Y:S02]  /*22bb0*/  PRMT R23, R0, 0x3340, R2 ;  /* 0x0000334000177816 */ /* 0x000fe40000000002 */
[----:B------:R-:W-:Y:S02]  /*22bc0*/  PRMT R22, R3, 0x3340, R22 ;  /* 0x0000334003167816 */ /* 0x000fe40000000016 */
[----:B------:R-:W-:Y:S02]  /*22bd0*/  PRMT R0, R20, 0x5410, R7 ;  /* 0x0000541014007816 */ /* 0x000fe40000000007 */
[----:B------:R-:W-:Y:S02]  /*22be0*/  PRMT R18, R25, 0x3340, R1 ;  /* 0x0000334019127816 */ /* 0x000fe40000000001 */
[----:B------:R-:W-:Y:S01]  /*22bf0*/  PRMT R3, R21, 0x5410, R9 ;  /* 0x0000541015037816 */ /* 0x000fe20000000009 */
[----:B------:R0:W-:Y:S01]  /*22c00*/  STL [R1+0xd8], R0 ;  /* 0x0000d80001007387 */ /* 0x0001e20000100800 */
[----:B------:R-:W-:-:S03]  /*22c10*/  PRMT R2, R22, 0x5410, R17 ;  /* 0x0000541016027816 */ /* 0x000fc60000000011 */
[----:B------:R-:W-:Y:S04]  /*22c20*/  STL [R1+0xd4], R3 ;  /* 0x0000d40301007387 */ /* 0x000fe80000100800 */
[----:B------:R-:W3:Y:S01]  /*22c30*/  LDL.LU R25, [R1+0x2c] ;  /* 0x00002c0001197983 */ /* 0x000ee20000300800 */
[----:B0-----:R-:W-:-:S03]  /*22c40*/  PRMT R0, R23, 0x5410, R18 ;  /* 0x0000541017007816 */ /* 0x001fc60000000012 */
[----:B------:R0:W-:Y:S01]  /*22c50*/  STL [R1+0xd0], R2 ;  /* 0x0000d00201007387 */ /* 0x0001e20000100800 */
[----:B------:R-:W-:Y:S02]  /*22c60*/  LOP3.LUT R18, R8, 0xffff, RZ, 0xc0, !PT ;  /* 0x0000ffff08127812 */ /* 0x000fe400078ec0ff */
[----:B------:R-:W-:Y:S02]  /*22c70*/  LOP3.LUT R27, R27, 0xffff, RZ, 0xc0, !PT ;  /* 0x0000ffff1b1b7812 */ /* 0x000fe400078ec0ff */
[----:B------:R-:W-:Y:S01]  /*22c80*/  LOP3.LUT R7, R26, 0xffff, RZ, 0xc0, !PT ;  /* 0x0000ffff1a077812 */ /* 0x000fe200078ec0ff */
[----:B0-----:R-:W4:Y:S04]  /*22c90*/  LDL.LU R2, [R1+0x28] ;  /* 0x0000280001027983 */ /* 0x001f280000300800 */
[----:B------:R0:W-:Y:S01]  /*22ca0*/  STL [R1+0xcc], R0 ;  /* 0x0000cc0001007387 */ /* 0x0001e20000100800 */
[----:B------:R-:W-:-:S03]  /*22cb0*/  LOP3.LUT R4, R12, 0xffff, RZ, 0xc0, !PT ;  /* 0x0000ffff0c047812 */ /* 0x000fc600078ec0ff */
[----:B------:R-:W5:Y:S01]  /*22cc0*/  LDL.LU R21, [R1+0xc] ;  /* 0x00000c0001157983 */ /* 0x000f620000300800 */
[----:B------:R-:W-:-:S03]  /*22cd0*/  LOP3.LUT R20, R13, 0xffff, RZ, 0xc0, !PT ;  /* 0x0000ffff0d147812 */ /* 0x000fc600078ec0ff */
[----:B------:R-:W5:Y:S01]  /*22ce0*/  LDL.LU R3, [R1+0x38] ;  /* 0x0000380001037983 */ /* 0x000f620000300800 */
[----:B0-----:R-:W-:-:S03]  /*22cf0*/  LOP3.LUT R0, R10, 0xffff, RZ, 0xc0, !PT ;  /* 0x0000ffff0a007812 */ /* 0x001fc600078ec0ff */
[----:B------:R-:W5:Y:S04]  /*22d00*/  LDL.LU R22, [R1+0x34] ;  /* 0x0000340001167983 */ /* 0x000f680000300800 */
[----:B------:R-:W5:Y:S01]  /*22d10*/  LDL.LU R23, [R1+0x60] ;  /* 0x0000600001177983 */ /* 0x000f620000300800 */
[----:B------:R-:W-:-:S03]  /*22d20*/  PRMT R13, R7, 0x3340, R1 ;  /* 0x00003340070d7816 */ /* 0x000fc60000000001 */
[----:B------:R-:W5:Y:S01]  /*22d30*/  LDL.LU R24, [R1+0x64] ;  /* 0x0000640001187983 */ /* 0x000f620000300800 */
[----:B------:R-:W-:-:S03]  /*22d40*/  LOP3.LUT R8, R19, 0xffff, RZ, 0xc0, !PT ;  /* 0x0000ffff13087812 */ /* 0x000fc600078ec0ff */
[----:B------:R-:W5:Y:S04]  /*22d50*/  LDL.LU R26, [R1+0x3c] ;  /* 0x00003c00011a7983 */ /* 0x000f680000300800 */
[----:B------:R0:W-:Y:S04]  /*22d60*/  STL [R1+0x48], R18 ;  /* 0x0000481201007387 */ /* 0x0001e80000100800 */
[----:B------:R1:W-:Y:S01]  /*22d70*/  STL [R1+0x14], R0 ;  /* 0x0000140001007387 */ /* 0x0003e20000100800 */
[----:B------:R-:W-:-:S03]  /*22d80*/  LOP3.LUT R12, R14, 0xffff, RZ, 0xc0, !PT ;  /* 0x0000ffff0e0c7812 */ /* 0x000fc600078ec0ff */
[----:B------:R-:W-:Y:S01]  /*22d90*/  STL [R1+0x68], R4 ;  /* 0x0000680401007387 */ /* 0x000fe20000100800 */
[----:B------:R-:W-:-:S03]  /*22da0*/  PRMT R14, R8, 0x3340, R1 ;  /* 0x00003340080e7816 */ /* 0x000fc60000000001 */
[----:B------:R1:W-:Y:S01]  /*22db0*/  STL [R1+0x5c], R20 ;  /* 0x00005c1401007387 */ /* 0x0003e20000100800 */
[----:B0-----:R-:W-:-:S03]  /*22dc0*/  PRMT R18, R18, 0x3340, R0 ;  /* 0x0000334012127816 */ /* 0x001fc60000000000 */
[----:B-1----:R-:W5:Y:S01]  /*22dd0*/  LDL.LU R0, [R1+0xfb0] ;  /* 0x000fb00001007983 */ /* 0x002f620000300800 */
[----:B------:R-:W-:Y:S02]  /*22de0*/  PRMT R20, R4, 0x3340, R20 ;  /* 0x0000334004147816 */ /* 0x000fe40000000014 */
[----:B--2---:R-:W-:-:S04]  /*22df0*/  LOP3.LUT R29, R29, 0xffff, RZ, 0xc0, !PT ;  /* 0x0000ffff1d1d7812 */ /* 0x004fc800078ec0ff */
[----:B------:R-:W-:-:S04]  /*22e00*/  PRMT R17, R29, 0x3340, R27 ;  /* 0x000033401d117816 */ /* 0x000fc8000000001b */
[----:B------:R-:W-:Y:S02]  /*22e10*/  PRMT R4, R17, 0x5410, R13 ;  /* 0x0000541011047816 */ /* 0x000fe4000000000d */
[----:B------:R-:W2:Y:S04]  /*22e20*/  LDL.LU R13, [R1+0x30] ;  /* 0x00003000010d7983 */ /* 0x000ea80000300800 */
[----:B------:R-:W2:Y:S04]  /*22e30*/  LDL.LU R17, [R1+0x4c] ;  /* 0x00004c0001117983 */ /* 0x000ea80000300800 */
[----:B------:R0:W-:Y:S02]  /*22e40*/  STL [R1+0xc8], R4 ;  /* 0x0000c80401007387 */ /* 0x0001e40000100800 */
[----:B0-----:R-:W-:-:S02]  /*22e50*/  PRMT R4, R18, 0x5410, R14 ;  /* 0x0000541012047816 */ /* 0x001fc4000000000e */
[----:B------:R-:W2:Y:S04]  /*22e60*/  LDL.LU R14, [R1+0x40] ;  /* 0x00004000010e7983 */ /* 0x000ea80000300800 */
[----:B------:R-:W2:Y:S01]  /*22e70*/  LDL.LU R18, [R1+0x44] ;  /* 0x0000440001127983 */ /* 0x000ea20000300800 */
[----:B------:R-:W-:Y:S02]  /*22e80*/  LOP3.LUT R9, R16, 0xffff, RZ, 0xc0, !PT ;  /* 0x0000ffff10097812 */ /* 0x000fe400078ec0ff */
[----:B------:R-:W-:Y:S02]  /*22e90*/  LOP3.LUT R10, R15, 0xffff, RZ, 0xc0, !PT ;  /* 0x0000ffff0f0a7812 */ /* 0x000fe400078ec0ff */
[----:B------:R-:W-:Y:S02]  /*22ea0*/  LOP3.LUT R11, R11, 0xffff, RZ, 0xc0, !PT ;  /* 0x0000ffff0b0b7812 */ /* 0x000fe400078ec0ff */
[----:B------:R-:W-:-:S02]  /*22eb0*/  PRMT R19, R9, 0x3340, R10 ;  /* 0x0000334009137816 */ /* 0x000fc4000000000a */
[--C-:B------:R-:W-:Y:S02]  /*22ec0*/  PRMT R15, R11, 0x3340, R1.reuse ;  /* 0x000033400b0f7816 */ /* 0x100fe40000000001 */
[----:B------:R-:W-:Y:S02]  /*22ed0*/  PRMT R16, R12, 0x3340, R1 ;  /* 0x000033400c107816 */ /* 0x000fe40000000001 */
[----:B------:R-:W-:Y:S02]  /*22ee0*/  PRMT R19, R19, 0x5410, R15 ;  /* 0x0000541013137816 */ /* 0x000fe4000000000f */
[----:B------:R-:W-:Y:S01]  /*22ef0*/  PRMT R15, R20, 0x5410, R16 ;  /* 0x00005410140f7816 */ /* 0x000fe20000000010 */
[----:B------:R0:W-:Y:S01]  /*22f00*/  STL [R1+0xc4], R4 ;  /* 0x0000c40401007387 */ /* 0x0001e20000100800 */
[----:B---3--:R-:W-:Y:S02]  /*22f10*/  LOP3.LUT R25, R25, 0xffff, RZ, 0xc0, !PT ;  /* 0x0000ffff19197812 */ /* 0x008fe400078ec0ff */
[----:B----4-:R-:W-:-:S02]  /*22f20*/  LOP3.LUT R2, R2, 0xffff, RZ, 0xc0, !PT ;  /* 0x0000ffff02027812 */ /* 0x010fc400078ec0ff */
[----:B-----5:R-:W-:Y:S01]  /*22f30*/  LOP3.LUT R21, R21, 0xffff, RZ, 0xc0, !PT ;  /* 0x0000ffff15157812 */ /* 0x020fe200078ec0ff */
[----:B0-----:R-:W3:Y:S04]  /*22f40*/  LDL.LU R4, [R1+0x88] ;  /* 0x0000880001047983 */ /* 0x001ee80000300800 */
[----:B------:R-:W-:Y:S04]  /*22f50*/  STL [R1+0xc0], R19 ;  /* 0x0000c01301007387 */ /* 0x000fe80000100800 */
[----:B------:R-:W-:Y:S01]  /*22f60*/  STL [R1+0xbc], R15 ;  /* 0x0000bc0f01007387 */ /* 0x000fe20000100800 */
[----:B------:R-:W-:-:S02]  /*22f70*/  LOP3.LUT R3, R3, 0xffff, RZ, 0xc0, !PT ;  /* 0x0000ffff03037812 */ /* 0x000fc400078ec0ff */
[----:B------:R-:W-:Y:S01]  /*22f80*/  LOP3.LUT R22, R22, 0xffff, RZ, 0xc0, !PT ;  /* 0x0000ffff16167812 */ /* 0x000fe200078ec0ff */
[----:B------:R0:W-:Y:S01]  /*22f90*/  STL [R1+0x70], R25 ;  /* 0x0000701901007387 */ /* 0x0001e20000100800 */
[----:B------:R-:W-:-:S03]  /*22fa0*/  LOP3.LUT R26, R26, 0xffff, RZ, 0xc0, !PT ;  /* 0x0000ffff1a1a7812 */ /* 0x000fc600078ec0ff */
[----:B------:R-:W-:Y:S04]  /*22fb0*/  STL [R1+0x6c], R2 ;  /* 0x00006c0201007387 */ /* 0x000fe80000100800 */
[----:B------:R-:W-:Y:S01]  /*22fc0*/  STL [R1+0xc], R21 ;  /* 0x00000c1501007387 */ /* 0x000fe20000100800 */
[----:B0-----:R-:W-:-:S03]  /*22fd0*/  PRMT R25, R25, 0x3340, R2 ;  /* 0x0000334019197816 */ /* 0x001fc60000000002 */
[----:B------:R0:W-:Y:S04]  /*22fe0*/  STL [R1+0x80], R26 ;  /* 0x0000801a01007387 */ /* 0x0001e80000100800 */
[----:B------:R1:W-:Y:S04]  /*22ff0*/  STL [R1+0x3c], R3 ;  /* 0x00003c0301007387 */ /* 0x0003e80000100800 */
[----:B------:R-:W-:Y:S01]  /*23000*/  STL [R1+0x34], R22 ;  /* 0x0000341601007387 */ /* 0x000fe20000100800 */
[----:B0-----:R-:W-:-:S03]  /*23010*/  PRMT R26, R26, 0x3340, R3 ;  /* 0x000033401a1a7816 */ /* 0x001fc60000000003 */
[----:B------:R-:W4:Y:S01]  /*23020*/  LDL.LU R2, [R1+0xfac] ;  /* 0x000fac0001027983 */ /* 0x000f220000300800 */
[----:B------:R-:W-:-:S03]  /*23030*/  PRMT R21, R21, 0x3340, R1 ;  /* 0x0000334015157816 */ /* 0x000fc60000000001 */
[----:B-1----:R-:W5:Y:S01]  /*23040*/  LDL.LU R3, [R1+0xfa8] ;  /* 0x000fa80001037983 */ /* 0x002f620000300800 */
[----:B------:R-:W-:Y:S02]  /*23050*/  PRMT R25, R25, 0x5410, R21 ;  /* 0x0000541019197816 */ /* 0x000fe40000000015 */
[----:B--2---:R-:W-:Y:S02]  /*23060*/  LOP3.LUT R13, R13, 0xffff, RZ, 0xc0, !PT ;  /* 0x0000ffff0d0d7812 */ /* 0x004fe400078ec0ff */
[----:B------:R-:W-:Y:S02]  /*23070*/  LOP3.LUT R16, R17, 0xffff, RZ, 0xc0, !PT ;  /* 0x0000ffff11107812 */ /* 0x000fe400078ec0ff */
[----:B------:R-:W-:Y:S02]  /*23080*/  LOP3.LUT R17, R23, 0xffff, RZ, 0xc0, !PT ;  /* 0x0000ffff17117812 */ /* 0x000fe400078ec0ff */
[----:B------:R-:W-:Y:S02]  /*23090*/  PRMT R20, R16, 0x3340, R1 ;  /* 0x0000334010147816 */ /* 0x000fe40000000001 */
[----:B------:R-:W-:-:S02]  /*230a0*/  LOP3.LUT R14, R14, 0xffff, RZ, 0xc0, !PT ;  /* 0x0000ffff0e0e7812 */ /* 0x000fc400078ec0ff */
[----:B------:R-:W-:Y:S02]  /*230b0*/  LOP3.LUT R15, R18, 0xffff, RZ, 0xc0, !PT ;  /* 0x0000ffff120f7812 */ /* 0x000fe400078ec0ff */
[----:B------:R-:W-:Y:S02]  /*230c0*/  LOP3.LUT R18, R24, 0xffff, RZ, 0xc0, !PT ;  /* 0x0000ffff18127812 */ /* 0x000fe400078ec0ff */
[----:B------:R-:W-:Y:S02]  /*230d0*/  PRMT R19, R15, 0x3340, R1 ;  /* 0x000033400f137816 */ /* 0x000fe40000000001 */
[----:B------:R-:W-:Y:S02]  /*230e0*/  PRMT R23, R13, 0x3340, R14 ;  /* 0x000033400d177816 */ /* 0x000fe4000000000e */
[----:B------:R-:W-:Y:S02]  /*230f0*/  PRMT R24, R17, 0x3340, R18 ;  /* 0x0000334011187816 */ /* 0x000fe40000000012 */
[----:B------:R-:W-:-:S02]  /*23100*/  PRMT R23, R23, 0x5410, R19 ;  /* 0x0000541017177816 */ /* 0x000fc40000000013 */
[----:B------:R-:W-:Y:S01]  /*23110*/  PRMT R24, R24, 0x5410, R20 ;  /* 0x0000541018187816 */ /* 0x000fe20000000014 */
[----:B------:R-:W2:Y:S04]  /*23120*/  LDL.LU R19, [R1+0x7c] ;  /* 0x00007c0001137983 */ /* 0x000ea80000300800 */
[----:B------:R0:W-:Y:S04]  /*23130*/  STL [R1+0xb8], R23 ;  /* 0x0000b81701007387 */ /* 0x0001e80000100800 */
[----:B0-----:R-:W5:Y:S04]  /*23140*/  LDL.LU R23, [R1+0x8c] ;  /* 0x00008c0001177983 */ /* 0x001f680000300800 */
[----:B------:R-:W5:Y:S04]  /*23150*/  LDL.LU R20, [R1+0x78] ;  /* 0x0000780001147983 */ /* 0x000f680000300800 */
[----:B------:R0:W-:Y:S04]  /*23160*/  STL [R1+0xb4], R24 ;  /* 0x0000b41801007387 */ /* 0x0001e80000100800 */
[----:B0-----:R-:W5:Y:S04]  /*23170*/  LDL.LU R24, [R1+0x84] ;  /* 0x0000840001187983 */ /* 0x001f680000300800 */
[----:B------:R-:W5:Y:S01]  /*23180*/  LDL.LU R21, [R1+0x74] ;  /* 0x0000740001157983 */ /* 0x000f620000300800 */
[----:B------:R-:W-:-:S03]  /*23190*/  PRMT R22, R22, 0x3340, R1 ;  /* 0x0000334016167816 */ /* 0x000fc60000000001 */
[----:B------:R0:W-:Y:S01]  /*231a0*/  STL [R1+0xb0], R25 ;  /* 0x0000b01901007387 */ /* 0x0001e20000100800 */
[----:B---3--:R-:W-:Y:S02]  /*231b0*/  LOP3.LUT R4, R4, 0xffff, RZ, 0xc0, !PT ;  /* 0x0000ffff04047812 */ /* 0x008fe400078ec0ff */
[----:B0-----:R-:W-:-:S05]  /*231c0*/  PRMT R25, R26, 0x5410, R22 ;  /* 0x000054101a197816 */ /* 0x001fca0000000016 */
[----:B------:R0:W-:Y:S01]  /*231d0*/  STL [R1+0xac], R25 ;  /* 0x0000ac1901007387 */ /* 0x0001e20000100800 */
[----:B----4-:R-:W-:Y:S02]  /*231e0*/  SHF.R.U32.HI R2, RZ, 0x8, R2 ;  /* 0x00000008ff027819 */ /* 0x010fe40000011602 */
[----:B------:R-:W-:Y:S02]  /*231f0*/  SHF.R.U32.HI R0, RZ, 0x8, R0 ;  /* 0x00000008ff007819 */ /* 0x000fe40000011600 */
[----:B------:R-:W-:Y:S02]  /*23200*/  LOP3.LUT R2, R2, 0xffff, RZ, 0xc0, !PT ;  /* 0x0000ffff02027812 */ /* 0x000fe400078ec0ff */
[----:B------:R-:W-:-:S04]  /*23210*/  LOP3.LUT R0, R0, 0xffff, RZ, 0xc0, !PT ;  /* 0x0000ffff00007812 */ /* 0x000fc800078ec0ff */
[----:B------:R-:W-:Y:S02]  /*23220*/  PRMT R0, R0, 0x3340, R2 ;  /* 0x0000334000007816 */ /* 0x000fe40000000002 */
[----:B--2---:R-:W-:Y:S02]  /*23230*/  LOP3.LUT R19, R19, 0xffff, RZ, 0xc0, !PT ;  /* 0x0000ffff13137812 */ /* 0x004fe400078ec0ff */
[----:B-----5:R-:W-:Y:S02]  /*23240*/  LOP3.LUT R26, R23, 0xffff, RZ, 0xc0, !PT ;  /* 0x0000ffff171a7812 */ /* 0x020fe400078ec0ff */
[----:B------:R-:W-:Y:S02]  /*23250*/  LOP3.LUT R20, R20, 0xffff, RZ, 0xc0, !PT ;  /* 0x0000ffff14147812 */ /* 0x000fe400078ec0ff */
[----:B------:R-:W-:Y:S02]  /*23260*/  SHF.R.U32.HI R23, RZ, 0x8, R3 ;  /* 0x00000008ff177819 */ /* 0x000fe40000011603 */
[----:B------:R-:W-:-:S02]  /*23270*/  PRMT R3, R26, 0x3340, R1 ;  /* 0x000033401a037816 */ /* 0x000fc40000000001 */
[----:B------:R-:W-:Y:S02]  /*23280*/  LOP3.LUT R24, R24, 0xffff, RZ, 0xc0, !PT ;  /* 0x0000ffff18187812 */ /* 0x000fe400078ec0ff */
[----:B------:R-:W-:Y:S02]  /*23290*/  LOP3.LUT R22, R21, 0xffff, RZ, 0xc0, !PT ;  /* 0x0000ffff15167812 */ /* 0x000fe400078ec0ff */
[----:B------:R-:W-:Y:S02]  /*232a0*/  PRMT R21, R19, 0x3340, R1 ;  /* 0x0000334013157816 */ /* 0x000fe40000000001 */
[----:B0-----:R-:W-:Y:S01]  /*232b0*/  PRMT R25, R22, 0x3340, R20 ;  /* 0x0000334016197816 */ /* 0x001fe20000000014 */
[----:B------:R0:W-:Y:S03]  /*232c0*/  STL [R1+0x38], R24 ;  /* 0x0000381801007387 */ /* 0x0001e60000100800 */
[----:B------:R-:W-:Y:S01]  /*232d0*/  PRMT R25, R25, 0x5410, R21 ;  /* 0x0000541019197816 */ /* 0x000fe20000000015 */
[----:B------:R1:W-:Y:S01]  /*232e0*/  STL [R1+0x30], R4 ;  /* 0x0000300401007387 */ /* 0x0003e20000100800 */
[----:B0-----:R-:W-:-:S03]  /*232f0*/  PRMT R24, R24, 0x3340, R4 ;  /* 0x0000334018187816 */ /* 0x001fc60000000004 */
[----:B-1----:R-:W2:Y:S01]  /*23300*/  LDL.LU R4, [R1+0xfa4] ;  /* 0x000fa40001047983 */ /* 0x002ea20000300800 */
[----:B------:R-:W-:-:S03]  /*23310*/  PRMT R3, R24, 0x5410, R3 ;  /* 0x0000541018037816 */ /* 0x000fc60000000003 */
[----:B------:R-:W3:Y:S04]  /*23320*/  LDL.LU R21, [R1] ;  /* 0x0000000001157983 */ /* 0x000ee80000300800 */
[----:B------:R0:W-:Y:S04]  /*23330*/  STL [R1+0xa8], R25 ;  /* 0x0000a81901007387 */ /* 0x0001e80000100800 */
[----:B0-----:R-:W4:Y:S04]  /*23340*/  LDL.LU R25, [R1+0x20] ;  /* 0x0000200001197983 */ /* 0x001f280000300800 */
[----:B------:R-:W5:Y:S04]  /*23350*/  LDL.LU R24, [R1+0x8] ;  /* 0x0000080001187983 */ /* 0x000f680000300800 */
[----:B------:R0:W-:Y:S04]  /*23360*/  STL [R1+0xa0], R3 ;  /* 0x0000a00301007387 */ /* 0x0001e80000100800 */
[----:B0-----:R-:W2:Y:S04]  /*23370*/  LDL.LU R3, [R1+0x18] ;  /* 0x0000180001037983 */ /* 0x001ea80000300800 */
[----:B------:R-:W3:Y:S01]  /*23380*/  LDL.LU R2, [R1+0x10] ;  /* 0x0000100001027983 */ /* 0x000ee20000300800 */
[----:B------:R-:W-:-:S03]  /*23390*/  LOP3.LUT R23, R23, 0xffff, RZ, 0xc0, !PT ;  /* 0x0000ffff17177812 */ /* 0x000fc600078ec0ff */
[----:B------:R0:W-:Y:S02]  /*233a0*/  STL [R1+0xa4], R0 ;  /* 0x0000a40001007387 */ /* 0x0001e40000100800 */
[----:B0-----:R-:W-:Y:S02]  /*233b0*/  PRMT R0, R23, 0x3340, R1 ;  /* 0x0000334017007816 */ /* 0x001fe40000000001 */
[----:B------:R-:W4:Y:S04]  /*233c0*/  LDL.LU R23, [R1+0x24] ;  /* 0x0000240001177983 */ /* 0x000f280000300800 */
[----:B------:R3:W-:Y:S01]  /*233d0*/  STL [R1+0x9c], R0 ;  /* 0x00009c0001007387 */ /* 0x0007e20000100800 */
[----:B------:R-:W-:-:S04]  /*233e0*/  SHF.R.U32.HI R28, RZ, 0x8, R28 ;  /* 0x00000008ff1c7819 */ /* 0x000fc8000001161c */
[----:B------:R-:W-:Y:S02]  /*233f0*/  LOP3.LUT R28, R28, 0xffff, RZ, 0xc0, !PT ;  /* 0x0000ffff1c1c7812 */ /* 0x000fe400078ec0ff */
[----:B---3--:R-:W-:Y:S02]  /*23400*/  SHF.R.U32.HI R0, RZ, 0x8, R2 ;  /* 0x00000008ff007819 */ /* 0x008fe40000011602 */
[----:B-----5:R-:W-:Y:S02]  /*23410*/  SHF.R.U32.HI R2, RZ, 0x8, R24 ;  /* 0x00000008ff027819 */ /* 0x020fe40000011618 */
[----:B------:R-:W-:Y:S01]  /*23420*/  LOP3.LUT R0, R0, 0xffff, RZ, 0xc0, !PT ;  /* 0x0000ffff00007812 */ /* 0x000fe200078ec0ff */
[----:B------:R-:W3:Y:S01]  /*23430*/  LDL.LU R24, [R1+0x50] ;  /* 0x0000500001187983 */ /* 0x000ee20000300800 */
[----:B------:R-:W-:-:S04]  /*23440*/  LOP3.LUT R2, R2, 0xffff, RZ, 0xc0, !PT ;  /* 0x0000ffff02027812 */ /* 0x000fc800078ec0ff */
[----:B------:R-:W-:Y:S02]  /*23450*/  PRMT R0, R0, 0x3340, R2 ;  /* 0x0000334000007816 */ /* 0x000fe40000000002 */
[----:B------:R-:W5:Y:S01]  /*23460*/  LDL.LU R2, [R1+0x4] ;  /* 0x0000040001027983 */ /* 0x000f620000300800 */
[----:B--2---:R-:W-:Y:S02]  /*23470*/  SHF.R.U32.HI R3, RZ, 0x8, R3 ;  /* 0x00000008ff037819 */ /* 0x004fe40000011603 */
[----:B------:R-:W-:Y:S02]  /*23480*/  SHF.R.U32.HI R21, RZ, 0x8, R21 ;  /* 0x00000008ff157819 */ /* 0x000fe40000011615 */
[----:B------:R-:W-:Y:S02]  /*23490*/  LOP3.LUT R3, R3, 0xffff, RZ, 0xc0, !PT ;  /* 0x0000ffff03037812 */ /* 0x000fe400078ec0ff */
[----:B------:R-:W-:Y:S02]  /*234a0*/  LOP3.LUT R21, R21, 0xffff, RZ, 0xc0, !PT ;  /* 0x0000ffff15157812 */ /* 0x000fe400078ec0ff */
[----:B------:R-:W-:Y:S01]  /*234b0*/  SHF.R.U32.HI R4, RZ, 0x8, R4 ;  /* 0x00000008ff047819 */ /* 0x000fe20000011604 */
[----:B------:R0:W-:Y:S01]  /*234c0*/  STL [R1+0x98], R0 ;  /* 0x0000980001007387 */ /* 0x0001e20000100800 */
[----:B------:R-:W-:-:S02]  /*234d0*/  PRMT R3, R3, 0x3340, R1 ;  /* 0x0000334003037816 */ /* 0x000fc40000000001 */
[----:B------:R-:W-:Y:S02]  /*234e0*/  LOP3.LUT R4, R4, 0xffff, RZ, 0xc0, !PT ;  /* 0x0000ffff04047812 */ /* 0x000fe400078ec0ff */
[----:B0-----:R-:W-:Y:S02]  /*234f0*/  PRMT R0, R21, 0x3340, R28 ;  /* 0x0000334015007816 */ /* 0x001fe4000000001c */
[----:B------:R-:W2:Y:S04]  /*23500*/  LDL.LU R21, [R1+0x58] ;  /* 0x0000580001157983 */ /* 0x000ea80000300800 */
[----:B------:R-:W-:Y:S04]  /*23510*/  STL [R1+0x94], R3 ;  /* 0x0000940301007387 */ /* 0x000fe80000100800 */
[----:B------:R-:W3:Y:S04]  /*23520*/  LDL.LU R28, [R1+0x54] ;  /* 0x00005400011c7983 */ /* 0x000ee80000300800 */
[----:B------:R0:W-:Y:S02]  /*23530*/  STL [R1+0x90], R0 ;  /* 0x0000900001007387 */ /* 0x0001e40000100800 */
[----:B0-----:R-:W-:-:S02]  /*23540*/  PRMT R0, R4, 0x3340, R1 ;  /* 0x0000334004007816 */ /* 0x001fc40000000001 */
[----:B------:R-:W2:Y:S01]  /*23550*/  LDL.LU R4, [R1+0x1c] ;  /* 0x00001c0001047983 */ /* 0x000ea20000300800 */
[----:B----4-:R-:W-:-:S03]  /*23560*/  SHF.R.U32.HI R3, RZ, 0x8, R25 ;  /* 0x00000008ff037819 */ /* 0x010fc60000011619 */
[----:B------:R5:W-:Y:S01]  /*23570*/  STL [R1+0x84], R0 ;  /* 0x0000840001007387 */ /* 0x000be20000100800 */
[----:B------:R-:W-:Y:S02]  /*23580*/  SHF.R.U32.HI R5, RZ, 0x8, R5 ;  /* 0x00000008ff057819 */ /* 0x000fe40000011605 */
[----:B------:R-:W-:Y:S02]  /*23590*/  SHF.R.U32.HI R6, RZ, 0x8, R6 ;  /* 0x00000008ff067819 */ /* 0x000fe40000011606 */
[----:B-----5:R-:W-:Y:S02]  /*235a0*/  SHF.R.U32.HI R0, RZ, 0x8, R2 ;  /* 0x00000008ff007819 */ /* 0x020fe40000011602 */
[----:B------:R-:W-:Y:S02]  /*235b0*/  SHF.R.U32.HI R2, RZ, 0x8, R23 ;  /* 0x00000008ff027819 */ /* 0x000fe40000011617 */
[----:B------:R-:W4:Y:S04]  /*235c0*/  LDL.LU R23, [R1+0x48] ;  /* 0x0000480001177983 */ /* 0x000f280000300800 */
[----:B------:R-:W5:Y:S01]  /*235d0*/  LDL.LU R25, [R1+0x14] ;  /* 0x0000140001197983 */ /* 0x000f620000300800 */
[----:B------:R-:W-:-:S02]  /*235e0*/  LOP3.LUT R6, R6, 0xffff, RZ, 0xc0, !PT ;  /* 0x0000ffff06067812 */ /* 0x000fc400078ec0ff */
[----:B------:R-:W-:Y:S02]  /*235f0*/  LOP3.LUT R5, R5, 0xffff, RZ, 0xc0, !PT ;  /* 0x0000ffff05057812 */ /* 0x000fe400078ec0ff */
[----:B------:R-:W-:Y:S02]  /*23600*/  LOP3.LUT R0, R0, 0xffff, RZ, 0xc0, !PT ;  /* 0x0000ffff00007812 */ /* 0x000fe400078ec0ff */
[----:B------:R-:W-:Y:S02]  /*23610*/  LOP3.LUT R3, R3, 0xffff, RZ, 0xc0, !PT ;  /* 0x0000ffff03037812 */ /* 0x000fe400078ec0ff */
[----:B------:R-:W-:Y:S02]  /*23620*/  LOP3.LUT R2, R2, 0xffff, RZ, 0xc0, !PT ;  /* 0x0000ffff02027812 */ /* 0x000fe400078ec0ff */
[----:B------:R-:W-:Y:S02]  /*23630*/  PRMT R6, R5, 0x3340, R6 ;  /* 0x0000334005067816 */ /* 0x000fe40000000006 */
[----:B------:R-:W-:-:S02]  /*23640*/  PRMT R5, R0, 0x3340, R1 ;  /* 0x0000334000057816 */ /* 0x000fc40000000001 */
[----:B------:R-:W-:Y:S01]  /*23650*/  PRMT R3, R2, 0x3340, R3 ;  /* 0x0000334002037816 */ /* 0x000fe20000000003 */
[----:B------:R-:W-:Y:S04]  /*23660*/  STL [R1+0x8c], R6 ;  /* 0x00008c0601007387 */ /* 0x000fe80000100800 */
[----:B------:R-:W-:Y:S04]  /*23670*/  STL [R1+0x88], R5 ;  /* 0x0000880501007387 */ /* 0x000fe80000100800 */
[----:B------:R3:W-:Y:S01]  /*23680*/  STL [R1+0x40], R3 ;  /* 0x0000400301007387 */ /* 0x0007e20000100800 */
[----:B--2---:R-:W-:-:S04]  /*23690*/  SHF.R.U32.HI R4, RZ, 0x8, R4 ;  /* 0x00000008ff047819 */ /* 0x004fc80000011604 */
[----:B------:R-:W-:-:S04]  /*236a0*/  LOP3.LUT R4, R4, 0xffff, RZ, 0xc0, !PT ;  /* 0x0000ffff04047812 */ /* 0x000fc800078ec0ff */
[----:B------:R-:W-:Y:S02]  /*236b0*/  PRMT R0, R4, 0x3340, R1 ;  /* 0x0000334004007816 */ /* 0x000fe40000000001 */
[----:B---3--:R-:W-:-:S03]  /*236c0*/  SHF.R.U32.HI R3, RZ, 0x8, R28 ;  /* 0x00000008ff037819 */ /* 0x008fc6000001161c */
[----:B------:R0:W-:Y:S04]  /*236d0*/  STL [R1+0x2c], R0 ;  /* 0x00002c0001007387 */ /* 0x0001e80000100800 */
[----:B------:R-:W2:Y:S01]  /*236e0*/  LDL.LU R28, [R1+0x68] ;  /* 0x00006800011c7983 */ /* 0x000ea20000300800 */
[----:B0-----:R-:W-:-:S03]  /*236f0*/  SHF.R.U32.HI R0, RZ, 0x8, R24 ;  /* 0x00000008ff007819 */ /* 0x001fc60000011618 */
[----:B------:R-:W3:Y:S01]  /*23700*/  LDL.LU R24, [R1+0x5c] ;  /* 0x00005c0001187983 */ /* 0x000ee20000300800 */
[----:B------:R-:W-:Y:S02]  /*23710*/  SHF.R.U32.HI R2, RZ, 0x8, R21 ;  /* 0x00000008ff027819 */ /* 0x000fe40000011615 */
[----:B------:R-:W-:Y:S02]  /*23720*/  SHF.R.U32.HI R29, RZ, 0x8, R29 ;  /* 0x00000008ff1d7819 */ /* 0x000fe4000001161d */
[----:B------:R-:W-:Y:S02]  /*23730*/  SHF.R.U32.HI R27, RZ, 0x8, R27 ;  /* 0x00000008ff1b7819 */ /* 0x000fe4000001161b */
[----:B------:R-:W-:Y:S02]  /*23740*/  LOP3.LUT R3, R3, 0xffff, RZ, 0xc0, !PT ;  /* 0x0000ffff03037812 */ /* 0x000fe400078ec0ff */
[----:B------:R-:W-:Y:S02]  /*23750*/  LOP3.LUT R2, R2, 0xffff, RZ, 0xc0, !PT ;  /* 0x0000ffff02027812 */ /* 0x000fe400078ec0ff */
[----:B------:R-:W-:-:S02]  /*23760*/  LOP3.LUT R0, R0, 0xffff, RZ, 0xc0, !PT ;  /* 0x0000ffff00007812 */ /* 0x000fc400078ec0ff */
[----:B------:R-:W-:Y:S02]  /*23770*/  LOP3.LUT R27, R27, 0xffff, RZ, 0xc0, !PT ;  /* 0x0000ffff1b1b7812 */ /* 0x000fe400078ec0ff */
[----:B------:R-:W-:Y:S02]  /*23780*/  LOP3.LUT R29, R29, 0xffff, RZ, 0xc0, !PT ;  /* 0x0000ffff1d1d7812 */ /* 0x000fe400078ec0ff */
[----:B------:R-:W-:Y:S02]  /*23790*/  PRMT R3, R2, 0x3340, R3 ;  /* 0x0000334002037816 */ /* 0x000fe40000000003 */
[----:B------:R-:W-:Y:S02]  /*237a0*/  PRMT R0, R0, 0x3340, R1 ;  /* 0x0000334000007816 */ /* 0x000fe40000000001 */
[----:B------:R-:W-:Y:S01]  /*237b0*/  PRMT R2, R29, 0x3340, R27 ;  /* 0x000033401d027816 */ /* 0x000fe2000000001b */
[----:B------:R0:W-:Y:S01]  /*237c0*/  STL [R1+0x20], R3 ;  /* 0x0000200301007387 */ /* 0x0001e20000100800 */
[----:B------:R-:W-:-:S03]  /*237d0*/  SHF.R.U32.HI R7, RZ, 0x8, R7 ;  /* 0x00000008ff077819 */ /* 0x000fc60000011607 */
[----:B------:R-:W-:Y:S01]  /*237e0*/  STL [R1+0x18], R0 ;  /* 0x0000180001007387 */ /* 0x000fe20000100800 */
[----:B------:R-:W-:-:S03]  /*237f0*/  LOP3.LUT R7, R7, 0xffff, RZ, 0xc0, !PT ;  /* 0x0000ffff07077812 */ /* 0x000fc600078ec0ff */
[----:B------:R-:W-:Y:S01]  /*23800*/  STL [R1+0x28], R2 ;  /* 0x0000280201007387 */ /* 0x000fe20000100800 */
[----:B0-----:R-:W-:-:S05]  /*23810*/  PRMT R3, R7, 0x3340, R1 ;  /* 0x0000334007037816 */ /* 0x001fca0000000001 */
[----:B------:R0:W-:Y:S04]  /*23820*/  STL [R1+0x24], R3 ;  /* 0x0000240301007387 */ /* 0x0001e80000100800 */
[----:B------:R-:W3:Y:S01]  /*23830*/  LDL.LU R21, [R1+0x70] ;  /* 0x0000700001157983 */ /* 0x000ee20000300800 */
[----:B------:R-:W-:Y:S02]  /*23840*/  SHF.R.U32.HI R8, RZ, 0x8, R8 ;  /* 0x00000008ff087819 */ /* 0x000fe40000011608 */
[----:B------:R-:W-:Y:S02]  /*23850*/  SHF.R.U32.HI R9, RZ, 0x8, R9 ;  /* 0x00000008ff097819 */ /* 0x000fe40000011609 */
[----:B------:R-:W-:Y:S02]  /*23860*/  SHF.R.U32.HI R10, RZ, 0x8, R10 ;  /* 0x00000008ff0a7819 */ /* 0x000fe4000001160a */
[----:B------:R-:W-:-:S02]  /*23870*/  SHF.R.U32.HI R11, RZ, 0x8, R11 ;  /* 0x00000008ff0b7819 */ /* 0x000fc4000001160b */
[----:B------:R-:W-:Y:S02]  /*23880*/  LOP3.LUT R8, R8, 0xffff, RZ, 0xc0, !PT ;  /* 0x0000ffff08087812 */ /* 0x000fe400078ec0ff */
[----:B------:R-:W-:Y:S02]  /*23890*/  LOP3.LUT R10, R10, 0xffff, RZ, 0xc0, !PT ;  /* 0x0000ffff0a0a7812 */ /* 0x000fe400078ec0ff */
[----:B------:R-:W-:Y:S02]  /*238a0*/  LOP3.LUT R9, R9, 0xffff, RZ, 0xc0, !PT ;  /* 0x0000ffff09097812 */ /* 0x000fe400078ec0ff */
[----:B------:R-:W-:-:S04]  /*238b0*/  LOP3.LUT R11, R11, 0xffff, RZ, 0xc0, !PT ;  /* 0x0000ffff0b0b7812 */ /* 0x000fc800078ec0ff */
[----:B0-----:R-:W-:Y:S02]  /*238c0*/  PRMT R3, R11, 0x3340, R1 ;  /* 0x000033400b037816 */ /* 0x001fe40000000001 */
[----:B----4-:R-:W-:Y:S02]  /*238d0*/  SHF.R.U32.HI R0, RZ, 0x8, R23 ;  /* 0x00000008ff007819 */ /* 0x010fe40000011617 */
[----:B------:R-:W4:Y:S01]  /*238e0*/  LDL.LU R23, [R1+0x6c] ;  /* 0x00006c0001177983 */ /* 0x000f220000300800 */
[----:B-----5:R-:W-:Y:S02]  /*238f0*/  SHF.R.U32.HI R2, RZ, 0x8, R25 ;  /* 0x00000008ff027819 */ /* 0x020fe40000011619 */
[----:B------:R-:W-:Y:S02]  /*23900*/  LOP3.LUT R0, R0, 0xffff, RZ, 0xc0, !PT ;  /* 0x0000ffff00007812 */ /* 0x000fe400078ec0ff */
[----:B------:R-:W-:-:S04]  /*23910*/  LOP3.LUT R2, R2, 0xffff, RZ, 0xc0, !PT ;  /* 0x0000ffff02027812 */ /* 0x000fc800078ec0ff */
[----:B------:R-:W-:-:S05]  /*23920*/  PRMT R0, R0, 0x3340, R2 ;  /* 0x0000334000007816 */ /* 0x000fca0000000002 */
[----:B------:R0:W-:Y:S04]  /*23930*/  STL [R1+0x8], R0 ;  /* 0x0000080001007387 */ /* 0x0001e80000100800 */
[----:B------:R-:W5:Y:S01]  /*23940*/  LDL.LU R25, [R1+0xc] ;  /* 0x00000c0001197983 */ /* 0x000f620000300800 */
[----:B------:R-:W-:Y:S02]  /*23950*/  PRMT R2, R9, 0x3340, R10 ;  /* 0x0000334009027816 */ /* 0x000fe4000000000a */
[----:B0-----:R-:W-:-:S05]  /*23960*/  PRMT R0, R8, 0x3340, R1 ;  /* 0x0000334008007816 */ /* 0x001fca0000000001 */
[----:B------:R2:W-:Y:S04]  /*23970*/  STL [R1+0x4], R0 ;  /* 0x0000040001007387 */ /* 0x0005e80000100800 */
[----:B------:R3:W-:Y:S04]  /*23980*/  STL [R1+0x14], R2 ;  /* 0x0000140201007387 */ /* 0x0007e80000100800 */
[----:B------:R-:W-:Y:S04]  /*23990*/  STL [R1+0x10], R3 ;  /* 0x0000100301007387 */ /* 0x000fe80000100800 */
[----:B------:R-:W5:Y:S01]  /*239a0*/  LDL.LU R5, [R1+0x80] ;  /* 0x0000800001057983 */ /* 0x000f620000300800 */
[----:B------:R-:W-:-:S02]  /*239b0*/  SHF.R.U32.HI R12, RZ, 0x8, R12 ;  /* 0x00000008ff0c7819 */ /* 0x000fc4000001160c */
[----:B------:R-:W-:Y:S02]  /*239c0*/  SHF.R.U32.HI R15, RZ, 0x8, R15 ;  /* 0x00000008ff0f7819 */ /* 0x000fe4000001160f */
[----:B------:R-:W-:Y:S02]  /*239d0*/  SHF.R.U32.HI R13, RZ, 0x8, R13 ;  /* 0x00000008ff0d7819 */ /* 0x000fe4000001160d */
[----:B------:R-:W-:Y:S02]  /*239e0*/  SHF.R.U32.HI R14, RZ, 0x8, R14 ;  /* 0x00000008ff0e7819 */ /* 0x000fe4000001160e */
[----:B------:R-:W-:Y:S02]  /*239f0*/  LOP3.LUT R12, R12, 0xffff, RZ, 0xc0, !PT ;  /* 0x0000ffff0c0c7812 */ /* 0x000fe400078ec0ff */
[----:B--2---:R-:W-:Y:S02]  /*23a00*/  SHF.R.U32.HI R0, RZ, 0x8, R28 ;  /* 0x00000008ff007819 */ /* 0x004fe4000001161c */
[----:B------:R-:W-:-:S02]  /*23a10*/  LOP3.LUT R15, R15, 0xffff, RZ, 0xc0, !PT ;  /* 0x0000ffff0f0f7812 */ /* 0x000fc400078ec0ff */
[----:B------:R-:W-:Y:S02]  /*23a20*/  LOP3.LUT R0, R0, 0xffff, RZ, 0xc0, !PT ;  /* 0x0000ffff00007812 */ /* 0x000fe400078ec0ff */
[----:B---3--:R-:W-:Y:S02]  /*23a30*/  SHF.R.U32.HI R2, RZ, 0x8, R24 ;  /* 0x00000008ff027819 */ /* 0x008fe40000011618 */
[----:B------:R-:W2:Y:S02]  /*23a40*/  LDL.LU R24, [R1+0x3c] ;  /* 0x00003c0001187983 */ /* 0x000ea40000300800 */
[----:B------:R-:W-:Y:S02]  /*23a50*/  LOP3.LUT R2, R2, 0xffff, RZ, 0xc0, !PT ;  /* 0x0000ffff02027812 */ /* 0x000fe400078ec0ff */
[----:B------:R-:W-:Y:S01]  /*23a60*/  LOP3.LUT R14, R14, 0xffff, RZ, 0xc0, !PT ;  /* 0x0000ffff0e0e7812 */ /* 0x000fe200078ec0ff */
[----:B------:R-:W3:Y:S01]  /*23a70*/  LDL.LU R6, [R1+0x34] ;  /* 0x0000340001067983 */ /* 0x000ee20000300800 */
[----:B------:R-:W-:-:S02]  /*23a80*/  LOP3.LUT R13, R13, 0xffff, RZ, 0xc0, !PT ;  /* 0x0000ffff0d0d7812 */ /* 0x000fc400078ec0ff */
[----:B------:R-:W-:Y:S02]  /*23a90*/  PRMT R28, R0, 0x3340, R2 ;  /* 0x00003340001c7816 */ /* 0x000fe40000000002 */
[--C-:B------:R-:W-:Y:S02]  /*23aa0*/  PRMT R27, R12, 0x3340, R1.reuse ;  /* 0x000033400c1b7816 */ /* 0x100fe40000000001 */
[----:B------:R-:W-:Y:S02]  /*23ab0*/  PRMT R29, R15, 0x3340, R1 ;  /* 0x000033400f1d7816 */ /* 0x000fe40000000001 */
[----:B------:R-:W-:Y:S01]  /*23ac0*/  PRMT R0, R13, 0x3340, R14 ;  /* 0x000033400d007816 */ /* 0x000fe2000000000e */
[----:B------:R0:W-:Y:S04]  /*23ad0*/  STL [R1+0xf70], R28 ;  /* 0x000f701c01007387 */ /* 0x0001e80000100800 */
[----:B------:R-:W-:Y:S04]  /*23ae0*/  STL [R1+0xf74], R27 ;  /* 0x000f741b01007387 */ /* 0x000fe80000100800 */
[----:B------:R-:W-:Y:S04]  /*23af0*/  STL [R1+0xf78], R29 ;  /* 0x000f781d01007387 */ /* 0x000fe80000100800 */
[----:B------:R1:W-:Y:S04]  /*23b00*/  STL [R1], R0 ;  /* 0x0000000001007387 */ /* 0x0003e80000100800 */
[----:B0-----:R-:W3:Y:S04]  /*23b10*/  LDL.LU R28, [R1+0x30] ;  /* 0x00003000011c7983 */ /* 0x001ee80000300800 */
[----:B------:R-:W3:Y:S01]  /*23b20*/  LDL.LU R11, [R1+0x38] ;  /* 0x00003800010b7983 */ /* 0x000ee20000300800 */
[----:B------:R-:W-:-:S02]  /*23b30*/  SHF.R.U32.HI R17, RZ, 0x8, R17 ;  /* 0x00000008ff117819 */ /* 0x000fc40000011611 */
[----:B------:R-:W-:Y:S02]  /*23b40*/  SHF.R.U32.HI R18, RZ, 0x8, R18 ;  /* 0x00000008ff127819 */ /* 0x000fe40000011612 */
[----:B------:R-:W-:Y:S02]  /*23b50*/  SHF.R.U32.HI R16, RZ, 0x8, R16 ;  /* 0x00000008ff107819 */ /* 0x000fe40000011610 */
[----:B-1----:R-:W-:Y:S02]  /*23b60*/  SHF.R.U32.HI R0, RZ, 0x8, R21 ;  /* 0x00000008ff007819 */ /* 0x002fe40000011615 */
[----:B------:R-:W-:Y:S02]  /*23b70*/  LOP3.LUT R18, R18, 0xffff, RZ, 0xc0, !PT ;  /* 0x0000ffff12127812 */ /* 0x000fe400078ec0ff */
[----:B------:R-:W-:Y:S02]  /*23b80*/  LOP3.LUT R17, R17, 0xffff, RZ, 0xc0, !PT ;  /* 0x0000ffff11117812 */ /* 0x000fe400078ec0ff */
[----:B------:R-:W-:-:S02]  /*23b90*/  LOP3.LUT R16, R16, 0xffff, RZ, 0xc0, !PT ;  /* 0x0000ffff10107812 */ /* 0x000fc400078ec0ff */
[----:B------:R-:W-:Y:S02]  /*23ba0*/  LOP3.LUT R0, R0, 0xffff, RZ, 0xc0, !PT ;  /* 0x0000ffff00007812 */ /* 0x000fe400078ec0ff */
[----:B----4-:R-:W-:-:S04]  /*23bb0*/  SHF.R.U32.HI R2, RZ, 0x8, R23 ;  /* 0x00000008ff027819 */ /* 0x010fc80000011617 */
[----:B------:R-:W-:Y:S02]  /*23bc0*/  LOP3.LUT R2, R2, 0xffff, RZ, 0xc0, !PT ;  /* 0x0000ffff02027812 */ /* 0x000fe400078ec0ff */
[----:B------:R-:W-:Y:S02]  /*23bd0*/  PRMT R23, R16, 0x3340, R1 ;  /* 0x0000334010177816 */ /* 0x000fe40000000001 */
[----:B------:R-:W-:Y:S02]  /*23be0*/  PRMT R21, R0, 0x3340, R2 ;  /* 0x0000334000157816 */ /* 0x000fe40000000002 */
[----:B-----5:R-:W-:Y:S02]  /*23bf0*/  SHF.R.U32.HI R3, RZ, 0x8, R25 ;  /* 0x00000008ff037819 */ /* 0x020fe40000011619 */
[----:B------:R-:W-:Y:S02]  /*23c00*/  PRMT R25, R17, 0x3340, R18 ;  /* 0x0000334011197816 */ /* 0x000fe40000000012 */
[----:B------:R-:W-:-:S04]  /*23c10*/  LOP3.LUT R3, R3, 0xffff, RZ, 0xc0, !PT ;  /* 0x0000ffff03037812 */ /* 0x000fc800078ec0ff */
[----:B------:R-:W-:Y:S01]  /*23c20*/  PRMT R3, R3, 0x3340, R1 ;  /* 0x0000334003037816 */ /* 0x000fe20000000001 */
[----:B------:R-:W-:Y:S04]  /*23c30*/  STL [R1+0xf7c], R25 ;  /* 0x000f7c1901007387 */ /* 0x000fe80000100800 */
[----:B------:R-:W-:Y:S04]  /*23c40*/  STL [R1+0xf80], R23 ;  /* 0x000f801701007387 */ /* 0x000fe80000100800 */
[----:B------:R-:W-:Y:S04]  /*23c50*/  STL [R1+0xf84], R21 ;  /* 0x000f841501007387 */ /* 0x000fe80000100800 */
[----:B------:R0:W-:Y:S04]  /*23c60*/  STL [R1+0xf88], R3 ;  /* 0x000f880301007387 */ /* 0x0001e80000100800 */
[----:B------:R-:W4:Y:S01]  /*23c70*/  LDL.LU R9, [R1+0x120] ;  /* 0x0001200001097983 */ /* 0x000f220000300800 */
[----:B------:R-:W-:-:S03]  /*23c80*/  SHF.R.U32.HI R2, RZ, 0x8, R5 ;  /* 0x00000008ff027819 */ /* 0x000fc60000011605 */
[----:B------:R-:W5:Y:S04]  /*23c90*/  LDL.LU R10, [R1+0x11c] ;  /* 0x00011c00010a7983 */ /* 0x000f680000300800 */
[----:B------:R-:W4:Y:S04]  /*23ca0*/  LDL.LU R8, [R1+0x118] ;  /* 0x0001180001087983 */ /* 0x000f280000300800 */
[----:B------:R-:W4:Y:S04]  /*23cb0*/  LDL.LU R7, [R1+0x114] ;  /* 0x0001140001077983 */ /* 0x000f280000300800 */
[----:B------:R-:W4:Y:S01]  /*23cc0*/  LDL.LU R5, [R1+0x110] ;  /* 0x0001100001057983 */ /* 0x000f220000300800 */
[----:B------:R-:W-:-:S02]  /*23cd0*/  SHF.R.U32.HI R22, RZ, 0x8, R22 ;  /* 0x00000008ff167819 */ /* 0x000fc40000011616 */
[----:B------:R-:W-:Y:S02]  /*23ce0*/  LOP3.LUT R2, R2, 0xffff, RZ, 0xc0, !PT ;  /* 0x0000ffff02027812 */ /* 0x000fe400078ec0ff */
[----:B--2---:R-:W-:Y:S02]  /*23cf0*/  SHF.R.U32.HI R24, RZ, 0x8, R24 ;  /* 0x00000008ff187819 */ /* 0x004fe40000011618 */
[----:B---3--:R-:W-:Y:S02]  /*23d00*/  SHF.R.U32.HI R0, RZ, 0x8, R6 ;  /* 0x00000008ff007819 */ /* 0x008fe40000011606 */
[----:B------:R-:W-:Y:S01]  /*23d10*/  LOP3.LUT R24, R24, 0xffff, RZ, 0xc0, !PT ;  /* 0x0000ffff18187812 */ /* 0x000fe200078ec0ff */
[----:B------:R-:W2:Y:S01]  /*23d20*/  LDL.LU R6, [R1+0x10c] ;  /* 0x00010c0001067983 */ /* 0x000ea20000300800 */
[----:B------:R-:W-:Y:S02]  /*23d30*/  LOP3.LUT R0, R0, 0xffff, RZ, 0xc0, !PT ;  /* 0x0000ffff00007812 */ /* 0x000fe400078ec0ff */
[----:B------:R-:W-:-:S02]  /*23d40*/  LOP3.LUT R4, R22, 0xffff, RZ, 0xc0, !PT ;  /* 0x0000ffff16047812 */ /* 0x000fc400078ec0ff */
[----:B------:R-:W-:Y:S02]  /*23d50*/  PRMT R22, R0, 0x3340, R1 ;  /* 0x0000334000167816 */ /* 0x000fe40000000001 */
[----:B------:R-:W-:Y:S02]  /*23d60*/  PRMT R24, R2, 0x3340, R24 ;  /* 0x0000334002187816 */ /* 0x000fe40000000018 */
[----:B------:R-:W-:Y:S02]  /*23d70*/  SHF.R.U32.HI R0, RZ, 0x8, R28 ;  /* 0x00000008ff007819 */ /* 0x000fe4000001161c */
[----:B------:R-:W1:Y:S01]  /*23d80*/  S2R R28, SR_TID.X ;  /* 0x00000000001c7919 */ /* 0x000e620000002100 */
[----:B------:R-:W-:Y:S02]  /*23d90*/  SHF.R.U32.HI R2, RZ, 0x8, R11 ;  /* 0x00000008ff027819 */ /* 0x000fe4000001160b */
[----:B------:R-:W3:Y:S01]  /*23da0*/  S2R R11, SR_TID.X ;  /* 0x00000000000b7919 */ /* 0x000ee20000002100 */
[----:B------:R-:W-:-:S02]  /*23db0*/  SHF.R.U32.HI R20, RZ, 0x8, R20 ;  /* 0x00000008ff147819 */ /* 0x000fc40000011614 */
[----:B------:R-:W-:Y:S02]  /*23dc0*/  SHF.R.U32.HI R19, RZ, 0x8, R19 ;  /* 0x00000008ff137819 */ /* 0x000fe40000011613 */
[----:B------:R-:W-:Y:S01]  /*23dd0*/  LOP3.LUT R20, R20, 0xffff, RZ, 0xc0, !PT ;  /* 0x0000ffff14147812 */ /* 0x000fe200078ec0ff */
[----:B------:R-:W-:Y:S01]  /*23de0*/  STL [R1+0xf8c], R24 ;  /* 0x000f8c1801007387 */ /* 0x000fe20000100800 */
[----:B------:R-:W-:Y:S02]  /*23df0*/  LOP3.LUT R19, R19, 0xffff, RZ, 0xc0, !PT ;  /* 0x0000ffff13137812 */ /* 0x000fe400078ec0ff */
[----:B0-----:R-:W-:Y:S01]  /*23e00*/  PRMT R3, R4, 0x3340, R20 ;  /* 0x0000334004037816 */ /* 0x001fe20000000014 */
[----:B------:R-:W-:Y:S01]  /*23e10*/  STL [R1+0xf90], R22 ;  /* 0x000f901601007387 */ /* 0x000fe20000100800 */
[----:B------:R-:W-:Y:S02]  /*23e20*/  LOP3.LUT R0, R0, 0xffff, RZ, 0xc0, !PT ;  /* 0x0000ffff00007812 */ /* 0x000fe400078ec0ff */
[----:B------:R-:W-:Y:S01]  /*23e30*/  LOP3.LUT R2, R2, 0xffff, RZ, 0xc0, !PT ;  /* 0x0000ffff02027812 */ /* 0x000fe200078ec0ff */
[----:B------:R0:W-:Y:S03]  /*23e40*/  STL [R1+0x34], R3 ;  /* 0x0000340301007387 */ /* 0x0001e60000100800 */
[----:B------:R-:W-:-:S02]  /*23e50*/  PRMT R0, R2, 0x3340, R0 ;  /* 0x0000334002007816 */ /* 0x000fc40000000000 */
[----:B-1----:R-:W-:Y:S02]  /*23e60*/  LOP3.LUT R4, R28, 0x1c, RZ, 0xc0, !PT ;  /* 0x0000001c1c047812 */ /* 0x002fe400078ec0ff */
[C---:B---3--:R-:W-:Y:S01]  /*23e70*/  LOP3.LUT R28, R11.reuse, 0x18, RZ, 0xc0, !PT ;  /* 0x000000180b1c7812 */ /* 0x048fe200078ec0ff */
[----:B------:R-:W-:Y:S01]  /*23e80*/  IMAD.SHL.U32 R11, R11, 0x20, RZ ;  /* 0x000000200b0b7824 */ /* 0x000fe200078e00ff */
[----:B0-----:R-:W-:-:S04]  /*23e90*/  PRMT R3, R19, 0x3340, R1 ;  /* 0x0000334013037816 */ /* 0x001fc80000000001 */
[----:B------:R-:W-:Y:S01]  /*23ea0*/  LOP3.LUT R11, R11, 0xc60, RZ, 0xc0, !PT ;  /* 0x00000c600b0b7812 */ /* 0x000fe200078ec0ff */
[----:B------:R-:W-:Y:S01]  /*23eb0*/  STL [R1+0x30], R3 ;  /* 0x0000300301007387 */ /* 0x000fe20000100800 */
[----:B------:R-:W-:-:S03]  /*23ec0*/  SHF.R.U32.HI R26, RZ, 0x8, R26 ;  /* 0x00000008ff1a7819 */ /* 0x000fc6000001161a */
[----:B------:R0:W-:Y:S01]  /*23ed0*/  STL [R1+0x48], R0 ;  /* 0x0000480001007387 */ /* 0x0001e20000100800 */
[----:B------:R-:W-:Y:S01]  /*23ee0*/  IMAD R11, R28, 0x200, R11 ;  /* 0x000002001c0b7824 */ /* 0x000fe200078e020b */
[----:B------:R-:W-:Y:S01]  /*23ef0*/  LOP3.LUT R26, R26, 0xffff, RZ, 0xc0, !PT ;  /* 0x0000ffff1a1a7812 */ /* 0x000fe200078ec0ff */
[----:B0-----:R-:W-:-:S03]  /*23f00*/  IMAD.SHL.U32 R0, R4, 0x4, RZ ;  /* 0x0000000404007824 */ /* 0x001fc600078e00ff */
[----:B------:R-:W-:Y:S02]  /*23f10*/  PRMT R2, R26, 0x3340, R1 ;  /* 0x000033401a027816 */ /* 0x000fe40000000001 */
[----:B------:R-:W-:-:S05]  /*23f20*/  LOP3.LUT R0, R11, R0, RZ, 0x3c, !PT ;  /* 0x000000000b007212 */ /* 0x000fca00078e3cff */
[----:B------:R4:W-:Y:S04]  /*23f30*/  STL [R1+0xf94], R0 ;  /* 0x000f940001007387 */ /* 0x0009e80000100800 */
[----:B------:R-:W-:Y:S01]  /*23f40*/  STL [R1+0x44], R2 ;  /* 0x0000440201007387 */ /* 0x000fe20000100800 */
[----:B-----5:R-:W-:-:S05]  /*23f50*/  LOP3.LUT R29, R10, 0xffff, RZ, 0xc0, !PT ;  /* 0x0000ffff0a1d7812 */ /* 0x020fca00078ec0ff */
[----:B------:R-:W-:Y:S01]  /*23f60*/  STL [R1+0x4c], R29 ;  /* 0x00004c1d01007387 */ /* 0x000fe20000100800 */
[----:B----4-:R-:W-:-:S03]  /*23f70*/  LOP3.LUT R0, R5, 0xffff, RZ, 0xc0, !PT ;  /* 0x0000ffff05007812 */ /* 0x010fc600078ec0ff */
[----:B------:R0:W-:Y:S04]  /*23f80*/  STL [R1+0xf9c], R29 ;  /* 0x000f9c1d01007387 */ /* 0x0001e80000100800 */
[----:B------:R1:W-:Y:S04]  /*23f90*/  STL [R1+0xc], R0 ;  /* 0x00000c0001007387 */ /* 0x0003e80000100800 */
[----:B0-----:R-:W3:Y:S04]  /*23fa0*/  LDL.LU R29, [R1+0x108] ;  /* 0x00010800011d7983 */ /* 0x001ee80000300800 */
[----:B------:R-:W4:Y:S04]  /*23fb0*/  LDL.LU R15, [R1+0x104] ;  /* 0x00010400010f7983 */ /* 0x000f280000300800 */
[----:B------:R-:W5:Y:S04]  /*23fc0*/  LDL.LU R16, [R1+0x100] ;  /* 0x0001000001107983 */ /* 0x000f680000300800 */
[----:B------:R-:W5:Y:S04]  /*23fd0*/  LDL.LU R24, [R1+0xfc] ;  /* 0x0000fc0001187983 */ /* 0x000f680000300800 */
[----:B------:R-:W5:Y:S01]  /*23fe0*/  LDL.LU R3, [R1+0xf4] ;  /* 0x0000f40001037983 */ /* 0x000f620000300800 */
[----:B------:R-:W-:-:S03]  /*23ff0*/  LOP3.LUT R26, R8, 0xffff, RZ, 0xc0, !PT ;  /* 0x0000ffff081a7812 */ /* 0x000fc600078ec0ff */
[----:B-1----:R-:W5:Y:S01]  /*24000*/  LDL.LU R0, [R1+0xf0] ;  /* 0x0000f00001007983 */ /* 0x002f620000300800 */
[----:B------:R-:W-:-:S03]  /*24010*/  LOP3.LUT R2, R9, 0xffff, RZ, 0xc0, !PT ;  /* 0x0000ffff09027812 */ /* 0x000fc600078ec0ff */
[----:B------:R-:W5:Y:S04]  /*24020*/  LDL.LU R21, [R1+0xec] ;  /* 0x0000ec0001157983 */ /* 0x000f680000300800 */
[----:B------:R-:W5:Y:S04]  /*24030*/  LDL.LU R22, [R1+0xe8] ;  /* 0x0000e80001167983 */ /* 0x000f680000300800 */
[----:B------:R-:W5:Y:S04]  /*24040*/  LDL.LU R20, [R1+0xe4] ;  /* 0x0000e40001147983 */ /* 0x000f680000300800 */
[----:B------:R-:W5:Y:S04]  /*24050*/  LDL.LU R8, [R1+0xe0] ;  /* 0x0000e00001087983 */ /* 0x000f680000300800 */
[----:B------:R-:W5:Y:S04]  /*24060*/  LDL.LU R9, [R1+0xdc] ;  /* 0x0000dc0001097983 */ /* 0x000f680000300800 */
[----:B------:R-:W5:Y:S04]  /*24070*/  LDL.LU R10, [R1+0xd8] ;  /* 0x0000d800010a7983 */ /* 0x000f680000300800 */
[----:B------:R-:W3:Y:S01]  /*24080*/  LDL.LU R11, [R1+0xd4] ;  /* 0x0000d400010b7983 */ /* 0x000ee20000300800 */
[----:B------:R-:W-:-:S02]  /*24090*/  LOP3.LUT R25, R7, 0xffff, RZ, 0xc0, !PT ;  /* 0x0000ffff07197812 */ /* 0x000fc400078ec0ff */
[----:B--2---:R-:W-:Y:S01]  /*240a0*/  LOP3.LUT R23, R6, 0xffff, RZ, 0xc0, !PT ;  /* 0x0000ffff06177812 */ /* 0x004fe200078ec0ff */
[----:B---3--:R0:W-:Y:S04]  /*240b0*/  STL [R1+0xfa0], R11 ;  /* 0x000fa00b01007387 */ /* 0x0081e80000100800 */
[----:B0-----:R-:W2:Y:S04]  /*240c0*/  LDL R11, [R1+0xc] ;  /* 0x00000c00010b7983 */ /* 0x001ea80000100800 */
[----:B------:R-:W3:Y:S04]  /*240d0*/  LDL.LU R12, [R1+0xd0] ;  /* 0x0000d000010c7983 */ /* 0x000ee80000300800 */
[----:B------:R-:W3:Y:S04]  /*240e0*/  LDL.LU R13, [R1+0xcc] ;  /* 0x0000cc00010d7983 */ /* 0x000ee80000300800 */
[----:B------:R-:W-:Y:S04]  /*240f0*/  STL [R1+0x54], R25 ;  /* 0x0000541901007387 */ /* 0x000fe80000100800 */
[----:B------:R-:W3:Y:S04]  /*24100*/  LDL.LU R14, [R1+0xc8] ;  /* 0x0000c800010e7983 */ /* 0x000ee80000300800 */
[----:B------:R-:W3:Y:S04]  /*24110*/  LDL.LU R27, [R1+0xc4] ;  /* 0x0000c400011b7983 */ /* 0x000ee80000300800 */
[----:B------:R-:W3:Y:S04]  /*24120*/  LDL.LU R28, [R1+0xc0] ;  /* 0x0000c000011c7983 */ /* 0x000ee80000300800 */
[----:B------:R-:W-:Y:S04]  /*24130*/  STL [R1+0x58], R23 ;  /* 0x0000581701007387 */ /* 0x000fe80000100800 */
[----:B------:R-:W3:Y:S04]  /*24140*/  LDL.LU R17, [R1+0xbc] ;  /* 0x0000bc0001117983 */ /* 0x000ee80000300800 */
[----:B------:R-:W4:Y:S01]  /*24150*/  LDL.LU R18, [R1+0xb8] ;  /* 0x0000b80001127983 */ /* 0x000f220000300800 */
[----:B------:R-:W-:-:S03]  /*24160*/  LOP3.LUT R29, R29, 0xffff, RZ, 0xc0, !PT ;  /* 0x0000ffff1d1d7812 */ /* 0x000fc600078ec0ff */
[----:B----4-:R0:W-:Y:S04]  /*24170*/  STL [R1+0xf98], R18 ;  /* 0x000f981201007387 */ /* 0x0101e80000100800 */
[----:B0-----:R-:W4:Y:S01]  /*24180*/  LDL.LU R18, [R1+0xf8] ;  /* 0x0000f80001127983 */ /* 0x001f220000300800 */
[----:B------:R-:W-:-:S03]  /*24190*/  LOP3.LUT R15, R15, 0xffff, RZ, 0xc0, !PT ;  /* 0x0000ffff0f0f7812 */ /* 0x000fc600078ec0ff */
[----:B------:R-:W3:Y:S01]  /*241a0*/  LDL.LU R19, [R1+0xb4] ;  /* 0x0000b40001137983 */ /* 0x000ee20000300800 */
[----:B-----5:R-:W-:-:S03]  /*241b0*/  LOP3.LUT R16, R16, 0xffff, RZ, 0xc0, !PT ;  /* 0x0000ffff10107812 */ /* 0x020fc600078ec0ff */
[----:B------:R-:W5:Y:S01]  /*241c0*/  LDL.LU R4, [R1+0xb0] ;  /* 0x0000b00001047983 */ /* 0x000f620000300800 */
[----:B------:R-:W-:-:S03]  /*241d0*/  LOP3.LUT R24, R24, 0xffff, RZ, 0xc0, !PT ;  /* 0x0000ffff18187812 */ /* 0x000fc600078ec0ff */
[----:B------:R-:W5:Y:S01]  /*241e0*/  LDL.LU R5, [R1+0xac] ;  /* 0x0000ac0001057983 */ /* 0x000f620000300800 */
[----:B------:R-:W-:-:S03]  /*241f0*/  LOP3.LUT R0, R0, 0xffff, RZ, 0xc0, !PT ;  /* 0x0000ffff00007812 */ /* 0x000fc600078ec0ff */
[----:B------:R-:W5:Y:S01]  /*24200*/  LDL.LU R6, [R1+0xa8] ;  /* 0x0000a80001067983 */ /* 0x000f620000300800 */
[----:B------:R-:W-:-:S03]  /*24210*/  LOP3.LUT R3, R3, 0xffff, RZ, 0xc0, !PT ;  /* 0x0000ffff03037812 */ /* 0x000fc600078ec0ff */
[----:B------:R-:W5:Y:S01]  /*24220*/  LDL.LU R7, [R1+0xa0] ;  /* 0x0000a00001077983 */ /* 0x000f620000300800 */
[----:B------:R-:W-:-:S03]  /*24230*/  LOP3.LUT R22, R22, 0xffff, RZ, 0xc0, !PT ;  /* 0x0000ffff16167812 */ /* 0x000fc600078ec0ff */
[----:B------:R0:W-:Y:S01]  /*24240*/  STL [R1+0x1c], R29 ;  /* 0x00001c1d01007387 */ /* 0x0001e20000100800 */
[----:B------:R-:W-:-:S03]  /*24250*/  LOP3.LUT R21, R21, 0xffff, RZ, 0xc0, !PT ;  /* 0x0000ffff15157812 */ /* 0x000fc600078ec0ff */
[----:B------:R1:W-:Y:S04]  /*24260*/  STL [R1+0x5c], R15 ;  /* 0x00005c0f01007387 */ /* 0x0003e80000100800 */
[----:B------:R1:W-:Y:S04]  /*24270*/  STL [R1+0x60], R16 ;  /* 0x0000601001007387 */ /* 0x0003e80000100800 */
[----:B------:R-:W-:Y:S01]  /*24280*/  STL [R1+0x74], R24 ;  /* 0x0000741801007387 */ /* 0x000fe20000100800 */
[----:B--2---:R-:W-:Y:S02]  /*24290*/  PRMT R10, R10, 0x4210, R11 ;  /* 0x000042100a0a7816 */ /* 0x004fe4000000000b */
[----:B----4-:R-:W-:-:S05]  /*242a0*/  LOP3.LUT R18, R18, 0xffff, RZ, 0xc0, !PT ;  /* 0x0000ffff12127812 */ /* 0x010fca00078ec0ff */
[----:B------:R2:W-:Y:S04]  /*242b0*/  STL [R1+0x64], R18 ;  /* 0x0000641201007387 */ /* 0x0005e80000100800 */
[----:B------:R4:W-:Y:S04]  /*242c0*/  STL [R1+0x68], R0 ;  /* 0x0000680001007387 */ /* 0x0009e80000100800 */
[----:B------:R-:W-:Y:S04]  /*242d0*/  STL [R1+0x78], R3 ;  /* 0x0000780301007387 */ /* 0x000fe80000100800 */
[----:B------:R5:W-:Y:S04]  /*242e0*/  STL [R1+0x6c], R22 ;  /* 0x00006c1601007387 */ /* 0x000be80000100800 */
[----:B------:R5:W-:Y:S04]  /*242f0*/  STL [R1+0x7c], R21 ;  /* 0x00007c1501007387 */ /* 0x000be80000100800 */
[----:B------:R-:W3:Y:S01]  /*24300*/  LDL.LU R11, [R1+0xfa0] ;  /* 0x000fa000010b7983 */ /* 0x000ee20000300800 */
[----:B------:R-:W-:-:S05]  /*24310*/  LOP3.LUT R20, R20, 0xffff, RZ, 0xc0, !PT ;  /* 0x0000ffff14147812 */ /* 0x000fca00078ec0ff */
[----:B------:R5:W-:Y:S01]  /*24320*/  STL [R1+0x80], R20 ;  /* 0x0000801401007387 */ /* 0x000be20000100800 */
[----:B---3--:R-:W-:-:S03]  /*24330*/  PRMT R11, R11, 0x4210, R29 ;  /* 0x000042100b0b7816 */ /* 0x008fc6000000001d */
[----:B0-----:R-:W3:Y:S01]  /*24340*/  LDL.LU R29, [R1+0xf9c] ;  /* 0x000f9c00011d7983 */ /* 0x001ee20000300800 */
[----:B------:R-:W-:Y:S02]  /*24350*/  PRMT R14, R14, 0x4210, R23 ;  /* 0x000042100e0e7816 */ /* 0x000fe40000000017 */
[----:B------:R-:W-:Y:S01]  /*24360*/  PRMT R13, R13, 0x4210, R25 ;  /* 0x000042100d0d7816 */ /* 0x000fe20000000019 */
[----:B------:R-:W5:Y:S01]  /*24370*/  LDL.LU R23, [R1+0x9c] ;  /* 0x00009c0001177983 */ /* 0x000f620000300800 */
[----:B-1----:R-:W-:-:S03]  /*24380*/  PRMT R15, R27, 0x4210, R15 ;  /* 0x000042101b0f7816 */ /* 0x002fc6000000000f */
[----:B------:R-:W5:Y:S01]  /*24390*/  LDL.LU R25, [R1+0x94] ;  /* 0x0000940001197983 */ /* 0x000f620000300800 */
[----:B------:R-:W-:Y:S02]  /*243a0*/  PRMT R16, R28, 0x4210, R16 ;  /* 0x000042101c107816 */ /* 0x000fe40000000010 */
[----:B------:R-:W-:Y:S02]  /*243b0*/  PRMT R17, R17, 0x4210, R18 ;  /* 0x0000421011117816 */ /* 0x000fe40000000012 */
[----:B---3--:R-:W-:Y:S02]  /*243c0*/  PRMT R12, R12, 0x4210, R29 ;  /* 0x000042100c0c7816 */ /* 0x008fe4000000001d */
[----:B------:R-:W3:Y:S04]  /*243d0*/  LDL.LU R29, [R1+0x88] ;  /* 0x00008800011d7983 */ /* 0x000ee80000300800 */
[----:B------:R-:W3:Y:S04]  /*243e0*/  LDL.LU R27, [R1+0x2c] ;  /* 0x00002c00011b7983 */ /* 0x000ee80000300800 */
[----:B------:R-:W3:Y:S04]  /*243f0*/  LDL.LU R28, [R1+0x18] ;  /* 0x00001800011c7983 */ /* 0x000ee80000300800 */
[----:B--2---:R-:W2:Y:S01]  /*24400*/  LDL.LU R18, [R1+0xf98] ;  /* 0x000f980001127983 */ /* 0x004ea20000300800 */
[----:B------:R-:W-:-:S02]  /*24410*/  PRMT R8, R8, 0x4210, R2 ;  /* 0x0000421008087816 */ /* 0x000fc40000000002 */
[----:B------:R-:W-:Y:S02]  /*24420*/  PRMT R9, R9, 0x4210, R26 ;  /* 0x0000421009097816 */ /* 0x000fe4000000001a */
[----:B--2---:R-:W-:Y:S02]  /*24430*/  PRMT R18, R18, 0x4210, R0 ;  /* 0x0000421012127816 */ /* 0x004fe40000000000 */
[----:B----4-:R-:W2:Y:S01]  /*24440*/  LDL.LU R0, [R1+0xf94] ;  /* 0x000f940001007983 */ /* 0x010ea20000300800 */
[----:B------:R-:W-:Y:S02]  /*24450*/  PRMT R19, R19, 0x4210, R22 ;  /* 0x0000421013137816 */ /* 0x000fe40000000016 */
[----:B-----5:R-:W-:Y:S01]  /*24460*/  PRMT R4, R4, 0x4210, R24 ;  /* 0x0000421004047816 */ /* 0x020fe20000000018 */
[----:B------:R-:W4:Y:S01]  /*24470*/  LDL.LU R22, [R1+0xf90] ;  /* 0x000f900001167983 */ /* 0x000f220000300800 */
[----:B------:R-:W-:Y:S02]  /*24480*/  PRMT R5, R5, 0x4210, R3 ;  /* 0x0000421005057816 */ /* 0x000fe40000000003 */
[----:B------:R-:W-:Y:S01]  /*24490*/  PRMT R6, R6, 0x4210, R21 ;  /* 0x0000421006067816 */ /* 0x000fe20000000015 */
[----:B------:R-:W4:Y:S04]  /*244a0*/  LDL.LU R24, [R1+0xf8c] ;  /* 0x000f8c0001187983 */ /* 0x000f280000300800 */
[----:B------:R-:W5:Y:S04]  /*244b0*/  LDL.LU R3, [R1+0xf88] ;  /* 0x000f880001037983 */ /* 0x000f680000300800 */
[----:B------:R-:W5:Y:S01]  /*244c0*/  LDL.LU R21, [R1+0xf84] ;  /* 0x000f840001157983 */ /* 0x000f620000300800 */
[----:B------:R-:W-:-:S02]  /*244d0*/  PRMT R7, R7, 0x4210, R20 ;  /* 0x0000421007077816 */ /* 0x000fc40000000014 */
[----:B------:R-:W0:Y:S01]  /*244e0*/  S2R R20, SR_TID.X ;  /* 0x0000000000147919 */ /* 0x000e220000002100 */
[----:B--2---:R1:W-:Y:S04]  /*244f0*/  STS.128 [R0+UR11], R8 ;  /* 0x0000000800007988 */ /* 0x0043e80008000c0b */
[----:B------:R2:W-:Y:S04]  /*24500*/  STS.128 [R0+UR11+0x80], R12 ;  /* 0x0000800c00007988 */ /* 0x0005e80008000c0b */
[----:B------:R3:W-:Y:S04]  /*24510*/  STS.128 [R0+UR11+0x100], R16 ;  /* 0x0001001000007988 */ /* 0x0007e80008000c0b */
[----:B-1----:R-:W4:Y:S01]  /*24520*/  LDL.LU R9, [R1+0x90] ;  /* 0x0000900001097983 */ /* 0x002f220000300800 */
[----:B------:R-:W1:Y:S03]  /*24530*/  LDC R10, c[0x0][0x278] ;  /* 0x00009e00ff0a7b82 */ /* 0x000e660000000800 */
[----:B------:R-:W5:Y:S04]  /*24540*/  LDL.LU R8, [R1+0x14] ;  /* 0x0000140001087983 */ /* 0x000f680000300800 */
[----:B------:R-:W5:Y:S04]  /*24550*/  LDL.LU R11, [R1] ;  /* 0x00000000010b7983 */ /* 0x000f680000300800 */
[----:B--2---:R-:W2:Y:S04]  /*24560*/  LDL.LU R12, [R1+0x4] ;  /* 0x00000400010c7983 */ /* 0x004ea80000300800 */
[----:B------:R-:W2:Y:S04]  /*24570*/  LDL.LU R13, [R1+0x8] ;  /* 0x00000800010d7983 */ /* 0x000ea80000300800 */
[----:B------:R-:W5:Y:S04]  /*24580*/  LDL.LU R15, [R1+0x10] ;  /* 0x00001000010f7983 */ /* 0x000f680000300800 */
[----:B------:R-:W5:Y:S04]  /*24590*/  LDL.LU R14, [R1+0x2b0] ;  /* 0x0002b000010e7983 */ /* 0x000f680000300800 */
[----:B---3--:R-:W3:Y:S04]  /*245a0*/  LDL.LU R18, [R1+0x40] ;  /* 0x0000400001127983 */ /* 0x008ee80000300800 */
[----:B------:R-:W4:Y:S04]  /*245b0*/  LDL.LU R17, [R1+0x20] ;  /* 0x0000200001117983 */ /* 0x000f280000300800 */
[----:B------:R-:W5:Y:S04]  /*245c0*/  LDL.LU R16, [R1+0x24] ;  /* 0x0000240001107983 */ /* 0x000f680000300800 */
[----:B------:R-:W5:Y:S04]  /*245d0*/  LDL.LU R19, [R1+0x28] ;  /* 0x0000280001137983 */ /* 0x000f680000300800 */
[----:B------:R0:W-:Y:S04]  /*245e0*/  STS.128 [R0+UR11+0x180], R4 ;  /* 0x0001800400007988 */ /* 0x0001e80008000c0b */
[----:B0-----:R-:W2:Y:S04]  /*245f0*/  LDL.LU R4, [R1+0xa4] ;  /* 0x0000a40001047983 */ /* 0x001ea80000300800 */
[----:B------:R-:W5:Y:S04]  /*24600*/  LDL.LU R5, [R1+0x98] ;  /* 0x0000980001057983 */ /* 0x000f680000300800 */
[----:B------:R-:W5:Y:S04]  /*24610*/  LDL.LU R6, [R1+0x84] ;  /* 0x0000840001067983 */ /* 0x000f680000300800 */
[----:B------:R-:W5:Y:S01]  /*24620*/  LDL.LU R7, [R1+0x8c] ;  /* 0x00008c0001077983 */ /* 0x000f620000300800 */
[----:B------:R-:W-:-:S04]  /*24630*/  SHF.R.U32.HI R20, RZ, 0x5, R20 ;  /* 0x00000005ff147819 */ /* 0x000fc80000011614 */
[----:B------:R-:W-:-:S05]  /*24640*/  SGXT.U32 R20, R20, 0x2 ;  /* 0x000000021414781a */ /* 0x000fca0000000000 */
[----:B-1----:R-:W-:Y:S01]  /*24650*/  IMAD R20, R20, R10, RZ ;  /* 0x0000000a14147224 */ /* 0x002fe200078e02ff */
[----:B---3--:R-:W-:Y:S02]  /*24660*/  PRMT R18, R18, 0x5410, R27 ;  /* 0x0000541012127816 */ /* 0x008fe4000000001b */
[----:B----4-:R-:W-:Y:S02]  /*24670*/  PRMT R17, R17, 0x5410, R28 ;  /* 0x0000541011117816 */ /* 0x010fe4000000001c */
[----:B--2---:R-:W-:Y:S02]  /*24680*/  PRMT R4, R4, 0x5410, R23 ;  /* 0x0000541004047816 */ /* 0x004fe40000000017 */
[----:B------:R-:W2:Y:S01]  /*24690*/  LDL.LU R23, [R1+0xf80] ;  /* 0x000f800001177983 */ /* 0x000ea20000300800 */
[----:B-----5:R-:W-:-:S03]  /*246a0*/  PRMT R5, R5, 0x5410, R25 ;  /* 0x0000541005057816 */ /* 0x020fc60000000019 */
[----:B------:R-:W2:Y:S01]  /*246b0*/  LDL.LU R25, [R1+0xf7c] ;  /* 0x000f7c0001197983 */ /* 0x000ea20000300800 */
[----:B------:R-:W-:Y:S01]  /*246c0*/  PRMT R6, R9, 0x5410, R6 ;  /* 0x0000541009067816 */ /* 0x000fe20000000006 */
[----:B------:R-:W-:Y:S02]  /*246d0*/  IMAD R9, R10, 0x4, R20 ;  /* 0x000000040a097824 */ /* 0x000fe400078e0214 */
[----:B------:R0:W-:Y:S01]  /*246e0*/  STL [R1+0xf60], R20 ;  /* 0x000f601401007387 */ /* 0x0001e20000100800 */
[----:B------:R-:W-:-:S03]  /*246f0*/  PRMT R7, R7, 0x5410, R29 ;  /* 0x0000541007077816 */ /* 0x000fc6000000001d */
[----:B0-----:R-:W3:Y:S04]  /*24700*/  LDL.LU R20, [R1+0x1e8] ;  /* 0x0001e80001147983 */ /* 0x001ee80000300800 */
[----:B------:R-:W4:Y:S04]  /*24710*/  LDL.LU R29, [R1+0xf78] ;  /* 0x000f7800011d7983 */ /* 0x000f280000300800 */
[----:B------:R-:W5:Y:S04]  /*24720*/  LDL.LU R27, [R1+0xf74] ;  /* 0x000f7400011b7983 */ /* 0x000f680000300800 */
[----:B------:R-:W5:Y:S01]  /*24730*/  LDL.LU R28, [R1+0xf70] ;  /* 0x000f7000011c7983 */ /* 0x000f620000300800 */
[----:B------:R-:W-:Y:S01]  /*24740*/  IMAD R9, R10, 0x4, R9 ;  /* 0x000000040a097824 */ /* 0x000fe200078e0209 */
[----:B------:R-:W-:-:S03]  /*24750*/  PRMT R13, R13, 0x5410, R12 ;  /* 0x000054100d0d7816 */ /* 0x000fc6000000000c */
[----:B------:R-:W-:Y:S01]  /*24760*/  IMAD R12, R10, 0x4, R9 ;  /* 0x000000040a0c7824 */ /* 0x000fe200078e0209 */
[----:B------:R-:W-:Y:S01]  /*24770*/  PRMT R8, R8, 0x5410, R15 ;  /* 0x0000541008087816 */ /* 0x000fe2000000000f */
[----:B------:R5:W-:Y:S04]  /*24780*/  STL [R1+0x88], R9 ;  /* 0x0000880901007387 */ /* 0x000be80000100800 */
[----:B------:R-:W3:Y:S01]  /*24790*/  LDL.LU R15, [R1+0x48] ;  /* 0x00004800010f7983 */ /* 0x000ee20000300800 */
[----:B----4-:R-:W-:Y:S02]  /*247a0*/  PRMT R10, R11, 0x5410, R29 ;  /* 0x000054100b0a7816 */ /* 0x010fe4000000001d */
[----:B--2---:R-:W-:Y:S01]  /*247b0*/  PRMT R11, R25, 0x5410, R23 ;  /* 0x00005410190b7816 */ /* 0x004fe20000000017 */
[----:B------:R-:W0:Y:S01]  /*247c0*/  LDC R29, c[0x0][0x278] ;  /* 0x00009e00ff1d7b82 */ /* 0x000e220000000800 */
[----:B-----5:R-:W-:-:S02]  /*247d0*/  PRMT R9, R28, 0x5410, R27 ;  /* 0x000054101c097816 */ /* 0x020fc4000000001b */
[----:B------:R-:W2:Y:S04]  /*247e0*/  LDL.LU R27, [R1+0x4c] ;  /* 0x00004c00011b7983 */ /* 0x000ea80000300800 */
[----:B------:R-:W-:Y:S04]  /*247f0*/  STL [R1+0x70], R12 ;  /* 0x0000700c01007387 */ /* 0x000fe80000100800 */
[----:B------:R1:W-:Y:S04]  /*24800*/  STL [R1+0xf68], R10 ;  /* 0x000f680a01007387 */ /* 0x0003e80000100800 */
[----:B-1----:R-:W4:Y:S04]  /*24810*/  LDL.LU R10, [R1+0x1c] ;  /* 0x00001c00010a7983 */ /* 0x002f280000300800 */
[----:B------:R-:W5:Y:S04]  /*24820*/  LDL.LU R25, [R1+0x34] ;  /* 0x0000340001197983 */ /* 0x000f680000300800 */
[----:B------:R-:W5:Y:S04]  /*24830*/  LDL.LU R23, [R1+0x44] ;  /* 0x0000440001177983 */ /* 0x000f680000300800 */
[----:B------:R1:W-:Y:S04]  /*24840*/  STL [R1+0xf64], R11 ;  /* 0x000f640b01007387 */ /* 0x0003e80000100800 */
[----:B-1----:R-:W2:Y:S01]  /*24850*/  LDL.LU R11, [R1+0xc] ;  /* 0x00000c00010b7983 */ /* 0x002ea20000300800 */
[----:B0-----:R-:W-:-:S02]  /*24860*/  IMAD R28, R29, 0x4, R12 ;  /* 0x000000041d1c7824 */ /* 0x001fc400078e020c */
[----:B---3--:R-:W-:Y:S01]  /*24870*/  IMAD.IADD R14, R20, 0x1, -R14 ;  /* 0x00000001140e7824 */ /* 0x008fe200078e0a0e */
[----:B------:R0:W-:Y:S01]  /*24880*/  STL [R1+0xf6c], R20 ;  /* 0x000f6c1401007387 */ /* 0x0001e20000100800 */
[----:B------:R-:W-:-:S03]  /*24890*/  PRMT R12, R21, 0x5410, R3 ;  /* 0x00005410150c7816 */ /* 0x000fc60000000003 */
[----:B------:R1:W-:Y:S04]  /*248a0*/  STL [R1+0x8c], R28 ;  /* 0x00008c1c01007387 */ /* 0x0003e80000100800 */
[----:B------:R-:W5:Y:S01]  /*248b0*/  LDL.LU R21, [R1+0x30] ;  /* 0x0000300001157983 */ /* 0x000f620000300800 */
[----:B0-----:R-:W-:-:S03]  /*248c0*/  IMAD R20, R29, 0x4, R28 ;  /* 0x000000041d147824 */ /* 0x001fc600078e021c */
[----:B-1----:R-:W3:Y:S04]  /*248d0*/  LDL.LU R28, [R1+0x54] ;  /* 0x00005400011c7983 */ /* 0x002ee80000300800 */
[----:B------:R0:W-:Y:S01]  /*248e0*/  STL [R1+0x38], R20 ;  /* 0x0000381401007387 */ /* 0x0001e20000100800 */
[----:B------:R-:W-:Y:S01]  /*248f0*/  PRMT R16, R19, 0x5410, R16 ;  /* 0x0000541013107816 */ /* 0x000fe20000000010 */
[----:B------:R-:W-:Y:S02]  /*24900*/  IMAD.MOV.U32 R19, RZ, RZ, 0x3dc6b27f ;  /* 0x3dc6b27fff137424 */ /* 0x000fe400078e00ff */
[----:B------:R-:W-:Y:S01]  /*24910*/  FADD R3, R14, -1 ;  /* 0xbf8000000e037421 */ /* 0x000fe20000000000 */
[----:B0-----:R-:W-:Y:S01]  /*24920*/  IMAD R20, R29, 0x4, R20 ;  /* 0x000000041d147824 */ /* 0x001fe200078e0214 */
[----:B------:R-:W-:-:S04]  /*24930*/  PRMT R4, R4, 0x5210, R2 ;  /* 0x0000521004047816 */ /* 0x000fc80000000002 */
[----:B------:R0:W-:Y:S01]  /*24940*/  STL [R1+0x3c], R20 ;  /* 0x00003c1401007387 */ /* 0x0001e20000100800 */
[----:B------:R-:W-:Y:S01]  /*24950*/  FFMA.FTZ R2, R3, R19, -0.16845393180847167969 ;  /* 0xbe2c7f3003027423 */ /* 0x000fe20000010013 */
[----:B------:R-:W-:Y:S01]  /*24960*/  PRMT R5, R5, 0x5210, R26 ;  /* 0x0000521005057816 */ /* 0x000fe2000000001a */
[----:B0-----:R-:W-:Y:S01]  /*24970*/  IMAD R20, R29, 0x4, R20 ;  /* 0x000000041d147824 */ /* 0x001fe200078e0214 */
[----:B----4-:R-:W-:Y:S02]  /*24980*/  PRMT R7, R7, 0x5210, R10 ;  /* 0x0000521007077816 */ /* 0x010fe4000000000a */
[----:B------:R-:W4:Y:S01]  /*24990*/  LDL.LU R10, [R1+0x64] ;  /* 0x00006400010a7983 */ /* 0x000f220000300800 */
[----:B--2---:R-:W-:-:S03]  /*249a0*/  PRMT R6, R6, 0x5210, R11 ;  /* 0x0000521006067816 */ /* 0x004fc6000000000b */
[----:B------:R-:W2:Y:S04]  /*249b0*/  LDL.LU R11, [R1+0x68] ;  /* 0x00006800010b7983 */ /* 0x000ea80000300800 */
[----:B------:R-:W2:Y:S04]  /*249c0*/  LDL.LU R19, [R1+0x6c] ;  /* 0x00006c0001137983 */ /* 0x000ea80000300800 */
[----:B------:R0:W-:Y:S04]  /*249d0*/  STL [R1+0x40], R20 ;  /* 0x0000401401007387 */ /* 0x0001e80000100800 */
[----:B------:R-:W2:Y:S01]  /*249e0*/  LDL.LU R26, [R1+0x80] ;  /* 0x00008000011a7983 */ /* 0x000ea20000300800 */
[----:B0-----:R-:W-:-:S03]  /*249f0*/  IMAD R20, R29, 0x4, R20 ;  /* 0x000000041d147824 */ /* 0x001fc600078e0214 */
[----:B------:R0:W-:Y:S04]  /*24a00*/  STS.128 [R0+UR11+0x200], R4 ;  /* 0x0002000400007988 */ /* 0x0001e80008000c0b */
[----:B------:R1:W-:Y:S04]  /*24a10*/  STL [R1+0x50], R20 ;  /* 0x0000501401007387 */ /* 0x0003e80000100800 */
[----:B0-----:R-:W4:Y:S04]  /*24a20*/  LDL.LU R6, [R1+0x58] ;  /* 0x0000580001067983 */ /* 0x001f280000300800 */
[----:B------:R-:W2:Y:S01]  /*24a30*/  LDL.LU R7, [R1+0x5c] ;  /* 0x00005c0001077983 */ /* 0x000ea20000300800 */
[----:B------:R-:W-:Y:S01]  /*24a40*/  PRMT R4, R18, 0x5210, R27 ;  /* 0x0000521012047816 */ /* 0x000fe2000000001b */
[----:B-1----:R-:W-:Y:S01]  /*24a50*/  IMAD R20, R29, 0x4, R20 ;  /* 0x000000041d147824 */ /* 0x002fe200078e0214 */
[----:B------:R-:W-:Y:S01]  /*24a60*/  PRMT R22, R24, 0x5410, R22 ;  /* 0x0000541018167816 */ /* 0x000fe20000000016 */
[----:B------:R-:W2:Y:S01]  /*24a70*/  LDL.LU R18, [R1+0x7c] ;  /* 0x00007c0001127983 */ /* 0x000ea20000300800 */
[----:B-----5:R-:W-:-:S03]  /*24a80*/  PRMT R14, R25, 0x5410, R21 ;  /* 0x00005410190e7816 */ /* 0x020fc60000000015 */
[----:B------:R-:W5:Y:S01]  /*24a90*/  LDL.LU R24, [R1+0x2bc] ;  /* 0x0002bc0001187983 */ /* 0x000f620000300800 */
[----:B------:R-:W-:-:S03]  /*24aa0*/  PRMT R15, R15, 0x5410, R23 ;  /* 0x000054100f0f7816 */ /* 0x000fc60000000017 */
[----:B------:R-:W5:Y:S01]  /*24ab0*/  LDL.LU R21, [R1+0x2b8] ;  /* 0x0002b80001157983 */ /* 0x000f620000300800 */
[----:B---3--:R-:W-:-:S03]  /*24ac0*/  PRMT R5, R17, 0x5210, R28 ;  /* 0x0000521011057816 */ /* 0x008fc6000000001c */
[----:B------:R-:W5:Y:S04]  /*24ad0*/  LDL.LU R25, [R1+0x1f0] ;  /* 0x0001f00001197983 */ /* 0x000f680000300800 */
[----:B------:R0:W-:Y:S04]  /*24ae0*/  STL [R1+0x48], R20 ;  /* 0x0000481401007387 */ /* 0x0001e80000100800 */
[----:B------:R-:W3:Y:S04]  /*24af0*/  LDL.LU R23, [R1+0x1f4] ;  /* 0x0001f40001177983 */ /* 0x000ee80000300800 */
[----:B------:R-:W3:Y:S04]  /*24b00*/  LDL.LU R27, [R1+0x204] ;  /* 0x00020400011b7983 */ /* 0x000ee80000300800 */
[----:B------:R-:W5:Y:S04]  /*24b10*/  LDL.LU R17, [R1+0x78] ;  /* 0x0000780001117983 */ /* 0x000f680000300800 */
[----:B------:R-:W3:Y:S01]  /*24b20*/  LDL.LU R28, [R1+0x2b4] ;  /* 0x0002b400011c7983 */ /* 0x000ee20000300800 */
[----:B----4-:R-:W-:-:S03]  /*24b30*/  PRMT R6, R16, 0x5210, R6 ;  /* 0x0000521010067816 */ /* 0x010fc60000000006 */
[----:B------:R-:W4:Y:S01]  /*24b40*/  LDL.LU R16, [R1+0x74] ;  /* 0x0000740001107983 */ /* 0x000f220000300800 */
[----:B--2---:R-:W-:-:S03]  /*24b50*/  PRMT R7, R13, 0x5210, R7 ;  /* 0x000052100d077816 */ /* 0x004fc60000000007 */
[----:B------:R-:W2:Y:S01]  /*24b60*/  LDL.LU R13, [R1+0x60] ;  /* 0x00006000010d7983 */ /* 0x000ea20000300800 */
[----:B0-----:R-:W-:Y:S01]  /*24b70*/  IMAD R20, R29, 0x4, R20 ;  /* 0x000000041d147824 */ /* 0x001fe200078e0214 */
[----:B------:R-:W-:-:S04]  /*24b80*/  PRMT R9, R9, 0x5210, R10 ;  /* 0x0000521009097816 */ /* 0x000fc8000000000a */
[----:B------:R0:W-:Y:S01]  /*24b90*/  STL [R1+0x4c], R20 ;  /* 0x00004c1401007387 */ /* 0x0001e20000100800 */
[----:B--2---:R-:W-:Y:S01]  /*24ba0*/  PRMT R8, R8, 0x5210, R13 ;  /* 0x0000521008087816 */ /* 0x004fe2000000000d */
[----:B------:R-:W-:Y:S02]  /*24bb0*/  IMAD R13, R29, 0x4, R20 ;  /* 0x000000041d0d7824 */ /* 0x000fe400078e0214 */
[----:B0-----:R-:W2:Y:S04]  /*24bc0*/  LDL.LU R20, [R1+0xf6c] ;  /* 0x000f6c0001147983 */ /* 0x001ea80000300800 */
[----:B------:R-:W5:Y:S01]  /*24bd0*/  LDL.LU R10, [R1+0xf68] ;  /* 0x000f6800010a7983 */ /* 0x000f620000300800 */
[----:B----4-:R-:W-:-:S03]  /*24be0*/  PRMT R12, R12, 0x5210, R16 ;  /* 0x000052100c0c7816 */ /* 0x010fc60000000010 */
[----:B------:R-:W-:Y:S01]  /*24bf0*/  STS.128 [R0+UR11+0x280], R4 ;  /* 0x0002800400007988 */ /* 0x000fe20008000c0b */
[----:B-----5:R-:W-:-:S03]  /*24c00*/  PRMT R10, R10, 0x5210, R11 ;  /* 0x000052100a0a7816 */ /* 0x020fc6000000000b */
[----:B------:R-:W4:Y:S04]  /*24c10*/  LDL.LU R11, [R1+0xf64] ;  /* 0x000f6400010b7983 */ /* 0x000f280000300800 */
[----:B------:R0:W-:Y:S02]  /*24c20*/  STL [R1+0x44], R13 ;  /* 0x0000440d01007387 */ /* 0x0001e40000100800 */
[----:B0-----:R-:W-:-:S04]  /*24c30*/  IMAD R13, R29, 0x4, R13 ;  /* 0x000000041d0d7824 */ /* 0x001fc800078e020d */
[C---:B------:R-:W-:Y:S01]  /*24c40*/  IMAD R16, R29.reuse, 0x4, R13 ;  /* 0x000000041d107824 */ /* 0x040fe200078e020d */
[----:B------:R-:W-:Y:S04]  /*24c50*/  STL [R1+0x60], R13 ;  /* 0x0000600d01007387 */ /* 0x000fe80000100800 */
[----:B------:R0:W-:Y:S02]  /*24c60*/  STL [R1+0x5c], R16 ;  /* 0x00005c1001007387 */ /* 0x0001e40000100800 */
[----:B0-----:R-:W-:-:S05]  /*24c70*/  IMAD R16, R29, 0x4, R16 ;  /* 0x000000041d107824 */ /* 0x001fca00078e0210 */
[----:B------:R0:W-:Y:S02]  /*24c80*/  STL [R1+0x58], R16 ;  /* 0x0000581001007387 */ /* 0x0001e40000100800 */
[----:B0-----:R-:W-:-:S04]  /*24c90*/  IMAD R16, R29, 0x4, R16 ;  /* 0x000000041d107824 */ /* 0x001fc800078e0210 */
[----:B------:R-:W-:Y:S01]  /*24ca0*/  IMAD R6, R29, 0x4, R16 ;  /* 0x000000041d067824 */ /* 0x000fe200078e0210 */
[----:B------:R-:W-:Y:S04]  /*24cb0*/  STL [R1+0x54], R16 ;  /* 0x0000541001007387 */ /* 0x000fe80000100800 */
[----:B------:R0:W-:Y:S01]  /*24cc0*/  STL [R1+0x34], R6 ;  /* 0x0000340601007387 */ /* 0x0001e20000100800 */
[----:B------:R-:W-:Y:S01]  /*24cd0*/  FFMA.FTZ R2, R3, R2, 0.1716887056827545166 ;  /* 0x3e2fcf2a03027423 */ /* 0x000fe20000010002 */
[----:B0-----:R-:W-:-:S03]  /*24ce0*/  IMAD R6, R29, 0x4, R6 ;  /* 0x000000041d067824 */ /* 0x001fc600078e0206 */
[C---:B------:R-:W-:Y:S02]  /*24cf0*/  FFMA.FTZ R2, R3.reuse, R2, -0.17900948226451873779 ;  /* 0xbe374e4303027423 */ /* 0x040fe40000010002 */
[----:B------:R-:W-:Y:S02]  /*24d00*/  STL [R1+0x30], R6 ;  /* 0x0000300601007387 */ /* 0x000fe40000100800 */
[----:B------:R-:W-:-:S04]  /*24d10*/  FFMA.FTZ R2, R3, R2, 0.20512372255325317383 ;  /* 0x3e520bf403027423 */ /* 0x000fc80000010002 */
[----:B------:R-:W-:-:S04]  /*24d20*/  FFMA.FTZ R2, R3, R2, -0.24046532809734344482 ;  /* 0xbe763c8b03027423 */ /* 0x000fc80000010002 */
[----:B------:R-:W-:-:S04]  /*24d30*/  FFMA.FTZ R2, R3, R2, 0.28857114911079406738 ;  /* 0x3e93bf9903027423 */ /* 0x000fc80000010002 */
[----:B------:R-:W-:-:S04]  /*24d40*/  FFMA.FTZ R2, R3, R2, -0.36067417263984680176 ;  /* 0xbeb8aa4903027423 */ /* 0x000fc80000010002 */
[----:B------:R-:W-:Y:S01]  /*24d50*/  FFMA.FTZ R2, R3, R2, 0.48089820146560668945 ;  /* 0x3ef6384a03027423 */ /* 0x000fe20000010002 */
[----:B------:R-:W-:-:S03]  /*24d60*/  PRMT R13, R22, 0x5210, R17 ;  /* 0x00005210160d7816 */ /* 0x000fc60000000011 */
[----:B------:R-:W-:Y:S01]  /*24d70*/  FFMA.FTZ R2, R3, R2, -0.72134751081466674805 ;  /* 0xbf38aa3b03027423 */ /* 0x000fe20000010002 */
[----:B------:R-:W-:Y:S02]  /*24d80*/  PRMT R14, R14, 0x5210, R18 ;  /* 0x000052100e0e7816 */ /* 0x000fe40000000012 */
[----:B------:R-:W-:Y:S01]  /*24d90*/  PRMT R15, R15, 0x5210, R26 ;  /* 0x000052100f0f7816 */ /* 0x000fe2000000001a */
[----:B------:R-:W-:Y:S01]  /*24da0*/  FMUL R2, R3, R2 ;  /* 0x0000000203027220 */ /* 0x000fe20000400000 */
[----:B------:R-:W-:-:S03]  /*24db0*/  IMAD.IADD R4, R25, 0x1, -R24 ;  /* 0x0000000119047824 */ /* 0x000fc600078e0a18 */
[----:B------:R-:W-:Y:S01]  /*24dc0*/  STS.128 [R0+UR11+0x380], R12 ;  /* 0x0003800c00007988 */ /* 0x000fe20008000c0b */
[----:B------:R-:W-:Y:S01]  /*24dd0*/  FMUL R5, R3, R2 ;  /* 0x0000000203057220 */ /* 0x000fe20000400000 */
[----:B---3--:R-:W-:Y:S01]  /*24de0*/  IMAD.IADD R2, R27, 0x1, -R28 ;  /* 0x000000011b027824 */ /* 0x008fe200078e0a1c */
[----:B----4-:R-:W-:-:S05]  /*24df0*/  PRMT R11, R11, 0x5210, R19 ;  /* 0x000052100b0b7816 */ /* 0x010fca0000000013 */
[----:B------:R0:W-:Y:S02]  /*24e00*/  STS.128 [R0+UR11+0x300], R8 ;  /* 0x0003000800007988 */ /* 0x0001e40008000c0b */
[----:B0-----:R-:W-:-:S05]  /*24e10*/  IMAD R8, R29, 0x4, R6 ;  /* 0x000000041d087824 */ /* 0x001fca00078e0206 */
[----:B------:R0:W-:Y:S02]  /*24e20*/  STL [R1+0x64], R8 ;  /* 0x0000640801007387 */ /* 0x0001e40000100800 */
[----:B0-----:R-:W-:-:S05]  /*24e30*/  IMAD R8, R29, 0x4, R8 ;  /* 0x000000041d087824 */ /* 0x001fca00078e0208 */
[----:B------:R0:W-:Y:S02]  /*24e40*/  STL [R1+0x68], R8 ;  /* 0x0000680801007387 */ /* 0x0001e40000100800 */
[----:B0-----:R-:W-:-:S05]  /*24e50*/  IMAD R8, R29, 0x4, R8 ;  /* 0x000000041d087824 */ /* 0x001fca00078e0208 */
[----:B------:R0:W-:Y:S02]  /*24e60*/  STL [R1+0x6c], R8 ;  /* 0x00006c0801007387 */ /* 0x0001e40000100800 */
[----:B0-----:R-:W-:-:S05]  /*24e70*/  IMAD R8, R29, 0x4, R8 ;  /* 0x000000041d087824 */ /* 0x001fca00078e0208 */
[----:B------:R0:W-:Y:S02]  /*24e80*/  STL [R1+0x74], R8 ;  /* 0x0000740801007387 */ /* 0x0001e40000100800 */
[----:B0-----:R-:W-:-:S05]  /*24e90*/  IMAD R8, R29, 0x4, R8 ;  /* 0x000000041d087824 */ /* 0x001fca00078e0208 */
[----:B------:R0:W-:Y:S01]  /*24ea0*/  STL [R1+0xe0], R8 ;  /* 0x0000e00801007387 */ /* 0x0001e20000100800 */
[----:B------:R-:W-:-:S03]  /*24eb0*/  IMAD.IADD R0, R23, 0x1, -R21 ;  /* 0x0000000117007824 */ /* 0x000fc600078e0a15 */
[----:B------:R-:W3:Y:S04]  /*24ec0*/  LDL.LU R18, [R1+0x2d0] ;  /* 0x0002d00001127983 */ /* 0x000ee80000300800 */
[----:B------:R-:W4:Y:S01]  /*24ed0*/  LDL.LU R26, [R1+0x2cc] ;  /* 0x0002cc00011a7983 */ /* 0x000f220000300800 */
[----:B0-----:R-:W-:-:S05]  /*24ee0*/  IMAD R8, R29, 0x4, R8 ;  /* 0x000000041d087824 */ /* 0x001fca00078e0208 */
[----:B------:R0:W-:Y:S04]  /*24ef0*/  STL [R1+0xd0], R8 ;  /* 0x0000d00801007387 */ /* 0x0001e80000100800 */
[----:B------:R-:W5:Y:S04]  /*24f00*/  LDL.LU R24, [R1+0x2c8] ;  /* 0x0002c80001187983 */ /* 0x000f680000300800 */
[----:B------:R-:W3:Y:S04]  /*24f10*/  LDL.LU R21, [R1+0x2c4] ;  /* 0x0002c40001157983 */ /* 0x000ee80000300800 */
[----:B------:R-:W4:Y:S01]  /*24f20*/  LDL.LU R28, [R1+0x224] ;  /* 0x00022400011c7983 */ /* 0x000f220000300800 */
[----:B------:R-:W-:-:S02]  /*24f30*/  IMAD.MOV.U32 R19, RZ, RZ, 0x3dc6b27f ;  /* 0x3dc6b27fff137424 */ /* 0x000fc400078e00ff */
[----:B------:R-:W-:-:S04]  /*24f40*/  FADD R0, R0, -1 ;  /* 0xbf80000000007421 */ /* 0x000fc80000000000 */
[----:B------:R-:W-:Y:S01]  /*24f50*/  FFMA.FTZ R6, R0, R19, -0.16845393180847167969 ;  /* 0xbe2c7f3000067423 */ /* 0x000fe20000010013 */
[----:B0-----:R-:W-:-:S03]  /*24f60*/  IMAD R8, R29, 0x4, R8 ;  /* 0x000000041d087824 */ /* 0x001fc600078e0208 */
[C---:B------:R-:W-:Y:S02]  /*24f70*/  FFMA.FTZ R6, R0.reuse, R6, 0.1716887056827545166 ;  /* 0x3e2fcf2a00067423 */ /* 0x040fe40000010006 */
[----:B------:R0:W-:Y:S02]  /*24f80*/  STL [R1+0x104], R8 ;  /* 0x0001040801007387 */ /* 0x0001e40000100800 */
[----:B------:R-:W-:-:S04]  /*24f90*/  FFMA.FTZ R6, R0, R6, -0.17900948226451873779 ;  /* 0xbe374e4300067423 */ /* 0x000fc80000010006 */
[----:B------:R-:W-:Y:S01]  /*24fa0*/  FFMA.FTZ R6, R0, R6, 0.20512372255325317383 ;  /* 0x3e520bf400067423 */ /* 0x000fe20000010006 */
[----:B0-----:R-:W-:-:S03]  /*24fb0*/  IMAD R8, R29, 0x4, R8 ;  /* 0x000000041d087824 */ /* 0x001fc600078e0208 */
[C---:B------:R-:W-:Y:S02]  /*24fc0*/  FFMA.FTZ R6, R0.reuse, R6, -0.24046532809734344482 ;  /* 0xbe763c8b00067423 */ /* 0x040fe40000010006 */
[----:B------:R0:W-:Y:S02]  /*24fd0*/  STL [R1+0x10c], R8 ;  /* 0x00010c0801007387 */ /* 0x0001e40000100800 */
[----:B------:R-:W-:Y:S01]  /*24fe0*/  FFMA.FTZ R6, R0, R6, 0.28857114911079406738 ;  /* 0x3e93bf9900067423 */ /* 0x000fe20000010006 */
[----:B0-----:R-:W-:-:S03]  /*24ff0*/  IMAD R8, R29, 0x4, R8 ;  /* 0x000000041d087824 */ /* 0x001fc600078e0208 */
[C---:B------:R-:W-:Y:S02]  /*25000*/  FFMA.FTZ R6, R0.reuse, R6, -0.36067417263984680176 ;  /* 0xbeb8aa4900067423 */ /* 0x040fe40000010006 */
[----:B------:R0:W-:Y:S02]  /*25010*/  STL [R1+0x100], R8 ;  /* 0x0001000801007387 */ /* 0x0001e40000100800 */
[----:B------:R-:W-:Y:S01]  /*25020*/  FFMA.FTZ R6, R0, R6, 0.48089820146560668945 ;  /* 0x3ef6384a00067423 */ /* 0x000fe20000010006 */
[----:B0-----:R-:W-:-:S05]  /*25030*/  IMAD R8, R29, 0x4, R8 ;  /* 0x000000041d087824 */ /* 0x001fca00078e0208 */
[----:B------:R0:W-:Y:S01]  /*25040*/  STL [R1+0x114], R8 ;  /* 0x0001140801007387 */ /* 0x0001e20000100800 */
[----:B------:R-:W-:Y:S01]  /*25050*/  FFMA.FTZ R6, R0, R6, -0.72134751081466674805 ;  /* 0xbf38aa3b00067423 */ /* 0x000fe20000010006 */
[----:B0-----:R-:W-:-:S03]  /*25060*/  IMAD R8, R29, 0x4, R8 ;  /* 0x000000041d087824 */ /* 0x001fc600078e0208 */
[----:B------:R-:W-:Y:S02]  /*25070*/  FMUL R6, R0, R6 ;  /* 0x0000000600067220 */ /* 0x000fe40000400000 */
[----:B------:R0:W-:Y:S01]  /*25080*/  STL [R1+0x118], R8 ;  /* 0x0001180801007387 */ /* 0x0001e20000100800 */
[----:B------:R-:W-:Y:S01]  /*25090*/  FADD R4, R4, -1 ;  /* 0xbf80000004047421 */ /* 0x000fe20000000000 */
[----:B------:R-:W-:Y:S01]  /*250a0*/  FFMA.FTZ R3, R3, 1.4426950216293334961, R5 ;  /* 0x3fb8aa3b03037823 */ /* 0x000fe20000010005 */
[----:B------:R-:W-:Y:S01]  /*250b0*/  FMUL R6, R0, R6 ;  /* 0x0000000600067220 */ /* 0x000fe20000400000 */
[----:B0-----:R-:W-:Y:S02]  /*250c0*/  IMAD R8, R29, 0x4, R8 ;  /* 0x000000041d087824 */ /* 0x001fe400078e0208 */
[----:B------:R-:W-:-:S03]  /*250d0*/  FFMA.FTZ R5, R4, R19, -0.16845393180847167969 ;  /* 0xbe2c7f3004057423 */ /* 0x000fc60000010013 */
[----:B------:R0:W-:Y:S01]  /*250e0*/  STL [R1+0x110], R8 ;  /* 0x0001100801007387 */ /* 0x0001e20000100800 */
[----:B------:R-:W-:Y:S01]  /*250f0*/  FFMA.FTZ R6, R0, 1.4426950216293334961, R6 ;  /* 0x3fb8aa3b00067823 */ /* 0x000fe20000010006 */
[----:B------:R-:W-:Y:S01]  /*25100*/  FFMA.FTZ R5, R4, R5, 0.1716887056827545166 ;  /* 0x3e2fcf2a04057423 */ /* 0x000fe20000010005 */
[C---:B0-----:R-:W-:Y:S02]  /*25110*/  IMAD R8, R29.reuse, 0x4, R8 ;  /* 0x000000041d087824 */ /* 0x041fe400078e0208 */
[----:B------:R-:W-:Y:S02]  /*25120*/  FADD R2, R2, -1 ;  /* 0xbf80000002027421 */ /* 0x000fe40000000000 */
[----:B------:R-:W-:Y:S01]  /*25130*/  IMAD R0, R29, 0x4, R8 ;  /* 0x000000041d007824 */ /* 0x000fe200078e0208 */
[----:B------:R-:W-:Y:S01]  /*25140*/  STL [R1+0x108], R8 ;  /* 0x0001080801007387 */ /* 0x000fe20000100800 */
[----:B------:R-:W-:Y:S01]  /*25150*/  BAR.SYNC.DEFER_BLOCKING 0x0 ;  /* 0x0000000000007b1d */ /* 0x000fe20000010000 */
[----:B------:R-:W-:Y:S01]  /*25160*/  FFMA.FTZ R5, R4, R5, -0.17900948226451873779 ;  /* 0xbe374e4304057423 */ /* 0x000fe20000010005 */
[----:B------:R-:W-:-:S03]  /*25170*/  FFMA.FTZ R7, R2, R19, -0.16845393180847167969 ;  /* 0xbe2c7f3002077423 */ /* 0x000fc60000010013 */
[----:B------:R-:W-:Y:S01]  /*25180*/  FFMA.FTZ R5, R4, R5, 0.20512372255325317383 ;  /* 0x3e520bf404057423 */ /* 0x000fe20000010005 */
[----:B------:R-:W-:-:S03]  /*25190*/  FFMA.FTZ R7, R2, R7, 0.1716887056827545166 ;  /* 0x3e2fcf2a02077423 */ /* 0x000fc60000010007 */
[----:B------:R-:W-:Y:S01]  /*251a0*/  FFMA.FTZ R5, R4, R5, -0.24046532809734344482 ;  /* 0xbe763c8b04057423 */ /* 0x000fe20000010005 */
[----:B------:R-:W-:-:S03]  /*251b0*/  FFMA.FTZ R7, R2, R7, -0.17900948226451873779 ;  /* 0xbe374e4302077423 */ /* 0x000fc60000010007 */
[----:B------:R-:W-:Y:S01]  /*251c0*/  FFMA.FTZ R5, R4, R5, 0.28857114911079406738 ;  /* 0x3e93bf9904057423 */ /* 0x000fe20000010005 */
[----:B------:R-:W-:-:S03]  /*251d0*/  FFMA.FTZ R7, R2, R7, 0.20512372255325317383 ;  /* 0x3e520bf402077423 */ /* 0x000fc60000010007 */
[----:B------:R-:W-:Y:S01]  /*251e0*/  FFMA.FTZ R5, R4, R5, -0.36067417263984680176 ;  /* 0xbeb8aa4904057423 */ /* 0x000fe20000010005 */
[----:B------:R-:W-:-:S03]  /*251f0*/  FFMA.FTZ R7, R2, R7, -0.24046532809734344482 ;  /* 0xbe763c8b02077423 */ /* 0x000fc60000010007 */
[----:B------:R-:W-:Y:S01]  /*25200*/  FFMA.FTZ R5, R4, R5, 0.48089820146560668945 ;  /* 0x3ef6384a04057423 */ /* 0x000fe20000010005 */
[----:B------:R-:W-:-:S03]  /*25210*/  FFMA.FTZ R7, R2, R7, 0.28857114911079406738 ;  /* 0x3e93bf9902077423 */ /* 0x000fc60000010007 */
[----:B------:R-:W-:Y:S01]  /*25220*/  FFMA.FTZ R5, R4, R5, -0.72134751081466674805 ;  /* 0xbf38aa3b04057423 */ /* 0x000fe20000010005 */
[----:B------:R-:W-:Y:S01]  /*25230*/  FFMA.FTZ R7, R2, R7, -0.36067417263984680176 ;  /* 0xbeb8aa4902077423 */ /* 0x000fe20000010007 */
[----:B------:R-:W-:Y:S02]  /*25240*/  ISETP.GE.U32.AND P5, PT, R25, 0x7f800000, PT ;  /* 0x7f8000001900780c */ /* 0x000fe40003fa6070 */
[----:B------:R-:W-:Y:S01]  /*25250*/  FMUL R5, R4, R5 ;  /* 0x0000000504057220 */ /* 0x000fe20000400000 */
[----:B------:R0:W-:Y:S01]  /*25260*/  STL [R1+0xfc], R0 ;  /* 0x0000fc0001007387 */ /* 0x0001e20000100800 */
[----:B------:R-:W-:Y:S02]  /*25270*/  FFMA.FTZ R7, R2, R7, 0.48089820146560668945 ;  /* 0x3ef6384a02077423 */ /* 0x000fe40000010007 */
[----:B------:R-:W-:Y:S02]  /*25280*/  FMUL R5, R4, R5 ;  /* 0x0000000504057220 */ /* 0x000fe40000400000 */
[----:B------:R-:W-:Y:S01]  /*25290*/  FFMA.FTZ R7, R2, R7, -0.72134751081466674805 ;  /* 0xbf38aa3b02077423 */ /* 0x000fe20000010007 */
[----:B0-----:R-:W-:-:S02]  /*252a0*/  IMAD R0, R29, 0x4, R0 ;  /* 0x000000041d007824 */ /* 0x001fc400078e0200 */
[----:B------:R-:W-:Y:S01]  /*252b0*/  FFMA.FTZ R5, R4, 1.4426950216293334961, R5 ;  /* 0x3fb8aa3b04057823 */ /* 0x000fe20000010005 */
[C---:B------:R-:W-:Y:S02]  /*252c0*/  FMUL R7, R2.reuse, R7 ;  /* 0x0000000702077220 */ /* 0x040fe40000400000 */
[----:B------:R0:W-:Y:S02]  /*252d0*/  STL [R1+0xf8], R0 ;  /* 0x0000f80001007387 */ /* 0x0001e40000100800 */
[----:B------:R-:W-:Y:S01]  /*252e0*/  FMUL R7, R2, R7 ;  /* 0x0000000702077220 */ /* 0x000fe20000400000 */
[----:B------:R-:W-:-:S03]  /*252f0*/  FSETP.NEU.AND P3, PT, R25, RZ, PT ;  /* 0x000000ff1900720b */ /* 0x000fc60003f6d000 */
[----:B------:R-:W-:Y:S01]  /*25300*/  FFMA.FTZ R7, R2, 1.4426950216293334961, R7 ;  /* 0x3fb8aa3b02077823 */ /* 0x000fe20000010007 */
[C---:B--2---:R-:W-:Y:S02]  /*25310*/  ISETP.GE.U32.AND P2, PT, R20.reuse, 0x7f800000, PT ;  /* 0x7f8000001400780c */ /* 0x044fe40003f46070 */
[----:B------:R-:W-:-:S11]  /*25320*/  FSETP.NEU.AND P4, PT, R20, RZ, PT ;  /* 0x000000ff1400720b */ /* 0x000fd60003f8d000 */
[----:B------:R-:W-:Y:S01]  /*25330*/  @P2 IMAD.MOV.U32 R4, RZ, RZ, 0x7f800000 ;  /* 0x7f800000ff042424 */ /* 0x000fe200078e00ff */
[----:B------:R-:W-:Y:S01]  /*25340*/  ISETP.GE.U32.AND P1, PT, R23, 0x7f800000, PT ;  /* 0x7f8000001700780c */ /* 0x000fe20003f26070 */
[----:B----4-:R-:W1:Y:S01]  /*25350*/  LDS.128 R8, [R28+UR11] ;  /* 0x0000000b1c087984 */ /* 0x010e620008000c00 */
[----:B-----5:R-:W-:Y:S01]  /*25360*/  FADD R12, R24, R6 ;  /* 0x00000006180c7221 */ /* 0x020fe20000000000 */
[----:B------:R-:W-:Y:S01]  /*25370*/  LOP3.LUT R24, R28, 0x40, RZ, 0x3c, !PT ;  /* 0x000000401c187812 */ /* 0x000fe200078e3cff */
[----:B------:R-:W-:Y:S01]  /*25380*/  FADD R13, R26, R5 ;  /* 0x000000051a0d7221 */ /* 0x000fe20000000000 */
[----:B------:R-:W-:Y:S02]  /*25390*/  IMAD R5, R29, 0x4, R0 ;  /* 0x000000041d057824 */ /* 0x000fe400078e0200 */
[----:B0-----:R-:W-:Y:S02]  /*253a0*/  @P5 IMAD.MOV.U32 R0, RZ, RZ, 0x7f800000 ;  /* 0x7f800000ff005424 */ /* 0x001fe400078e00ff */
[----:B---3--:R-:W-:-:S02]  /*253b0*/  FADD R14, R18, R3 ;  /* 0x00000003120e7221 */ /* 0x008fc40000000000 */
[----:B------:R-:W-:Y:S01]  /*253c0*/  LDS.128 R16, [R28+UR11+0x400] ;  /* 0x0004000b1c107984 */ /* 0x000fe20008000c00 */
[----:B------:R-:W-:Y:S01]  /*253d0*/  @P5 FFMA.FTZ R13, R25, R0, +INF ;  /* 0x7f800000190d5423 */ /* 0x000fe20000010000 */
[----:B------:R-:W-:Y:S01]  /*253e0*/  FADD R22, R21, R7 ;  /* 0x0000000715167221 */ /* 0x000fe20000000000 */
[----:B------:R-:W0:Y:S01]  /*253f0*/  LDC.64 R2, c[0x0][0x228] ;  /* 0x00008a00ff027b82 */ /* 0x000e220000000a00 */
[----:B------:R-:W2:Y:S01]  /*25400*/  S2R R25, SR_CTAID.X ;  /* 0x0000000000197919 */ /* 0x000ea20000002500 */
[----:B------:R-:W3:Y:S01]  /*25410*/  S2R R21, SR_TID.X ;  /* 0x0000000000157919 */ /* 0x000ee20000002100 */
[----:B-1----:R-:W-:Y:S04]  /*25420*/  STL.64 [R1+0x10], R8 ;  /* 0x0000100801007387 */ /* 0x002fe80000100a00 */
[----:B------:R-:W-:Y:S04]  /*25430*/  STL.64 [R1+0x18], R10 ;  /* 0x0000180a01007387 */ /* 0x000fe80000100a00 */
[----:B------:R-:W1:Y:S01]  /*25440*/  LDS.128 R8, [R24+UR11] ;  /* 0x0000000b18087984 */ /* 0x000e620008000c00 */
[----:B------:R-:W-:Y:S01]  /*25450*/  @P2 FFMA.FTZ R14, R20, R4, +INF ;  /* 0x7f800000140e2423 */ /* 0x000fe20000010004 */
[----:B--2---:R-:W-:-:S02]  /*25460*/  IMAD.SHL.U32 R25, R25, 0x20, RZ ;  /* 0x0000002019197824 */ /* 0x004fc400078e00ff */
[----:B------:R2:W-:Y:S02]  /*25470*/  STL [R1+0xf4], R5 ;  /* 0x0000f40501007387 */ /* 0x0005e40000100800 */
[----:B--2---:R-:W-:-:S04]  /*25480*/  IMAD R5, R29, 0x4, R5 ;  /* 0x000000041d057824 */ /* 0x004fc800078e0205 */
[C---:B------:R-:W-:Y:S01]  /*25490*/  IMAD R4, R29.reuse, 0x4, R5 ;  /* 0x000000041d047824 */ /* 0x040fe200078e0205 */
[----:B-1----:R1:W-:Y:S04]  /*254a0*/  STL [R1+0xed8], R9 ;  /* 0x000ed80901007387 */ /* 0x0023e80000100800 */
[----:B------:R-:W-:Y:S04]  /*254b0*/  STL.64 [R1+0xea0], R10 ;  /* 0x000ea00a01007387 */ /* 0x000fe80000100a00 */
[----:B------:R-:W2:Y:S04]  /*254c0*/  LDL.LU R20, [R1+0xf60] ;  /* 0x000f600001147983 */ /* 0x000ea80000300800 */
[----:B------:R-:W-:Y:S04]  /*254d0*/  STL [R1+0x354], R14 ;  /* 0x0003540e01007387 */ /* 0x000fe80000100800 */
[----:B------:R3:W-:Y:S01]  /*254e0*/  STL [R1+0xf0], R5 ;  /* 0x0000f00501007387 */ /* 0x0007e20000100800 */
[----:B-1----:R-:W-:-:S03]  /*254f0*/  IMAD R9, R29, 0x4, R4 ;  /* 0x000000041d097824 */ /* 0x002fc600078e0204 */
[----:B------:R1:W-:Y:S01]  /*25500*/  STL.64 [R1], R16 ;  /* 0x0000001001007387 */ /* 0x0003e20000100a00 */
[----:B---3--:R-:W-:-:S03]  /*25510*/  LOP3.LUT R5, R25, 0x1f, R21, 0xf8, !PT ;  /* 0x0000001f19057812 */ /* 0x008fc600078ef815 */
[----:B------:R-:W-:Y:S04]  /*25520*/  STL.64 [R1+0x8], R18 ;  /* 0x0000081201007387 */ /* 0x000fe80000100a00 */
[----:B------:R-:W-:Y:S01]  /*25530*/  STL [R1+0x350], R13 ;  /* 0x0003500d01007387 */ /* 0x000fe20000100800 */
[----:B-1----:R-:W-:-:S03]  /*25540*/  IMAD R16, R5, UR5, RZ ;  /* 0x0000000505107c24 */ /* 0x002fc6000f8e02ff */
[----:B------:R-:W-:Y:S04]  /*25550*/  STL [R1+0xe8], R4 ;  /* 0x0000e80401007387 */ /* 0x000fe80000100800 */
[----:B------:R-:W1:Y:S01]  /*25560*/  LDS.128 R4, [R24+UR11+0x400] ;  /* 0x0004000b18047984 */ /* 0x000e620008000c00 */
[----:B------:R-:W-:-:S03]  /*25570*/  @P1 IMAD.MOV.U32 R0, RZ, RZ, 0x7f800000 ;  /* 0x7f800000ff001424 */ /* 0x000fc600078e00ff */
[----:B------:R-:W3:Y:S01]  /*25580*/  LDL R11, [R1+0x10] ;  /* 0x00001000010b7983 */ /* 0x000ee20000100800 */
[----:B------:R-:W-:-:S03]  /*25590*/  @P1 FFMA.FTZ R12, R23, R0, +INF ;  /* 0x7f800000170c1423 */ /* 0x000fc60000010000 */
[----:B-1----:R-:W-:Y:S04]  /*255a0*/  STL [R1+0xedc], R5 ;  /* 0x000edc0501007387 */ /* 0x002fe80000100800 */
[----:B------:R-:W-:Y:S04]  /*255b0*/  STL [R1+0xec], R9 ;  /* 0x0000ec0901007387 */ /* 0x000fe80000100800 */
[----:B------:R1:W-:Y:S04]  /*255c0*/  STL.64 [R1+0xe90], R6 ;  /* 0x000e900601007387 */ /* 0x0003e80000100a00 */
[----:B-1----:R-:W4:Y:S01]  /*255d0*/  LDL.LU R7, [R1] ;  /* 0x0000000001077983 */ /* 0x002f220000300800 */
[----:B------:R-:W1:Y:S03]  /*255e0*/  LDC R6, c[0x0][0x278] ;  /* 0x00009e00ff067b82 */ /* 0x000e660000000800 */
[----:B------:R-:W-:Y:S04]  /*255f0*/  STL [R1+0x34c], R12 ;  /* 0x00034c0c01007387 */ /* 0x000fe80000100800 */
[----:B------:R-:W5:Y:S01]  /*25600*/  LDS.128 R12, [R28+UR11+0x800] ;  /* 0x0008000b1c0c7984 */ /* 0x000f620008000c00 */
[----:B-1----:R-:W-:-:S05]  /*25610*/  IMAD R5, R6, 0x4, R9 ;  /* 0x0000000406057824 */ /* 0x002fca00078e0209 */
[----:B------:R-:W-:Y:S04]  /*25620*/  STL [R1+0xe4], R5 ;  /* 0x0000e40501007387 */ /* 0x000fe80000100800 */
[----:B-----5:R1:W-:Y:S04]  /*25630*/  STL [R1+0xee0], R13 ;  /* 0x000ee00d01007387 */ /* 0x0203e80000100800 */
[----:B------:R5:W-:Y:S04]  /*25640*/  STL.64 [R1+0xe98], R14 ;  /* 0x000e980e01007387 */ /* 0x000be80000100a00 */
[----:B-1----:R-:W3:Y:S01]  /*25650*/  LDL.LU R13, [R1+0x8c] ;  /* 0x00008c00010d7983 */ /* 0x002ee20000300800 */
[----:B------:R-:W-:-:S06]  /*25660*/  UIMAD UR4, UR10, UR4, URZ ;  /* 0x000000040a0472a4 */ /* 0x000fcc000f8e023f */
[----:B0-----:R-:W-:Y:S02]  /*25670*/  IADD3 R0, P1, P6, R16, UR4, R2 ;  /* 0x0000000410007c10 */ /* 0x001fe4000fe3e002 */
[----:B------:R-:W-:Y:S02]  /*25680*/  SHF.R.S32.HI R2, RZ, 0x1f, R16 ;  /* 0x0000001fff027819 */ /* 0x000fe40000011410 */
[----:B------:R-:W0:Y:S01]  /*25690*/  LDS.128 R16, [R24+UR11+0x800] ;  /* 0x0008000b18107984 */ /* 0x000e220008000c00 */
[----:B------:R-:W-:Y:S01]  /*256a0*/  ISETP.GE.U32.AND P5, PT, R27, 0x7f800000, PT ;  /* 0x7f8000001b00780c */ /* 0x000fe20003fa6070 */
[----:B------:R-:W-:Y:S01]  /*256b0*/  USHF.R.S32.HI UR5, URZ, 0x1f, UR4 ;  /* 0x0000001f3f057899 */ /* 0x000fe20008011404 */
[----:B------:R-:W-:Y:S01]  /*256c0*/  FSETP.NEU.AND P2, PT, R23, RZ, PT ;  /* 0x000000ff1700720b */ /* 0x000fe20003f4d000 */
[----:B-----5:R-:W-:Y:S01]  /*256d0*/  IMAD R14, R6, 0x4, R5 ;  /* 0x00000004060e7824 */ /* 0x020fe200078e0205 */
[----:B------:R-:W-:-:S03]  /*256e0*/  ULDC UR4, c[0x0][0x27c] ;  /* 0x00009f0000047ab9 */ /* 0x000fc60000000800 */
[----:B------:R-:W-:-:S06]  /*256f0*/  IADD3.X R2, R2, UR5, R3, P1, P6 ;  /* 0x0000000502027c10 */ /* 0x000fcc0008fec403 */
[----:B------:R-:W-:-:S04]  /*25700*/  @P5 IMAD.MOV.U32 R21, RZ, RZ, 0x7f800000 ;  /* 0x7f800000ff155424 */ /* 0x000fc800078e00ff */
[----:B------:R-:W-:Y:S01]  /*25710*/  @P5 FFMA.FTZ R22, R27, R21, +INF ;  /* 0x7f8000001b165423 */ /* 0x000fe20000010015 */
[----:B------:R-:W-:-:S04]  /*25720*/  IMAD R15, R6, 0x4, R14 ;  /* 0x00000004060f7824 */ /* 0x000fc800078e020e */
[----:B------:R-:W-:Y:S01]  /*25730*/  IMAD R3, R6, 0x4, R15 ;  /* 0x0000000406037824 */ /* 0x000fe200078e020f */
[----:B------:R-:W-:Y:S01]  /*25740*/  FSETP.NEU.AND P1, PT, R27, RZ, PT ;  /* 0x000000ff1b00720b */ /* 0x000fe20003f2d000 */
[----:B--2---:R-:W-:-:S05]  /*25750*/  IMAD R25, R29, 0x4, R20 ;  /* 0x000000041d197824 */ /* 0x004fca00078e0214 */
[----:B------:R-:W-:-:S04]  /*25760*/  IADD3 R26, P5, R25, R0, RZ ;  /* 0x00000000191a7210 */ /* 0x000fc80007fbe0ff */
[----:B------:R-:W-:Y:S01]  /*25770*/  LEA.HI.X.SX32 R27, R25, R2, 0x1, P5 ;  /* 0x00000002191b7211 */ /* 0x000fe200028f0eff */
[----:B---3--:R1:W-:Y:S04]  /*25780*/  STL.64 [R1+0xf58], R12 ;  /* 0x000f580c01007387 */ /* 0x0083e80000100a00 */
[----:B0-----:R0:W-:Y:S01]  /*25790*/  STL [R1+0xee4], R17 ;  /* 0x000ee41101007387 */ /* 0x0011e20000100800 */
[----:B-1----:R-:W-:-:S03]  /*257a0*/  IADD3 R12, P6, R20, R0, RZ ;  /* 0x00000000140c7210 */ /* 0x002fc60007fde0ff */
[----:B0-----:R-:W2:Y:S04]  /*257b0*/  LDL.LU R17, [R1+0x70] ;  /* 0x0000700001117983 */ /* 0x001ea80000300800 */
[----:B------:R0:W-:Y:S01]  /*257c0*/  STL.64 [R1+0xe80], R18 ;  /* 0x000e801201007387 */ /* 0x0001e20000100a00 */
[----:B------:R-:W-:-:S03]  /*257d0*/  LEA.HI.X.SX32 R13, R20, R2, 0x1, P6 ;  /* 0x00000002140d7211 */ /* 0x000fc600030f0eff */
[----:B0-----:R-:W3:Y:S04]  /*257e0*/  LDL.LU R19, [R1+0x88] ;  /* 0x0000880001137983 */ /* 0x001ee80000300800 */
[----:B------:R-:W5:Y:S04]  /*257f0*/  LDL.LU R9, [R1+0x38] ;  /* 0x0000380001097983 */ /* 0x000f680000300800 */
[----:B------:R-:W-:Y:S04]  /*25800*/  STL [R1+0x348], R22 ;  /* 0x0003481601007387 */ /* 0x000fe80000100800 */
[----:B------:R-:W0:Y:S01]  /*25810*/  LDS.128 R20, [R28+UR11+0xc00] ;  /* 0x000c000b1c147984 */ /* 0x000e220008000c00 */
[----:B------:R-:W-:-:S03]  /*25820*/  IMAD R18, R6, 0x4, R3 ;  /* 0x0000000406127824 */ /* 0x000fc600078e0203 */
[----:B------:R1:W-:Y:S04]  /*25830*/  STL [R1+0xd4], R3 ;  /* 0x0000d40301007387 */ /* 0x0003e80000100800 */
[----:B0-----:R-:W-:Y:S04]  /*25840*/  STL [R1+0xee8], R21 ;  /* 0x000ee81501007387 */ /* 0x001fe80000100800 */
[----:B------:R0:W-:Y:S04]  /*25850*/  STL.64 [R1+0xe88], R22 ;  /* 0x000e881601007387 */ /* 0x0001e80000100a00 */
[----:B------:R-:W-:Y:S04]  /*25860*/  STL [R1+0xcc], R18 ;  /* 0x0000cc1201007387 */ /* 0x000fe80000100800 */
[----:B------:R-:W5:Y:S04]  /*25870*/  LDL.LU R5, [R1+0x3c] ;  /* 0x00003c0001057983 */ /* 0x000f680000300800 */
[----:B------:R-:W-:Y:S04]  /*25880*/  STL.64 [R1+0x20], R26 ;  /* 0x0000201a01007387 */ /* 0x000fe80000100a00 */
[----:B------:R-:W4:Y:S01]  /*25890*/  LDS.128 R24, [R24+UR11+0xc00] ;  /* 0x000c000b18187984 */ /* 0x000f220008000c00 */
[----:B-1----:R-:W-:-:S05]  /*258a0*/  PRMT R3, R11, 0x7770, RZ ;  /* 0x000077700b037816 */ /* 0x002fca00000000ff */
[----:B------:R-:W-:Y:S01]  /*258b0*/  STG.E.U8 desc[UR14][R12.64], R3 ;  /* 0x000000030c007986 */ /* 0x000fe2000c10110e */
[----:B0-----:R-:W-:-:S03]  /*258c0*/  IMAD R23, R6, 0x4, R18 ;  /* 0x0000000406177824 */ /* 0x001fc600078e0212 */
[----:B----4-:R-:W-:Y:S04]  /*258d0*/  STL [R1+0xeec], R25 ;  /* 0x000eec1901007387 */ /* 0x010fe80000100800 */
[----:B------:R0:W-:Y:S04]  /*258e0*/  STL.64 [R1+0xe78], R26 ;  /* 0x000e781a01007387 */ /* 0x0001e80000100a00 */
[----:B0-----:R-:W4:Y:S04]  /*258f0*/  LDL.LU.64 R26, [R1+0x20] ;  /* 0x00002000011a7983 */ /* 0x001f280000300a00 */
[----:B------:R-:W5:Y:S04]  /*25900*/  LDL.LU.64 R12, [R1+0xf58] ;  /* 0x000f5800010c7983 */ /* 0x000f680000300a00 */
[----:B------:R-:W5:Y:S01]  /*25910*/  LDL.LU R10, [R1+0x40] ;  /* 0x00004000010a7983 */ /* 0x000f620000300800 */
[----:B------:R-:W-:-:S03]  /*25920*/  IMAD R22, R6, 0x4, R23 ;  /* 0x0000000406167824 */ /* 0x000fc600078e0217 */
[----:B------:R2:W-:Y:S04]  /*25930*/  STL.64 [R1+0xf40], R14 ;  /* 0x000f400e01007387 */ /* 0x0005e80000100a00 */
[----:B------:R-:W5:Y:S04]  /*25940*/  LDL.LU R25, [R1+0x50] ;  /* 0x0000500001197983 */ /* 0x000f680000300800 */
[----:B------:R-:W-:Y:S04]  /*25950*/  STL.64 [R1+0xf50], R22 ;  /* 0x000f501601007387 */ /* 0x000fe80000100a00 */
[----:B------:R-:W5:Y:S01]  /*25960*/  LDL.LU R21, [R1+0x48] ;  /* 0x0000480001157983 */ /* 0x000f620000300800 */
[----:B------:R-:W-:-:S02]  /*25970*/  PRMT R3, R8, 0x7770, RZ ;  /* 0x0000777008037816 */ /* 0x000fc400000000ff */
[----:B------:R-:W-:Y:S02]  /*25980*/  PRMT R18, R7, 0x7770, RZ ;  /* 0x0000777007127816 */ /* 0x000fe400000000ff */
[----:B------:R-:W-:Y:S02]  /*25990*/  PRMT R11, R11, 0x7771, RZ ;  /* 0x000077710b0b7816 */ /* 0x000fe400000000ff */
[----:B---3--:R-:W-:-:S04]  /*259a0*/  IADD3 R28, P6, R19, R0, RZ ;  /* 0x00000000131c7210 */ /* 0x008fc80007fde0ff */
[----:B------:R-:W-:Y:S02]  /*259b0*/  LEA.HI.X.SX32 R29, R19, R2, 0x1, P6 ;  /* 0x00000002131d7211 */ /* 0x000fe400030f0eff */
[----:B--2---:R-:W-:Y:S01]  /*259c0*/  IADD3 R14, P6, R17, R0, RZ ;  /* 0x00000000110e7210 */ /* 0x004fe20007fde0ff */
[----:B------:R-:W-:-:S03]  /*259d0*/  IMAD R19, R6, 0x4, R22 ;  /* 0x0000000406137824 */ /* 0x000fc600078e0216 */
[----:B------:R-:W-:Y:S01]  /*259e0*/  LEA.HI.X.SX32 R15, R17, R2, 0x1, P6 ;  /* 0x00000002110f7211 */ /* 0x000fe200030f0eff */
[----:B----4-:R0:W-:Y:S04]  /*259f0*/  STG.E.U8 desc[UR14][R26.64], R3 ;  /* 0x000000031a007986 */ /* 0x0101e8000c10110e */
[----:B------:R1:W-:Y:S01]  /*25a00*/  STG.E.U8 desc[UR14][R28.64], R18 ;  /* 0x000000121c007986 */ /* 0x0003e2000c10110e */
[----:B0-----:R-:W-:Y:S02]  /*25a10*/  PRMT R3, R4, 0x7770, RZ ;  /* 0x0000777004037816 */ /* 0x001fe400000000ff */
[-C--:B-----5:R-:W-:Y:S01]  /*25a20*/  IADD3 R26, P5, R13, R0.reuse, RZ ;  /* 0x000000000d1a7210 */ /* 0x0a0fe20007fbe0ff */
[----:B-1----:R-:W-:Y:S01]  /*25a30*/  IMAD R18, R6, 0x4, R19 ;  /* 0x0000000406127824 */ /* 0x002fe200078e0213 */
[----:B------:R-:W-:Y:S01]  /*25a40*/  IADD3 R28, P6, R9, R0, RZ ;  /* 0x00000000091c7210 */ /* 0x000fe20007fde0ff */
[----:B------:R0:W-:Y:S01]  /*25a50*/  STG.E.U8 desc[UR14][R14.64], R3 ;  /* 0x000000030e007986 */ /* 0x0001e2000c10110e */
[----:B------:R-:W-:-:S02]  /*25a60*/  LEA.HI.X.SX32 R27, R13, R2, 0x1, P5 ;  /* 0x000000020d1b7211 */ /* 0x000fc400028f0eff */
[----:B------:R-:W-:Y:S01]  /*25a70*/  LEA.HI.X.SX32 R29, R9, R2, 0x1, P6 ;  /* 0x00000002091d7211 */ /* 0x000fe200030f0eff */
[----:B------:R-:W2:Y:S04]  /*25a80*/  LDL.LU R13, [R1+0x4c] ;  /* 0x00004c00010d7983 */ /* 0x000ea80000300800 */
[----:B------:R-:W3:Y:S01]  /*25a90*/  LDL.LU R9, [R1+0x44] ;  /* 0x0000440001097983 */ /* 0x000ee20000300800 */
[----:B0-----:R-:W-:Y:S01]  /*25aa0*/  IMAD R14, R6, 0x4, R18 ;  /* 0x00000004060e7824 */ /* 0x001fe200078e0212 */
[----:B------:R-:W-:-:S04]  /*25ab0*/  PRMT R3, R12, 0x7770, RZ ;  /* 0x000077700c037816 */ /* 0x000fc800000000ff */
[----:B------:R0:W-:Y:S04]  /*25ac0*/  STL [R1+0xb8], R14 ;  /* 0x0000b80e01007387 */ /* 0x0001e80000100800 */
[----:B------:R1:W-:Y:S01]  /*25ad0*/  STG.E.U8 desc[UR14][R26.64], R3 ;  /* 0x000000031a007986 */ /* 0x0003e2000c10110e */
[----:B0-----:R-:W-:Y:S01]  /*25ae0*/  IMAD R14, R6, 0x4, R14 ;  /* 0x00000004060e7824 */ /* 0x001fe200078e020e */
[----:B------:R-:W-:-:S03]  /*25af0*/  IADD3 R22, P6, R5, R0, RZ ;  /* 0x0000000005167210 */ /* 0x000fc60007fde0ff */
[----:B-1----:R-:W-:Y:S01]  /*25b00*/  IMAD R27, R6, 0x4, R14 ;  /* 0x00000004061b7824 */ /* 0x002fe200078e020e */
[----:B------:R-:W-:Y:S01]  /*25b10*/  PRMT R15, R16, 0x7770, RZ ;  /* 0x00007770100f7816 */ /* 0x000fe200000000ff */
[----:B------:R0:W-:Y:S02]  /*25b20*/  STL [R1+0xb4], R14 ;  /* 0x0000b40e01007387 */ /* 0x0001e40000100800 */
[----:B------:R-:W-:Y:S01]  /*25b30*/  IMAD R26, R6, 0x4, R27 ;  /* 0x00000004061a7824 */ /* 0x000fe200078e021b */
[----:B------:R-:W-:Y:S01]  /*25b40*/  LEA.HI.X.SX32 R23, R5, R2, 0x1, P6 ;  /* 0x0000000205177211 */ /* 0x000fe200030f0eff */
[----:B------:R1:W-:Y:S01]  /*25b50*/  STG.E.U8 desc[UR14][R28.64], R15 ;  /* 0x0000000f1c007986 */ /* 0x0003e2000c10110e */
[----:B------:R-:W-:Y:S01]  /*25b60*/  PRMT R3, R20, 0x7770, RZ ;  /* 0x0000777014037816 */ /* 0x000fe200000000ff */
[----:B------:R-:W-:Y:S02]  /*25b70*/  IMAD R5, R6, 0x4, R26 ;  /* 0x0000000406057824 */ /* 0x000fe400078e021a */
[----:B------:R-:W4:Y:S01]  /*25b80*/  LDL.LU R17, [R1+0x60] ;  /* 0x0000600001117983 */ /* 0x000f220000300800 */
[----:B0-----:R-:W-:-:S03]  /*25b90*/  IADD3 R14, P5, R10, R0, RZ ;  /* 0x000000000a0e7210 */ /* 0x001fc60007fbe0ff */
[----:B------:R0:W-:Y:S01]  /*25ba0*/  STG.E.U8 desc[UR14][R22.64], R3 ;  /* 0x0000000316007986 */ /* 0x0001e2000c10110e */
[----:B-1----:R-:W-:Y:S02]  /*25bb0*/  LEA.HI.X.SX32 R15, R10, R2, 0x1, P5 ;  /* 0x000000020a0f7211 */ /* 0x002fe400028f0eff */
[C---:B------:R-:W-:Y:S01]  /*25bc0*/  IADD3 R28, P6, R25.reuse, R0, RZ ;  /* 0x00000000191c7210 */ /* 0x040fe20007fde0ff */
[----:B------:R-:W5:Y:S04]  /*25bd0*/  LDL.LU R10, [R1+0x5c] ;  /* 0x00005c00010a7983 */ /* 0x000f680000300800 */
[----:B------:R1:W-:Y:S01]  /*25be0*/  STL [R1+0xa8], R5 ;  /* 0x0000a80501007387 */ /* 0x0003e20000100800 */
[----:B0-----:R-:W-:Y:S02]  /*25bf0*/  PRMT R3, R24, 0x7770, RZ ;  /* 0x0000777018037816 */ /* 0x001fe400000000ff */
[----:B------:R-:W-:-:S02]  /*25c00*/  LEA.HI.X.SX32 R29, R25, R2, 0x1, P6 ;  /* 0x00000002191d7211 */ /* 0x000fc400030f0eff */
[C---:B------:R-:W-:Y:S01]  /*25c10*/  IADD3 R22, P6, R21.reuse, R0, RZ ;  /* 0x0000000015167210 */ /* 0x040fe20007fde0ff */
[----:B-1----:R-:W-:Y:S01]  /*25c20*/  IMAD R5, R6, 0x4, R5 ;  /* 0x0000000406057824 */ /* 0x002fe200078e0205 */
[----:B------:R0:W-:Y:S02]  /*25c30*/  STG.E.U8 desc[UR14][R14.64], R3 ;  /* 0x000000030e007986 */ /* 0x0001e4000c10110e */
[----:B------:R-:W-:Y:S02]  /*25c40*/  LEA.HI.X.SX32 R23, R21, R2, 0x1, P6 ;  /* 0x0000000215177211 */ /* 0x000fe400030f0eff */
[----:B------:R1:W-:Y:S04]  /*25c50*/  STL [R1+0xa4], R5 ;  /* 0x0000a40501007387 */ /* 0x0003e80000100800 */
[----:B------:R1:W-:Y:S01]  /*25c60*/  STG.E.U8 desc[UR14][R28.64], R11 ;  /* 0x0000000b1c007986 */ /* 0x0003e2000c10110e */
[----:B0-----:R-:W-:Y:S01]  /*25c70*/  PRMT R3, R8, 0x7771, RZ ;  /* 0x0000777108037816 */ /* 0x001fe200000000ff */
[----:B-1----:R-:W-:-:S04]  /*25c80*/  IMAD R5, R6, 0x4, R5 ;  /* 0x0000000406057824 */ /* 0x002fc800078e0205 */
[----:B------:R0:W-:Y:S04]  /*25c90*/  STG.E.U8 desc[UR14][R22.64], R3 ;  /* 0x0000000316007986 */ /* 0x0001e8000c10110e */
[----:B------:R-:W5:Y:S04]  /*25ca0*/  LDL.LU R11, [R1+0x58] ;  /* 0x00005800010b7983 */ /* 0x000f680000300800 */
[----:B------:R1:W-:Y:S04]  /*25cb0*/  STL [R1+0xa0], R5 ;  /* 0x0000a00501007387 */ /* 0x0003e80000100800 */
[----:B------:R-:W-:Y:S04]  /*25cc0*/  STL [R1+0xf4c], R8 ;  /* 0x000f4c0801007387 */ /* 0x000fe80000100800 */
[----:B0-----:R-:W5:Y:S01]  /*25cd0*/  LDL.LU.64 R22, [R1+0xf50] ;  /* 0x000f500001167983 */ /* 0x001f620000300a00 */
[----:B-1----:R-:W-:-:S05]  /*25ce0*/  IMAD R5, R6, 0x4, R5 ;  /* 0x0000000406057824 */ /* 0x002fca00078e0205 */
[----:B------:R0:W-:Y:S04]  /*25cf0*/  STL [R1+0x9c], R5 ;  /* 0x00009c0501007387 */ /* 0x0001e80000100800 */
[----:B------:R-:W5:Y:S01]  /*25d00*/  LDL.LU R21, [R1+0x54] ;  /* 0x0000540001157983 */ /* 0x000f620000300800 */
[----:B0-----:R-:W-:Y:S01]  /*25d10*/  IMAD R5, R6, 0x4, R5 ;  /* 0x0000000406057824 */ /* 0x001fe200078e0205 */
[----:B------:R-:W-:Y:S02]  /*25d20*/  PRMT R3, R7, 0x7771, RZ ;  /* 0x0000777107037816 */ /* 0x000fe400000000ff */
[----:B------:R-:W-:Y:S02]  /*25d30*/  PRMT R8, R4, 0x7771, RZ ;  /* 0x0000777104087816 */ /* 0x000fe400000000ff */
[----:B--2---:R-:W-:-:S04]  /*25d40*/  IADD3 R14, P5, R13, R0, RZ ;  /* 0x000000000d0e7210 */ /* 0x004fc80007fbe0ff */
[----:B------:R-:W-:Y:S02]  /*25d50*/  LEA.HI.X.SX32 R15, R13, R2, 0x1, P5 ;  /* 0x000000020d0f7211 */ /* 0x000fe400028f0eff */
[----:B------:R-:W2:Y:S01]  /*25d60*/  LDL.LU R13, [R1+0x34] ;  /* 0x00003400010d7983 */ /* 0x000ea20000300800 */
[----:B---3--:R-:W-:-:S03]  /*25d70*/  IADD3 R28, P6, R9, R0, RZ ;  /* 0x00000000091c7210 */ /* 0x008fc60007fde0ff */
[----:B------:R0:W-:Y:S01]  /*25d80*/  STL [R1+0x98], R5 ;  /* 0x0000980501007387 */ /* 0x0001e20000100800 */
[----:B------:R-:W-:-:S03]  /*25d90*/  LEA.HI.X.SX32 R29, R9, R2, 0x1, P6 ;  /* 0x00000002091d7211 */ /* 0x000fc600030f0eff */
[----:B------:R-:W-:Y:S01]  /*25da0*/  STG.E.U8 desc[UR14][R14.64], R3 ;  /* 0x000000030e007986 */ /* 0x000fe2000c10110e */
[----:B0-----:R-:W-:-:S05]  /*25db0*/  IMAD R5, R6, 0x4, R5 ;  /* 0x0000000406057824 */ /* 0x001fca00078e0205 */
[----:B------:R0:W-:Y:S02]  /*25dc0*/  STL [R1+0x94], R5 ;  /* 0x0000940501007387 */ /* 0x0001e40000100800 */
[----:B0-----:R-:W-:Y:S01]  /*25dd0*/  IMAD R5, R6, 0x4, R5 ;  /* 0x0000000406057824 */ /* 0x001fe200078e0205 */
[----:B----4-:R-:W-:-:S04]  /*25de0*/  IADD3 R14, P6, R17, R0, RZ ;  /* 0x00000000110e7210 */ /* 0x010fc80007fde0ff */
[----:B------:R0:W-:Y:S01]  /*25df0*/  STL [R1+0x90], R5 ;  /* 0x0000900501007387 */ /* 0x0001e20000100800 */
[C---:B------:R-:W-:Y:S01]  /*25e00*/  IMAD R25, R6.reuse, 0x4, R5 ;  /* 0x0000000406197824 */ /* 0x040fe200078e0205 */
[----:B------:R-:W-:Y:S02]  /*25e10*/  LEA.HI.X.SX32 R15, R17, R2, 0x1, P6 ;  /* 0x00000002110f7211 */ /* 0x000fe400030f0eff */
[----:B------:R5:W-:Y:S04]  /*25e20*/  STG.E.U8 desc[UR14][R28.64], R8 ;  /* 0x000000081c007986 */ /* 0x000be8000c10110e */
[----:B------:R-:W3:Y:S01]  /*25e30*/  LDL.LU R17, [R1+0x64] ;  /* 0x0000640001117983 */ /* 0x000ee20000300800 */
[----:B0-----:R-:W-:Y:S01]  /*25e40*/  IMAD R5, R6, 0x4, R25 ;  /* 0x0000000406057824 */ /* 0x001fe200078e0219 */
[----:B-----5:R-:W-:-:S04]  /*25e50*/  IADD3 R8, P5, R10, R0, RZ ;  /* 0x000000000a087210 */ /* 0x020fc80007fbe0ff */
[----:B------:R-:W-:Y:S02]  /*25e60*/  LEA.HI.X.SX32 R9, R10, R2, 0x1, P5 ;  /* 0x000000020a097211 */ /* 0x000fe400028f0eff */
[----:B------:R-:W-:-:S04]  /*25e70*/  IADD3 R28, P6, R11, R0, RZ ;  /* 0x000000000b1c7210 */ /* 0x000fc80007fde0ff */
[----:B------:R-:W-:Y:S01]  /*25e80*/  LEA.HI.X.SX32 R29, R11, R2, 0x1, P6 ;  /* 0x000000020b1d7211 */ /* 0x000fe200030f0eff */
[----:B------:R0:W-:Y:S04]  /*25e90*/  STL.64 [R1+0xf38], R22 ;  /* 0x000f381601007387 */ /* 0x0001e80000100a00 */
[----:B0-----:R-:W4:Y:S04]  /*25ea0*/  LDL.LU R22, [R1+0x30] ;  /* 0x0000300001167983 */ /* 0x001f280000300800 */
[----:B------:R-:W-:Y:S04]  /*25eb0*/  STL [R1+0xf30], R19 ;  /* 0x000f301301007387 */ /* 0x000fe80000100800 */
[----:B------:R0:W-:Y:S04]  /*25ec0*/  STL [R1+0xf2c], R18 ;  /* 0x000f2c1201007387 */ /* 0x0001e80000100800 */
[----:B0-----:R-:W5:Y:S04]  /*25ed0*/  LDL.LU R18, [R1+0x10] ;  /* 0x0000100001127983 */ /* 0x001f680000300800 */
[----:B------:R-:W-:Y:S04]  /*25ee0*/  STL [R1+0xf28], R27 ;  /* 0x000f281b01007387 */ /* 0x000fe80000100800 */
[----:B------:R-:W3:Y:S04]  /*25ef0*/  LDL.LU R10, [R1+0x68] ;  /* 0x00006800010a7983 */ /* 0x000ee80000300800 */
[----:B------:R-:W3:Y:S04]  /*25f00*/  LDL.LU R11, [R1+0x6c] ;  /* 0x00006c00010b7983 */ /* 0x000ee80000300800 */
[----:B------:R0:W-:Y:S02]  /*25f10*/  STL [R1+0x8c], R5 ;  /* 0x00008c0501007387 */ /* 0x0001e40000100800 */
[----:B0-----:R-:W-:-:S05]  /*25f20*/  IMAD R5, R6, 0x4, R5 ;  /* 0x0000000406057824 */ /* 0x001fca00078e0205 */
[----:B------:R0:W-:Y:S04]  /*25f30*/  STL [R1+0x3c], R5 ;  /* 0x00003c0501007387 */ /* 0x0001e80000100800 */
[----:B------:R-:W2:Y:S01]  /*25f40*/  LDL.LU R23, [R1+0x74] ;  /* 0x0000740001177983 */ /* 0x000ea20000300800 */
[----:B------:R-:W-:-:S05]  /*25f50*/  PRMT R3, R12, 0x7771, RZ ;  /* 0x000077710c037816 */ /* 0x000fca00000000ff */
[----:B------:R1:W-:Y:S01]  /*25f60*/  STG.E.U8 desc[UR14][R14.64], R3 ;  /* 0x000000030e007986 */ /* 0x0003e2000c10110e */
[----:B0-----:R-:W-:Y:S01]  /*25f70*/  IMAD R5, R6, 0x4, R5 ;  /* 0x0000000406057824 */ /* 0x001fe200078e0205 */
[----:B-1----:R-:W-:-:S05]  /*25f80*/  PRMT R3, R16, 0x7771, RZ ;  /* 0x0000777110037816 */ /* 0x002fca00000000ff */
[----:B------:R0:W-:Y:S01]  /*25f90*/  STG.E.U8 desc[UR14][R8.64], R3 ;  /* 0x0000000308007986 */ /* 0x0001e2000c10110e */
[----:B------:R-:W-:-:S03]  /*25fa0*/  PRMT R14, R20, 0x7771, RZ ;  /* 0x00007771140e7816 */ /* 0x000fc600000000ff */
[----:B------:R1:W-:Y:S01]  /*25fb0*/  STL [R1+0x88], R5 ;  /* 0x0000880501007387 */ /* 0x0003e20000100800 */
[C---:B0-----:R-:W-:Y:S02]  /*25fc0*/  IADD3 R8, P6, R21.reuse, R0, RZ ;  /* 0x0000000015087210 */ /* 0x041fe40007fde0ff */
[----:B------:R-:W-:Y:S02]  /*25fd0*/  PRMT R3, R24, 0x7771, RZ ;  /* 0x0000777118037816 */ /* 0x000fe400000000ff */
[----:B------:R-:W-:Y:S01]  /*25fe0*/  LEA.HI.X.SX32 R9, R21, R2, 0x1, P6 ;  /* 0x0000000215097211 */ /* 0x000fe200030f0eff */
[----:B------:R-:W-:Y:S01]  /*25ff0*/  STG.E.U8 desc[UR14][R28.64], R14 ;  /* 0x0000000e1c007986 */ /* 0x000fe2000c10110e */
[----:B------:R-:W-:-:S03]  /*26000*/  IMAD R21, R6, 0x4, R5 ;  /* 0x0000000406157824 */ /* 0x000fc600078e0205 */
[----:B------:R0:W-:Y:S04]  /*26010*/  STG.E.U8 desc[UR14][R8.64], R3 ;  /* 0x0000000308007986 */ /* 0x0001e8000c10110e */
[----:B--2---:R-:W-:Y:S04]  /*26020*/  STL [R1+0xf48], R23 ;  /* 0x000f481701007387 */ /* 0x004fe80000100800 */
[----:B-1----:R-:W2:Y:S04]  /*26030*/  LDL.LU R5, [R1+0xe0] ;  /* 0x0000e00001057983 */ /* 0x002ea80000300800 */
[----:B0-----:R-:W2:Y:S01]  /*26040*/  LDL.LU R8, [R1+0xf4c] ;  /* 0x000f4c0001087983 */ /* 0x001ea20000300800 */
[----:B------:R-:W-:-:S02]  /*26050*/  IADD3 R14, P5, R13, R0, RZ ;  /* 0x000000000d0e7210 */ /* 0x000fc40007fbe0ff */
[----:B-----5:R-:W-:Y:S01]  /*26060*/  PRMT R3, R18, 0x7772, RZ ;  /* 0x0000777212037816 */ /* 0x020fe200000000ff */
[----:B------:R-:W5:Y:S01]  /*26070*/  LDL.LU R9, [R1+0xd0] ;  /* 0x0000d00001097983 */ /* 0x000f620000300800 */
[----:B------:R-:W-:Y:S01]  /*26080*/  LEA.HI.X.SX32 R15, R13, R2, 0x1, P5 ;  /* 0x000000020d0f7211 */ /* 0x000fe200028f0eff */
[----:B------:R-:W-:Y:S01]  /*26090*/  IMAD R13, R6, 0x4, R21 ;  /* 0x00000004060d7824 */ /* 0x000fe200078e0215 */
[----:B----4-:R-:W-:-:S04]  /*260a0*/  IADD3 R28, P6, R22, R0, RZ ;  /* 0x00000000161c7210 */ /* 0x010fc80007fde0ff */
[----:B------:R0:W-:Y:S01]  /*260b0*/  STL [R1+0x84], R13 ;  /* 0x0000840d01007387 */ /* 0x0001e20000100800 */
[----:B------:R-:W-:-:S03]  /*260c0*/  LEA.HI.X.SX32 R29, R22, R2, 0x1, P6 ;  /* 0x00000002161d7211 */ /* 0x000fc600030f0eff */
[----:B------:R1:W-:Y:S01]  /*260d0*/  STG.E.U8 desc[UR14][R14.64], R3 ;  /* 0x000000030e007986 */ /* 0x0003e2000c10110e */
[----:B0-----:R-:W-:Y:S01]  /*260e0*/  IMAD R13, R6, 0x4, R13 ;  /* 0x00000004060d7824 */ /* 0x001fe200078e020d */
[----:B---3--:R-:W-:-:S04]  /*260f0*/  IADD3 R22, P5, R10, R0, RZ ;  /* 0x000000000a167210 */ /* 0x008fc80007fbe0ff */
[----:B------:R0:W-:Y:S01]  /*26100*/  STL [R1+0x44], R13 ;  /* 0x0000440d01007387 */ /* 0x0001e20000100800 */
[----:B-1----:R-:W-:Y:S02]  /*26110*/  IADD3 R14, P6, R17, R0, RZ ;  /* 0x00000000110e7210 */ /* 0x002fe40007fde0ff */
[----:B------:R-:W-:Y:S02]  /*26120*/  PRMT R3, R7, 0x7772, RZ ;  /* 0x0000777207037816 */ /* 0x000fe400000000ff */
[-C--:B------:R-:W-:Y:S01]  /*26130*/  LEA.HI.X.SX32 R15, R17, R2.reuse, 0x1, P6 ;  /* 0x00000002110f7211 */ /* 0x080fe200030f0eff */
[----:B0-----:R-:W-:Y:S01]  /*26140*/  IMAD R13, R6, 0x4, R13 ;  /* 0x00000004060d7824 */ /* 0x001fe200078e020d */
[----:B------:R-:W-:-:S03]  /*26150*/  LEA.HI.X.SX32 R23, R10, R2, 0x1, P5 ;  /* 0x000000020a177211 */ /* 0x000fc600028f0eff */
[C---:B------:R-:W-:Y:S01]  /*26160*/  IMAD R17, R6.reuse, 0x4, R13 ;  /* 0x0000000406117824 */ /* 0x040fe200078e020d */
[----:B------:R-:W-:Y:S03]  /*26170*/  STL [R1+0x80], R13 ;  /* 0x0000800d01007387 */ /* 0x000fe60000100800 */
[----:B------:R-:W-:Y:S01]  /*26180*/  IMAD R10, R6, 0x4, R17 ;  /* 0x00000004060a7824 */ /* 0x000fe200078e0211 */
[----:B--2---:R-:W-:-:S05]  /*26190*/  PRMT R19, R8, 0x7772, RZ ;  /* 0x0000777208137816 */ /* 0x004fca00000000ff */
[----:B------:R0:W-:Y:S04]  /*261a0*/  STG.E.U8 desc[UR14][R28.64], R19 ;  /* 0x000000131c007986 */ /* 0x0001e8000c10110e */
[----:B------:R1:W-:Y:S04]  /*261b0*/  STG.E.U8 desc[UR14][R14.64], R3 ;  /* 0x000000030e007986 */ /* 0x0003e8000c10110e */
[----:B0-----:R-:W2:Y:S01]  /*261c0*/  LDL.LU R19, [R1+0x10c] ;  /* 0x00010c0001137983 */ /* 0x001ea20000300800 */
[----:B-1----:R-:W-:-:S03]  /*261d0*/  PRMT R3, R4, 0x7772, RZ ;  /* 0x0000777204037816 */ /* 0x002fc600000000ff */
[----:B------:R-:W3:Y:S04]  /*261e0*/  LDL.LU R27, [R1+0x100] ;  /* 0x00010000011b7983 */ /* 0x000ee80000300800 */
[----:B------:R-:W-:Y:S04]  /*261f0*/  STL [R1+0x7c], R10 ;  /* 0x00007c0a01007387 */ /* 0x000fe80000100800 */
[----:B------:R0:W-:Y:S04]  /*26200*/  STG.E.U8 desc[UR14][R22.64], R3 ;  /* 0x0000000316007986 */ /* 0x0001e8000c10110e */
[----:B0-----:R-:W4:Y:S01]  /*26210*/  LDL.LU R23, [R1+0xf48] ;  /* 0x000f480001177983 */ /* 0x001f220000300800 */
[----:B------:R-:W-:Y:S01]  /*26220*/  IADD3 R28, P6, R11, R0, RZ ;  /* 0x000000000b1c7210 */ /* 0x000fe20007fde0ff */
[----:B------:R-:W-:-:S03]  /*26230*/  IMAD R13, R6, 0x4, R10 ;  /* 0x00000004060d7824 */ /* 0x000fc600078e020a */
[----:B------:R-:W-:Y:S02]  /*26240*/  LEA.HI.X.SX32 R29, R11, R2, 0x1, P6 ;  /* 0x000000020b1d7211 */ /* 0x000fe400030f0eff */
[----:B------:R-:W-:Y:S01]  /*26250*/  PRMT R14, R12, 0x7772, RZ ;  /* 0x000077720c0e7816 */ /* 0x000fe200000000ff */
[----:B------:R0:W-:Y:S01]  /*26260*/  STL [R1+0x54], R13 ;  /* 0x0000540d01007387 */ /* 0x0001e20000100800 */
[----:B------:R-:W-:-:S03]  /*26270*/  PRMT R3, R16, 0x7772, RZ ;  /* 0x0000777210037816 */ /* 0x000fc600000000ff */
[----:B------:R1:W-:Y:S01]  /*26280*/  STG.E.U8 desc[UR14][R28.64], R14 ;  /* 0x0000000e1c007986 */ /* 0x0003e2000c10110e */
[----:B0-----:R-:W-:-:S05]  /*26290*/  IMAD R13, R6, 0x4, R13 ;  /* 0x00000004060d7824 */ /* 0x001fca00078e020d */
[----:B------:R0:W-:Y:S01]  /*262a0*/  STL [R1+0x78], R13 ;  /* 0x0000780d01007387 */ /* 0x0001e20000100800 */
[----:B-1----:R-:W-:-:S04]  /*262b0*/  IADD3 R14, P5, R5, R0, RZ ;  /* 0x00000000050e7210 */ /* 0x002fc80007fbe0ff */
[----:B------:R-:W-:Y:S01]  /*262c0*/  LEA.HI.X.SX32 R15, R5, R2, 0x1, P5 ;  /* 0x00000002050f7211 */ /* 0x000fe200028f0eff */
[----:B0-----:R-:W-:-:S04]  /*262d0*/  IMAD R13, R6, 0x4, R13 ;  /* 0x00000004060d7824 */ /* 0x001fc800078e020d */
[----:B------:R-:W-:Y:S01]  /*262e0*/  IMAD R5, R6, 0x4, R13 ;  /* 0x0000000406057824 */ /* 0x000fe200078e020d */
[----:B----4-:R-:W-:-:S04]  /*262f0*/  IADD3 R10, P6, R23, R0, RZ ;  /* 0x00000000170a7210 */ /* 0x010fc80007fde0ff */
[----:B------:R-:W-:-:S05]  /*26300*/  LEA.HI.X.SX32 R11, R23, R2, 0x1, P6 ;  /* 0x00000002170b7211 */ /* 0x000fca00030f0eff */
[----:B------:R0:W-:Y:S04]  /*26310*/  STG.E.U8 desc[UR14][R10.64], R3 ;  /* 0x000000030a007986 */ /* 0x0001e8000c10110e */
[----:B0-----:R-:W4:Y:S01]  /*26320*/  LDL.LU R10, [R1+0x118] ;  /* 0x00011800010a7983 */ /* 0x001f220000300800 */
[----:B------:R-:W-:-:S03]  /*26330*/  PRMT R3, R20, 0x7772, RZ ;  /* 0x0000777214037816 */ /* 0x000fc600000000ff */
[----:B------:R0:W-:Y:S04]  /*26340*/  STL [R1+0xef0], R20 ;  /* 0x000ef01401007387 */ /* 0x0001e80000100800 */
[----:B0-----:R-:W3:Y:S01]  /*26350*/  LDL.LU R20, [R1+0x104] ;  /* 0x0001040001147983 */ /* 0x001ee20000300800 */
[----:B-----5:R-:W-:-:S03]  /*26360*/  IADD3 R28, P6, R9, R0, RZ ;  /* 0x00000000091c7210 */ /* 0x020fc60007fde0ff */
[----:B------:R-:W5:Y:S01]  /*26370*/  LDL.LU R11, [R1+0x110] ;  /* 0x00011000010b7983 */ /* 0x000f620000300800 */
[----:B------:R-:W-:Y:S02]  /*26380*/  LEA.HI.X.SX32 R29, R9, R2, 0x1, P6 ;  /* 0x00000002091d7211 */ /* 0x000fe400030f0eff */
[----:B------:R-:W-:Y:S01]  /*26390*/  PRMT R9, R24, 0x7772, RZ ;  /* 0x0000777218097816 */ /* 0x000fe200000000ff */
[----:B------:R-:W-:Y:S04]  /*263a0*/  STL [R1+0x74], R5 ;  /* 0x0000740501007387 */ /* 0x000fe80000100800 */
[----:B------:R0:W-:Y:S04]  /*263b0*/  STL [R1+0xef4], R24 ;  /* 0x000ef41801007387 */ /* 0x0001e80000100800 */
[----:B0-----:R-:W4:Y:S01]  /*263c0*/  LDL.LU R24, [R1+0x114] ;  /* 0x0001140001187983 */ /* 0x001f220000300800 */
[----:B--2---:R-:W-:-:S03]  /*263d0*/  IADD3 R22, P5, R19, R0, RZ ;  /* 0x0000000013167210 */ /* 0x004fc60007fbe0ff */
[----:B------:R0:W-:Y:S01]  /*263e0*/  STG.E.U8 desc[UR14][R14.64], R3 ;  /* 0x000000030e007986 */ /* 0x0001e2000c10110e */
[----:B------:R-:W-:Y:S02]  /*263f0*/  LEA.HI.X.SX32 R23, R19, R2, 0x1, P5 ;  /* 0x0000000213177211 */ /* 0x000fe400028f0eff */
[----:B------:R-:W-:Y:S01]  /*26400*/  PRMT R8, R8, 0x7773, RZ ;  /* 0x0000777308087816 */ /* 0x000fe200000000ff */
[----:B------:R1:W-:Y:S01]  /*26410*/  STG.E.U8 desc[UR14][R28.64], R9 ;  /* 0x000000091c007986 */ /* 0x0003e2000c10110e */
[----:B0-----:R-:W-:Y:S01]  /*26420*/  PRMT R3, R18, 0x7773, RZ ;  /* 0x0000777312037816 */ /* 0x001fe200000000ff */
[----:B------:R-:W-:-:S04]  /*26430*/  IMAD R5, R6, 0x4, R5 ;  /* 0x0000000406057824 */ /* 0x000fc800078e0205 */
[----:B-1----:R-:W-:-:S05]  /*26440*/  IMAD R9, R6, 0x4, R5 ;  /* 0x0000000406097824 */ /* 0x002fca00078e0205 */
[----:B------:R0:W-:Y:S04]  /*26450*/  STL [R1+0x70], R9 ;  /* 0x0000700901007387 */ /* 0x0001e80000100800 */
[----:B------:R-:W2:Y:S01]  /*26460*/  LDL.LU R19, [R1+0x108] ;  /* 0x0001080001137983 */ /* 0x000ea20000300800 */
[----:B0-----:R-:W-:-:S04]  /*26470*/  IMAD R9, R6, 0x4, R9 ;  /* 0x0000000406097824 */ /* 0x001fc800078e0209 */
[----:B------:R-:W-:Y:S01]  /*26480*/  IMAD R6, R6, 0x4, R9 ;  /* 0x0000000406067824 */ /* 0x000fe200078e0209 */
[----:B------:R-:W-:Y:S02]  /*26490*/  PRMT R4, R4, 0x7773, RZ ;  /* 0x0000777304047816 */ /* 0x000fe400000000ff */
[----:B------:R-:W-:Y:S02]  /*264a0*/  PRMT R12, R12, 0x7773, RZ ;  /* 0x000077730c0c7816 */ /* 0x000fe400000000ff */
[----:B------:R-:W-:Y:S02]  /*264b0*/  PRMT R16, R16, 0x7773, RZ ;  /* 0x0000777310107816 */ /* 0x000fe400000000ff */
[----:B---3--:R-:W-:-:S04]  /*264c0*/  IADD3 R14, P6, R20, R0, RZ ;  /* 0x00000000140e7210 */ /* 0x008fc80007fde0ff */
[----:B------:R-:W-:-:S05]  /*264d0*/  LEA.HI.X.SX32 R15, R20, R2, 0x1, P6 ;  /* 0x00000002140f7211 */ /* 0x000fca00030f0eff */
[----:B------:R0:W-:Y:S04]  /*264e0*/  STG.E.U8 desc[UR14][R14.64], R3 ;  /* 0x000000030e007986 */ /* 0x0001e8000c10110e */
[----:B------:R1:W-:Y:S01]  /*264f0*/  STG.E.U8 desc[UR14][R22.64], R8 ;  /* 0x0000000816007986 */ /* 0x0003e2000c10110e */
[----:B------:R-:W-:-:S03]  /*26500*/  IADD3 R28, P6, R27, R0, RZ ;  /* 0x000000001b1c7210 */ /* 0x000fc60007fde0ff */
[----:B0-----:R-:W3:Y:S01]  /*26510*/  LDL.LU.64 R14, [R1+0xf40] ;  /* 0x000f4000010e7983 */ /* 0x001ee20000300a00 */
[----:B-1----:R-:W0:Y:S03]  /*26520*/  LDC R8, c[0x0][0x278] ;  /* 0x00009e00ff087b82 */ /* 0x002e260000000800 */
[----:B------:R-:W3:Y:S01]  /*26530*/  LDL.LU R18, [R1+0xfc] ;  /* 0x0000fc0001127983 */ /* 0x000ee20000300800 */
[----:B------:R-:W-:-:S03]  /*26540*/  LEA.HI.X.SX32 R29, R27, R2, 0x1, P6 ;  /* 0x000000021b1d7211 */ /* 0x000fc600030f0eff */
[----:B------:R0:W-:Y:S01]  /*26550*/  STL [R1+0x60], R6 ;  /* 0x0000600601007387 */ /* 0x0001e20000100800 */
[----:B------:R-:W-:Y:S02]  /*26560*/  PRMT R3, R7, 0x7773, RZ ;  /* 0x0000777307037816 */ /* 0x000fe400000000ff */
[----:B----4-:R-:W-:Y:S01]  /*26570*/  IADD3 R22, P6, R24, R0, RZ ;  /* 0x0000000018167210 */ /* 0x010fe20007fde0ff */
[----:B------:R-:W4:Y:S04]  /*26580*/  LDL.LU R27, [R1+0xf8] ;  /* 0x0000f800011b7983 */ /* 0x000f280000300800 */
[----:B------:R1:W-:Y:S01]  /*26590*/  STG.E.U8 desc[UR14][R28.64], R3 ;  /* 0x000000031c007986 */ /* 0x0003e2000c10110e */
[----:B0-----:R-:W-:-:S04]  /*265a0*/  IMAD R6, R8, 0x4, R6 ;  /* 0x0000000408067824 */ /* 0x001fc800078e0206 */
[C---:B------:R-:W-:Y:S01]  /*265b0*/  IMAD R20, R8.reuse, 0x4, R6 ;  /* 0x0000000408147824 */ /* 0x040fe200078e0206 */
[----:B------:R0:W-:Y:S03]  /*265c0*/  STL [R1+0x5c], R6 ;  /* 0x00005c0601007387 */ /* 0x0001e60000100800 */
[----:B-1----:R-:W-:Y:S01]  /*265d0*/  IMAD R3, R8, 0x4, R20 ;  /* 0x0000000408037824 */ /* 0x002fe200078e0214 */
[----:B------:R-:W-:Y:S01]  /*265e0*/  LEA.HI.X.SX32 R23, R24, R2, 0x1, P6 ;  /* 0x0000000218177211 */ /* 0x000fe200030f0eff */
[----:B------:R-:W-:Y:S01]  /*265f0*/  STL [R1+0x50], R20 ;  /* 0x0000501401007387 */ /* 0x000fe20000100800 */
[----:B-----5:R-:W-:-:S03]  /*26600*/  IADD3 R28, P6, R11, R0, RZ ;  /* 0x000000000b1c7210 */ /* 0x020fc60007fde0ff */
[----:B------:R-:W5:Y:S01]  /*26610*/  LDL.LU R24, [R1+0xe4] ;  /* 0x0000e40001187983 */ /* 0x000f620000300800 */
[----:B0-----:R-:W-:-:S03]  /*26620*/  IADD3 R6, P5, R10, R0, RZ ;  /* 0x000000000a067210 */ /* 0x001fc60007fbe0ff */
[----:B------:R0:W-:Y:S01]  /*26630*/  STL [R1+0x4c], R3 ;  /* 0x00004c0301007387 */ /* 0x0001e20000100800 */
[-C--:B------:R-:W-:Y:S02]  /*26640*/  LEA.HI.X.SX32 R7, R10, R2.reuse, 0x1, P5 ;  /* 0x000000020a077211 */ /* 0x080fe400028f0eff */
[----:B------:R-:W-:Y:S01]  /*26650*/  LEA.HI.X.SX32 R29, R11, R2, 0x1, P6 ;  /* 0x000000020b1d7211 */ /* 0x000fe200030f0eff */
[----:B------:R1:W-:Y:S01]  /*26660*/  STG.E.U8 desc[UR14][R22.64], R4 ;  /* 0x0000000416007986 */ /* 0x0003e2000c10110e */
[----:B0-----:R-:W-:-:S03]  /*26670*/  IMAD R3, R8, 0x4, R3 ;  /* 0x0000000408037824 */ /* 0x001fc600078e0203 */
[----:B------:R0:W-:Y:S01]  /*26680*/  STG.E.U8 desc[UR14][R6.64], R12 ;  /* 0x0000000c06007986 */ /* 0x0001e2000c10110e */
[----:B------:R-:W-:-:S03]  /*26690*/  IMAD R20, R8, 0x4, R3 ;  /* 0x0000000408147824 */ /* 0x000fc600078e0203 */
[----:B-1----:R-:W5:Y:S04]  /*266a0*/  LDL.LU.64 R22, [R1+0xf38] ;  /* 0x000f380001167983 */ /* 0x002f680000300a00 */
[----:B------:R-:W5:Y:S04]  /*266b0*/  LDL.LU R4, [R1+0xec] ;  /* 0x0000ec0001047983 */ /* 0x000f680000300800 */
[----:B------:R1:W-:Y:S04]  /*266c0*/  STL [R1+0x38], R3 ;  /* 0x0000380301007387 */ /* 0x0003e80000100800 */
[----:B0-----:R-:W5:Y:S04]  /*266d0*/  LDL.LU R12, [R1+0xe8] ;  /* 0x0000e800010c7983 */ /* 0x001f680000300800 */
[----:B------:R0:W-:Y:S04]  /*266e0*/  STG.E.U8 desc[UR14][R28.64], R16 ;  /* 0x000000101c007986 */ /* 0x0001e8000c10110e */
[----:B-1----:R-:W5:Y:S04]  /*266f0*/  LDL.LU R3, [R1+0xd4] ;  /* 0x0000d40001037983 */ /* 0x002f680000300800 */
[----:B------:R1:W-:Y:S04]  /*26700*/  STL [R1+0x24], R20 ;  /* 0x0000241401007387 */ /* 0x0003e80000100800 */
[----:B0-----:R-:W5:Y:S04]  /*26710*/  LDL.LU R28, [R1+0xf4] ;  /* 0x0000f400011c7983 */ /* 0x001f680000300800 */
[----:B------:R-:W5:Y:S01]  /*26720*/  LDL.LU R16, [R1+0xf0] ;  /* 0x0000f00001107983 */ /* 0x000f620000300800 */
[----:B--2---:R-:W-:Y:S01]  /*26730*/  IADD3 R6, P6, R19, R0, RZ ;  /* 0x0000000013067210 */ /* 0x004fe20007fde0ff */
[----:B------:R-:W-:-:S02]  /*26740*/  IMAD R29, R8, 0x4, R20 ;  /* 0x00000004081d7824 */ /* 0x000fc400078e0214 */
[----:B-1----:R-:W2:Y:S01]  /*26750*/  LDL.LU R20, [R1+0xcc] ;  /* 0x0000cc0001147983 */ /* 0x002ea20000300800 */
[----:B------:R-:W-:-:S03]  /*26760*/  LEA.HI.X.SX32 R7, R19, R2, 0x1, P6 ;  /* 0x0000000213077211 */ /* 0x000fc600030f0eff */
[----:B------:R-:W2:Y:S04]  /*26770*/  LDL.LU R19, [R1+0xf30] ;  /* 0x000f300001137983 */ /* 0x000ea80000300800 */
[----:B------:R-:W-:Y:S04]  /*26780*/  STL.64 [R1+0x328], R6 ;  /* 0x0003280601007387 */ /* 0x000fe80000100a00 */
[----:B------:R0:W-:Y:S02]  /*26790*/  STL [R1], R29 ;  /* 0x0000001d01007387 */ /* 0x0001e40000100800 */
[----:B0-----:R-:W-:Y:S01]  /*267a0*/  IMAD R29, R8, 0x4, R29 ;  /* 0x00000004081d7824 */ /* 0x001fe200078e021d */
[----:B---3--:R-:W-:-:S04]  /*267b0*/  IADD3 R10, P5, R18, R0, RZ ;  /* 0x00000000120a7210 */ /* 0x008fc80007fbe0ff */
[----:B------:R-:W-:Y:S02]  /*267c0*/  LEA.HI.X.SX32 R11, R18, R2, 0x1, P5 ;  /* 0x00000002120b7211 */ /* 0x000fe400028f0eff */
[----:B------:R-:W3:Y:S01]  /*267d0*/  LDL.LU R18, [R1+0xf2c] ;  /* 0x000f2c0001127983 */ /* 0x000ee20000300800 */
[----:B----4-:R-:W-:-:S03]  /*267e0*/  IADD3 R6, P6, R27, R0, RZ ;  /* 0x000000001b067210 */ /* 0x010fc60007fde0ff */
[----:B------:R5:W-:Y:S01]  /*267f0*/  STL.64 [R1+0x320], R10 ;  /* 0x0003200a01007387 */ /* 0x000be20000100a00 */
[----:B------:R-:W-:-:S03]  /*26800*/  LEA.HI.X.SX32 R7, R27, R2, 0x1, P6 ;  /* 0x000000021b077211 */ /* 0x000fc600030f0eff */
[----:B------:R-:W-:Y:S04]  /*26810*/  STL [R1+0xf24], R9 ;  /* 0x000f240901007387 */ /* 0x000fe80000100800 */
[----:B------:R-:W4:Y:S04]  /*26820*/  LDL.LU R27, [R1+0xf28] ;  /* 0x000f2800011b7983 */ /* 0x000f280000300800 */
[----:B------:R0:W-:Y:S01]  /*26830*/  STL.64 [R1+0x318], R6 ;  /* 0x0003180601007387 */ /* 0x0001e20000100a00 */
[----:B-----5:R-:W-:-:S04]  /*26840*/  IADD3 R10, P5, R28, R0, RZ ;  /* 0x000000001c0a7210 */ /* 0x020fc80007fbe0ff */
[----:B------:R-:W-:Y:S02]  /*26850*/  LEA.HI.X.SX32 R11, R28, R2, 0x1, P5 ;  /* 0x000000021c0b7211 */ /* 0x000fe400028f0eff */
[----:B0-----:R-:W-:-:S03]  /*26860*/  IADD3 R6, P6, R16, R0, RZ ;  /* 0x0000000010067210 */ /* 0x001fc60007fde0ff */
[----:B------:R0:W-:Y:S01]  /*26870*/  STL.64 [R1+0x310], R10 ;  /* 0x0003100a01007387 */ /* 0x0001e20000100a00 */
[----:B------:R-:W-:Y:S01]  /*26880*/  LEA.HI.X.SX32 R7, R16, R2, 0x1, P6 ;  /* 0x0000000210077211 */ /* 0x000fe200030f0eff */
[----:B------:R-:W-:Y:S02]  /*26890*/  IMAD R28, R8, 0x4, R29 ;  /* 0x00000004081c7824 */ /* 0x000fe400078e021d */
[----:B------:R-:W-:Y:S01]  /*268a0*/  STL [R1+0xf08], R29 ;  /* 0x000f081d01007387 */ /* 0x000fe20000100800 */
[----:B0-----:R-:W-:-:S04]  /*268b0*/  IADD3 R10, P5, R12, R0, RZ ;  /* 0x000000000c0a7210 */ /* 0x001fc80007fbe0ff */
[----:B------:R-:W-:Y:S01]  /*268c0*/  LEA.HI.X.SX32 R11, R12, R2, 0x1, P5 ;  /* 0x000000020c0b7211 */ /* 0x000fe200028f0eff */
[----:B------:R0:W-:Y:S04]  /*268d0*/  STL.64 [R1+0x308], R6 ;  /* 0x0003080601007387 */ /* 0x0001e80000100a00 */
[----:B------:R1:W-:Y:S04]  /*268e0*/  STL.64 [R1+0x300], R10 ;  /* 0x0003000a01007387 */ /* 0x0003e80000100a00 */
[----:B------:R-:W-:Y:S04]  /*268f0*/  STL [R1+0xf0c], R28 ;  /* 0x000f0c1c01007387 */ /* 0x000fe80000100800 */
[----:B------:R-:W5:Y:S01]  /*26900*/  LDL.LU R9, [R1+0xb8] ;  /* 0x0000b80001097983 */ /* 0x000f620000300800 */
[----:B0-----:R-:W-:-:S04]  /*26910*/  IADD3 R6, P6, R4, R0, RZ ;  /* 0x0000000004067210 */ /* 0x001fc80007fde0ff */
[----:B------:R-:W-:Y:S02]  /*26920*/  LEA.HI.X.SX32 R7, R4, R2, 0x1, P6 ;  /* 0x0000000204077211 */ /* 0x000fe400030f0eff */
[----:B-1----:R-:W-:-:S03]  /*26930*/  IADD3 R10, P5, R24, R0, RZ ;  /* 0x00000000180a7210 */ /* 0x002fc60007fbe0ff */
[----:B------:R0:W-:Y:S01]  /*26940*/  STL.64 [R1+0x2f8], R6 ;  /* 0x0002f80601007387 */ /* 0x0001e20000100a00 */
[----:B------:R-:W-:Y:S01]  /*26950*/  LEA.HI.X.SX32 R11, R24, R2, 0x1, P5 ;  /* 0x00000002180b7211 */ /* 0x000fe200028f0eff */
[----:B------:R-:W-:Y:S02]  /*26960*/  IMAD R16, R8, 0x4, R28 ;  /* 0x0000000408107824 */ /* 0x000fe400078e021c */
[----:B------:R-:W4:Y:S01]  /*26970*/  LDL.LU R24, [R1+0xb4] ;  /* 0x0000b40001187983 */ /* 0x000f220000300800 */
[----:B0-----:R-:W-:-:S03]  /*26980*/  IADD3 R6, P6, R14, R0, RZ ;  /* 0x000000000e067210 */ /* 0x001fc60007fde0ff */
[----:B------:R0:W-:Y:S01]  /*26990*/  STL.64 [R1+0x2f0], R10 ;  /* 0x0002f00a01007387 */ /* 0x0001e20000100a00 */
[----:B------:R-:W-:-:S03]  /*269a0*/  LEA.HI.X.SX32 R7, R14, R2, 0x1, P6 ;  /* 0x000000020e077211 */ /* 0x000fc600030f0eff */
[----:B------:R-:W-:Y:S04]  /*269b0*/  STL [R1+0xf10], R16 ;  /* 0x000f101001007387 */ /* 0x000fe80000100800 */
[----:B------:R1:W-:Y:S01]  /*269c0*/  STL.64 [R1+0x2e8], R6 ;  /* 0x0002e80601007387 */ /* 0x0003e20000100a00 */
[----:B0-----:R-:W-:Y:S01]  /*269d0*/  IADD3 R10, P5, R15, R0, RZ ;  /* 0x000000000f0a7210 */ /* 0x001fe20007fbe0ff */
[----:B------:R-:W-:-:S03]  /*269e0*/  IMAD R12, R8, 0x4, R16 ;  /* 0x00000004080c7824 */ /* 0x000fc600078e0210 */
[----:B------:R-:W-:Y:S02]  /*269f0*/  LEA.HI.X.SX32 R11, R15, R2, 0x1, P5 ;  /* 0x000000020f0b7211 */ /* 0x000fe400028f0eff */
[----:B-1----:R-:W-:-:S03]  /*26a00*/  IADD3 R6, P6, R3, R0, RZ ;  /* 0x0000000003067210 */ /* 0x002fc60007fde0ff */
[----:B------:R-:W-:Y:S01]  /*26a10*/  STL.64 [R1+0xea8], R10 ;  /* 0x000ea80a01007387 */ /* 0x000fe20000100a00 */
[----:B------:R-:W-:-:S03]  /*26a20*/  LEA.HI.X.SX32 R7, R3, R2, 0x1, P6 ;  /* 0x0000000203077211 */ /* 0x000fc600030f0eff */
[----:B------:R-:W-:Y:S01]  /*26a30*/  STL [R1+0xf20], R12 ;  /* 0x000f200c01007387 */ /* 0x000fe20000100800 */
[----:B--2---:R-:W-:-:S03]  /*26a40*/  IADD3 R14, P5, R20, R0, RZ ;  /* 0x00000000140e7210 */ /* 0x004fc60007fbe0ff */
[----:B------:R0:W-:Y:S01]  /*26a50*/  STL.64 [R1+0x2d8], R6 ;  /* 0x0002d80601007387 */ /* 0x0001e20000100a00 */
[----:B------:R-:W-:Y:S02]  /*26a60*/  LEA.HI.X.SX32 R15, R20, R2, 0x1, P5 ;  /* 0x00000002140f7211 */ /* 0x000fe400028f0eff */
[----:B0-----:R-:W-:-:S03]  /*26a70*/  IADD3 R6, P6, R23, R0, RZ ;  /* 0x0000000017067210 */ /* 0x001fc60007fde0ff */
[----:B------:R0:W-:Y:S01]  /*26a80*/  STL.64 [R1+0xeb0], R14 ;  /* 0x000eb00e01007387 */ /* 0x0001e20000100a00 */
[----:B------:R-:W-:-:S03]  /*26a90*/  LEA.HI.X.SX32 R7, R23, R2, 0x1, P6 ;  /* 0x0000000217077211 */ /* 0x000fc600030f0eff */
[----:B------:R-:W2:Y:S01]  /*26aa0*/  LDL.LU R28, [R1+0xa4] ;  /* 0x0000a400011c7983 */ /* 0x000ea20000300800 */
[----:B------:R-:W-:-:S03]  /*26ab0*/  IADD3 R10, P5, R22, R0, RZ ;  /* 0x00000000160a7210 */ /* 0x000fc60007fbe0ff */
[----:B------:R1:W-:Y:S01]  /*26ac0*/  STL.64 [R1+0x2c8], R6 ;  /* 0x0002c80601007387 */ /* 0x0003e20000100a00 */
[----:B0-----:R-:W0:Y:S01]  /*26ad0*/  LDC R14, c[0x0][0x278] ;  /* 0x00009e00ff0e7b82 */ /* 0x001e220000000800 */
[----:B------:R-:W-:Y:S02]  /*26ae0*/  LEA.HI.X.SX32 R11, R22, R2, 0x1, P5 ;  /* 0x00000002160b7211 */ /* 0x000fe400028f0eff */
[----:B------:R-:W2:Y:S04]  /*26af0*/  LDL.LU R29, [R1+0xa0] ;  /* 0x0000a000011d7983 */ /* 0x000ea80000300800 */
[----:B------:R-:W2:Y:S01]  /*26b00*/  LDL.LU R20, [R1+0x9c] ;  /* 0x00009c0001147983 */ /* 0x000ea20000300800 */
[----:B-1----:R-:W-:-:S04]  /*26b10*/  IADD3 R6, P6, R19, R0, RZ ;  /* 0x0000000013067210 */ /* 0x002fc80007fde0ff */
[----:B------:R-:W-:Y:S01]  /*26b20*/  LEA.HI.X.SX32 R7, R19, R2, 0x1, P6 ;  /* 0x0000000213077211 */ /* 0x000fe200030f0eff */
[----:B------:R-:W-:Y:S04]  /*26b30*/  STL.64 [R1+0x2c0], R10 ;  /* 0x0002c00a01007387 */ /* 0x000fe80000100a00 */
[----:B------:R1:W-:Y:S04]  /*26b40*/  STL.64 [R1+0xeb8], R6 ;  /* 0x000eb80601007387 */ /* 0x0003e80000100a00 */
[----:B-1----:R-:W2:Y:S04]  /*26b50*/  LDL.LU R6, [R1+0xa8] ;  /* 0x0000a80001067983 */ /* 0x002ea80000300800 */
[----:B------:R-:W2:Y:S01]  /*26b60*/  LDL.LU R7, [R1+0x94] ;  /* 0x0000940001077983 */ /* 0x000ea20000300800 */
[----:B---3--:R-:W-:-:S04]  /*26b70*/  IADD3 R10, P5, R18, R0, RZ ;  /* 0x00000000120a7210 */ /* 0x008fc80007fbe0ff */
[----:B------:R-:W-:-:S05]  /*26b80*/  LEA.HI.X.SX32 R11, R18, R2, 0x1, P5 ;  /* 0x00000002120b7211 */ /* 0x000fca00028f0eff */
[----:B------:R1:W-:Y:S04]  /*26b90*/  STL.64 [R1+0x2b0], R10 ;  /* 0x0002b00a01007387 */ /* 0x0003e80000100a00 */
[----:B0-----:R-:W-:Y:S04]  /*26ba0*/  STL [R1+0xf04], R14 ;  /* 0x000f040e01007387 */ /* 0x001fe80000100800 */
[----:B-1----:R-:W3:Y:S01]  /*26bb0*/  LDL.LU R11, [R1+0x90] ;  /* 0x00009000010b7983 */ /* 0x002ee20000300800 */
[----:B-----5:R-:W-:-:S04]  /*26bc0*/  IADD3 R22, P6, R9, R0, RZ ;  /* 0x0000000009167210 */ /* 0x020fc80007fde0ff */
[----:B------:R-:W-:-:S05]  /*26bd0*/  LEA.HI.X.SX32 R23, R9, R2, 0x1, P6 ;  /* 0x0000000209177211 */ /* 0x000fca00030f0eff */
[----:B------:R0:W-:Y:S04]  /*26be0*/  STL.64 [R1+0xec0], R22 ;  /* 0x000ec01601007387 */ /* 0x0001e80000100a00 */
[----:B0-----:R-:W5:Y:S01]  /*26bf0*/  LDL.LU R22, [R1+0x98] ;  /* 0x0000980001167983 */ /* 0x001f620000300800 */
[----:B------:R-:W-:Y:S01]  /*26c00*/  IMAD R8, R8, 0x4, R12 ;  /* 0x0000000408087824 */ /* 0x000fe200078e020c */
[----:B------:R-:W0:Y:S02]  /*26c10*/  LDC R23, c[0x0][0x278] ;  /* 0x00009e00ff177b82 */ /* 0x000e240000000800 */
[----:B------:R-:W3:Y:S01]  /*26c20*/  LDL.LU R9, [R1+0x8c] ;  /* 0x00008c0001097983 */ /* 0x000ee20000300800 */
[----:B------:R-:W-:Y:S01]  /*26c30*/  IMAD R4, R14, 0x4, R8 ;  /* 0x000000040e047824 */ /* 0x000fe200078e0208 */
[----:B----4-:R-:W-:-:S03]  /*26c40*/  IADD3 R18, P5, R24, R0, RZ ;  /* 0x0000000018127210 */ /* 0x010fc60007fbe0ff */
[----:B------:R-:W-:Y:S01]  /*26c50*/  IMAD R3, R14, 0x4, R4 ;  /* 0x000000040e037824 */ /* 0x000fe200078e0204 */
[----:B------:R-:W-:-:S03]  /*26c60*/  LEA.HI.X.SX32 R19, R24, R2, 0x1, P5 ;  /* 0x0000000218137211 */ /* 0x000fc600028f0eff */
[----:B------:R-:W-:Y:S01]  /*26c70*/  IMAD R10, R14, 0x4, R3 ;  /* 0x000000040e0a7824 */ /* 0x000fe200078e0203 */
[C---:B------:R-:W-:Y:S01]  /*26c80*/  IADD3 R14, P6, R27.reuse, R0, RZ ;  /* 0x000000001b0e7210 */ /* 0x040fe20007fde0ff */
[----:B------:R1:W-:Y:S03]  /*26c90*/  STL.64 [R1+0x2a0], R18 ;  /* 0x0002a01201007387 */ /* 0x0003e60000100a00 */
[----:B------:R-:W-:Y:S01]  /*26ca0*/  LEA.HI.X.SX32 R15, R27, R2, 0x1, P6 ;  /* 0x000000021b0f7211 */ /* 0x000fe200030f0eff */
[----:B------:R-:W4:Y:S04]  /*26cb0*/  LDL.LU R12, [R1+0x3c] ;  /* 0x00003c00010c7983 */ /* 0x000f280000300800 */
[----:B------:R2:W-:Y:S01]  /*26cc0*/  STL.64 [R1+0x298], R14 ;  /* 0x0002980e01007387 */ /* 0x0005e20000100a00 */
[----:B-1----:R-:W-:Y:S01]  /*26cd0*/  IADD3 R18, P5, R26, R0, RZ ;  /* 0x000000001a127210 */ /* 0x002fe20007fbe0ff */
[----:B0-----:R-:W-:-:S02]  /*26ce0*/  IMAD R24, R23, 0x4, R10 ;  /* 0x0000000417187824 */ /* 0x001fc400078e020a */
[----:B------:R-:W4:Y:S01]  /*26cf0*/  LDL.LU R16, [R1+0x88] ;  /* 0x0000880001107983 */ /* 0x000f220000300800 */
[----:B------:R-:W-:Y:S01]  /*26d00*/  LEA.HI.X.SX32 R19, R26, R2, 0x1, P5 ;  /* 0x000000021a137211 */ /* 0x000fe200028f0eff */
[----:B------:R-:W-:-:S04]  /*26d10*/  IMAD R24, R23, 0x4, R24 ;  /* 0x0000000417187824 */ /* 0x000fc800078e0218 */
[----:B------:R-:W-:Y:S01]  /*26d20*/  STL.64 [R1+0xec8], R18 ;  /* 0x000ec81201007387 */ /* 0x000fe20000100a00 */
[----:B--2---:R-:W-:-:S04]  /*26d30*/  IADD3 R26, P5, R28, R0, RZ ;  /* 0x000000001c1a7210 */ /* 0x004fc80007fbe0ff */
[----:B------:R-:W-:Y:S02]  /*26d40*/  LEA.HI.X.SX32 R27, R28, R2, 0x1, P5 ;  /* 0x000000021c1b7211 */ /* 0x000fe400028f0eff */
[----:B------:R-:W-:-:S04]  /*26d50*/  IADD3 R14, P6, R6, R0, RZ ;  /* 0x00000000060e7210 */ /* 0x000fc80007fde0ff */
[----:B------:R-:W-:-:S05]  /*26d60*/  LEA.HI.X.SX32 R15, R6, R2, 0x1, P6 ;  /* 0x00000002060f7211 */ /* 0x000fca00030f0eff */
[----:B------:R0:W-:Y:S04]  /*26d70*/  STL.64 [R1+0x288], R14 ;  /* 0x0002880e01007387 */ /* 0x0001e80000100a00 */
[----:B------:R-:W-:Y:S04]  /*26d80*/  STL [R1+0x2c], R24 ;  /* 0x00002c1801007387 */ /* 0x000fe80000100800 */
[----:B------:R-:W2:Y:S01]  /*26d90*/  LDL.LU R6, [R1+0x84] ;  /* 0x0000840001067983 */ /* 0x000ea20000300800 */
[----:B0-----:R-:W-:-:S03]  /*26da0*/  IADD3 R14, P6, R29, R0, RZ ;  /* 0x000000001d0e7210 */ /* 0x001fc60007fde0ff */
[----:B------:R0:W-:Y:S01]  /*26db0*/  STL.64 [R1+0x280], R26 ;  /* 0x0002801a01007387 */ /* 0x0001e20000100a00 */
[----:B------:R-:W-:-:S03]  /*26dc0*/  LEA.HI.X.SX32 R15, R29, R2, 0x1, P6 ;  /* 0x000000021d0f7211 */ /* 0x000fc600030f0eff */
[----:B------:R-:W2:Y:S01]  /*26dd0*/  LDL.LU R28, [R1+0x44] ;  /* 0x00004400011c7983 */ /* 0x000ea20000300800 */
[----:B0-----:R-:W-:-:S03]  /*26de0*/  IADD3 R26, P5, R20, R0, RZ ;  /* 0x00000000141a7210 */ /* 0x001fc60007fbe0ff */
[----:B------:R0:W-:Y:S01]  /*26df0*/  STL.64 [R1+0x278], R14 ;  /* 0x0002780e01007387 */ /* 0x0001e20000100a00 */
[----:B------:R-:W-:-:S03]  /*26e00*/  LEA.HI.X.SX32 R27, R20, R2, 0x1, P5 ;  /* 0x00000002141b7211 */ /* 0x000fc600028f0eff */
[----:B------:R-:W2:Y:S04]  /*26e10*/  LDL.LU R29, [R1+0x80] ;  /* 0x00008000011d7983 */ /* 0x000ea80000300800 */
[----:B------:R1:W-:Y:S01]  /*26e20*/  STL.64 [R1+0xed0], R26 ;  /* 0x000ed01a01007387 */ /* 0x0003e20000100a00 */
[----:B0-----:R-:W-:-:S04]  /*26e30*/  IADD3 R14, P5, R7, R0, RZ ;  /* 0x00000000070e7210 */ /* 0x001fc80007fbe0ff */
[----:B------:R-:W-:Y:S02]  /*26e40*/  LEA.HI.X.SX32 R15, R7, R2, 0x1, P5 ;  /* 0x00000002070f7211 */ /* 0x000fe400028f0eff */
[----:B-----5:R-:W-:-:S04]  /*26e50*/  IADD3 R18, P6, R22, R0, RZ ;  /* 0x0000000016127210 */ /* 0x020fc80007fde0ff */
[----:B------:R-:W-:-:S05]  /*26e60*/  LEA.HI.X.SX32 R19, R22, R2, 0x1, P6 ;  /* 0x0000000216137211 */ /* 0x000fca00030f0eff */
[----:B------:R3:W-:Y:S04]  /*26e70*/  STL.64 [R1+0x268], R18 ;  /* 0x0002681201007387 */ /* 0x0007e80000100a00 */
[----:B-1----:R-:W5:Y:S04]  /*26e80*/  LDL.LU R26, [R1+0x7c] ;  /* 0x00007c00011a7983 */ /* 0x002f680000300800 */
[----:B------:R0:W-:Y:S01]  /*26e90*/  STL.64 [R1+0x260], R14 ;  /* 0x0002600e01007387 */ /* 0x0001e20000100a00 */
[----:B---3--:R-:W-:-:S04]  /*26ea0*/  IADD3 R18, P6, R11, R0, RZ ;  /* 0x000000000b127210 */ /* 0x008fc80007fde0ff */
[----:B------:R-:W-:Y:S02]  /*26eb0*/  LEA.HI.X.SX32 R19, R11, R2, 0x1, P6 ;  /* 0x000000020b137211 */ /* 0x000fe400030f0eff */
[----:B------:R-:W3:Y:S01]  /*26ec0*/  LDL.LU R11, [R1+0x54] ;  /* 0x00005400010b7983 */ /* 0x000ee20000300800 */
[----:B0-----:R-:W-:-:S03]  /*26ed0*/  IADD3 R14, P5, R25, R0, RZ ;  /* 0x00000000190e7210 */ /* 0x001fc60007fbe0ff */
[----:B------:R0:W-:Y:S01]  /*26ee0*/  STL.64 [R1+0x258], R18 ;  /* 0x0002581201007387 */ /* 0x0001e20000100a00 */
[----:B------:R-:W-:-:S05]  /*26ef0*/  LEA.HI.X.SX32 R15, R25, R2, 0x1, P5 ;  /* 0x00000002190f7211 */ /* 0x000fca00028f0eff */
[----:B------:R4:W-:Y:S01]  /*26f00*/  STL.64 [R1+0x250], R14 ;  /* 0x0002500e01007387 */ /* 0x0009e20000100a00 */
[----:B0-----:R-:W-:-:S04]  /*26f10*/  IADD3 R18, P6, R9, R0, RZ ;  /* 0x0000000009127210 */ /* 0x001fc80007fde0ff */
[----:B------:R-:W-:Y:S02]  /*26f20*/  LEA.HI.X.SX32 R19, R9, R2, 0x1, P6 ;  /* 0x0000000209137211 */ /* 0x000fe400030f0eff */
[----:B------:R-:W3:Y:S01]  /*26f30*/  LDL.LU R9, [R1+0x78] ;  /* 0x0000780001097983 */ /* 0x000ee20000300800 */
[----:B------:R-:W-:Y:S01]  /*26f40*/  IMAD R24, R23, 0x4, R24 ;  /* 0x0000000417187824 */ /* 0x000fe200078e0218 */
[----:B----4-:R-:W-:-:S03]  /*26f50*/  IADD3 R14, P5, R12, R0, RZ ;  /* 0x000000000c0e7210 */ /* 0x010fc60007fbe0ff */
[C---:B------:R-:W-:Y:S01]  /*26f60*/  IMAD R20, R23.reuse, 0x4, R24 ;  /* 0x0000000417147824 */ /* 0x040fe200078e0218 */
[----:B------:R-:W-:Y:S01]  /*26f70*/  LEA.HI.X.SX32 R15, R12, R2, 0x1, P5 ;  /* 0x000000020c0f7211 */ /* 0x000fe200028f0eff */
[----:B------:R0:W-:Y:S02]  /*26f80*/  STL.64 [R1+0x248], R18 ;  /* 0x0002481201007387 */ /* 0x0001e40000100a00 */
[C---:B------:R-:W-:Y:S02]  /*26f90*/  IMAD R7, R23.reuse, 0x4, R20 ;  /* 0x0000000417077824 */ /* 0x040fe400078e0214 */
[----:B------:R-:W4:Y:S02]  /*26fa0*/  LDL.LU R12, [R1+0x74] ;  /* 0x00007400010c7983 */ /* 0x000f240000300800 */
[----:B------:R-:W-:Y:S02]  /*26fb0*/  IMAD R25, R23, 0x4, R7 ;  /* 0x0000000417197824 */ /* 0x000fe400078e0207 */
[----:B------:R1:W-:Y:S01]  /*26fc0*/  STL.64 [R1+0x240], R14 ;  /* 0x0002400e01007387 */ /* 0x0003e20000100a00 */
[----:B0-----:R-:W-:-:S04]  /*26fd0*/  IADD3 R18, P6, R16, R0, RZ ;  /* 0x0000000010127210 */ /* 0x001fc80007fde0ff */
[----:B------:R-:W-:Y:S02]  /*26fe0*/  LEA.HI.X.SX32 R19, R16, R2, 0x1, P6 ;  /* 0x0000000210137211 */ /* 0x000fe400030f0eff */
[C---:B-1----:R-:W-:Y:S01]  /*26ff0*/  IADD3 R14, P5, R21.reuse, R0, RZ ;  /* 0x00000000150e7210 */ /* 0x042fe20007fbe0ff */
[----:B------:R-:W-:Y:S03]  /*27000*/  STL.64 [R1+0xf18], R24 ;  /* 0x000f181801007387 */ /* 0x000fe60000100a00 */
[----:B------:R-:W-:Y:S01]  /*27010*/  LEA.HI.X.SX32 R15, R21, R2, 0x1, P5 ;  /* 0x00000002150f7211 */ /* 0x000fe200028f0eff */
[----:B------:R2:W-:Y:S04]  /*27020*/  STL.64 [R1+0x238], R18 ;  /* 0x0002381201007387 */ /* 0x0005e80000100a00 */
[----:B------:R-:W4:Y:S04]  /*27030*/  LDL.LU R16, [R1+0x70] ;  /* 0x0000700001107983 */ /* 0x000f280000300800 */
[----:B------:R0:W-:Y:S01]  /*27040*/  STL.64 [R1+0x228], R14 ;  /* 0x0002280e01007387 */ /* 0x0001e20000100a00 */
[----:B------:R-:W-:Y:S01]  /*27050*/  IMAD R22, R23, 0x4, R25 ;  /* 0x0000000417167824 */ /* 0x000fe200078e0219 */
[----:B--2---:R-:W-:-:S04]  /*27060*/  IADD3 R18, P6, R6, R0, RZ ;  /* 0x0000000006127210 */ /* 0x004fc80007fde0ff */
[----:B------:R-:W-:Y:S02]  /*27070*/  LEA.HI.X.SX32 R19, R6, R2, 0x1, P6 ;  /* 0x0000000206137211 */ /* 0x000fe400030f0eff */
[----:B0-----:R-:W-:-:S04]  /*27080*/  IADD3 R14, P5, R28, R0, RZ ;  /* 0x000000001c0e7210 */ /* 0x001fc80007fbe0ff */
[----:B------:R-:W-:Y:S02]  /*27090*/  LEA.HI.X.SX32 R15, R28, R2, 0x1, P5 ;  /* 0x000000021c0f7211 */ /* 0x000fe400028f0eff */
[----:B------:R-:W2:Y:S04]  /*270a0*/  LDL.LU R28, [R1+0x60] ;  /* 0x00006000011c7983 */ /* 0x000ea80000300800 */
[----:B------:R0:W-:Y:S01]  /*270b0*/  STL.64 [R1+0x220], R18 ;  /* 0x0002201201007387 */ /* 0x0001e20000100a00 */
[----:B------:R-:W-:Y:S01]  /*270c0*/  IADD3 R24, P6, R29, R0, RZ ;  /* 0x000000001d187210 */ /* 0x000fe20007fde0ff */
[----:B------:R-:W-:-:S03]  /*270d0*/  IMAD R21, R23, 0x4, R22 ;  /* 0x0000000417157824 */ /* 0x000fc600078e0216 */
[----:B------:R-:W-:Y:S01]  /*270e0*/  LEA.HI.X.SX32 R25, R29, R2, 0x1, P6 ;  /* 0x000000021d197211 */ /* 0x000fe200030f0eff */
[----:B0-----:R-:W2:Y:S04]  /*270f0*/  LDL.LU R19, [R1+0x5c] ;  /* 0x00005c0001137983 */ /* 0x001ea80000300800 */
[----:B------:R0:W-:Y:S01]  /*27100*/  STL.64 [R1+0x218], R14 ;  /* 0x0002180e01007387 */ /* 0x0001e20000100a00 */
[----:B------:R-:W-:-:S03]  /*27110*/  IMAD R6, R23, 0x4, R21 ;  /* 0x0000000417067824 */ /* 0x000fc600078e0215 */
[----:B------:R-:W2:Y:S04]  /*27120*/  LDL.LU R29, [R1+0x50] ;  /* 0x00005000011d7983 */ /* 0x000ea80000300800 */
[----:B------:R-:W-:Y:S01]  /*27130*/  STL.64 [R1+0x210], R24 ;  /* 0x0002101801007387 */ /* 0x000fe20000100a00 */
[----:B0-----:R-:W-:-:S03]  /*27140*/  IADD3 R14, P5, R17, R0, RZ ;  /* 0x00000000110e7210 */ /* 0x001fc60007fbe0ff */
[----:B------:R-:W2:Y:S01]  /*27150*/  LDL.LU R27, [R1+0x4c] ;  /* 0x00004c00011b7983 */ /* 0x000ea20000300800 */
[----:B------:R-:W-:-:S03]  /*27160*/  LEA.HI.X.SX32 R15, R17, R2, 0x1, P5 ;  /* 0x00000002110f7211 */ /* 0x000fc600028f0eff */
[----:B------:R-:W2:Y:S01]  /*27170*/  LDL.LU R18, [R1+0x24] ;  /* 0x0000240001127983 */ /* 0x000ea20000300800 */
[----:B------:R-:W-:-:S03]  /*27180*/  IMAD R17, R23, 0x4, R6 ;  /* 0x0000000417117824 */ /* 0x000fc600078e0206 */
[----:B------:R-:W-:Y:S04]  /*27190*/  STL.64 [R1+0x208], R14 ;  /* 0x0002080e01007387 */ /* 0x000fe80000100a00 */
[----:B------:R0:W-:Y:S04]  /*271a0*/  STL [R1+0xf00], R6 ;  /* 0x000f000601007387 */ /* 0x0001e80000100800 */
[----:B0-----:R-:W2:Y:S01]  /*271b0*/  LDL.LU R6, [R1+0x38] ;  /* 0x0000380001067983 */ /* 0x001ea20000300800 */
[----:B-----5:R-:W-:-:S04]  /*271c0*/  IADD3 R24, P6, R26, R0, RZ ;  /* 0x000000001a187210 */ /* 0x020fc80007fde0ff */
[----:B------:R-:W-:Y:S02]  /*271d0*/  LEA.HI.X.SX32 R25, R26, R2, 0x1, P6 ;  /* 0x000000021a197211 */ /* 0x000fe400030f0eff */
[----:B------:R-:W5:Y:S04]  /*271e0*/  LDL.LU R26, [R1] ;  /* 0x00000000011a7983 */ /* 0x000f680000300800 */
[----:B------:R0:W-:Y:S01]  /*271f0*/  STL.64 [R1+0x200], R24 ;  /* 0x0002001801007387 */ /* 0x0001e20000100a00 */
[----:B---3--:R-:W-:-:S04]  /*27200*/  IADD3 R14, P5, R11, R0, RZ ;  /* 0x000000000b0e7210 */ /* 0x008fc80007fbe0ff */
[----:B------:R-:W-:-:S05]  /*27210*/  LEA.HI.X.SX32 R15, R11, R2, 0x1, P5 ;  /* 0x000000020b0f7211 */ /* 0x000fca00028f0eff */
[----:B------:R1:W-:Y:S01]  /*27220*/  STL.64 [R1+0x1f8], R14 ;  /* 0x0001f80e01007387 */ /* 0x0003e20000100a00 */
[----:B0-----:R-:W-:-:S04]  /*27230*/  IADD3 R24, P6, R9, R0, RZ ;  /* 0x0000000009187210 */ /* 0x001fc80007fde0ff */
[----:B------:R-:W-:Y:S02]  /*27240*/  LEA.HI.X.SX32 R25, R9, R2, 0x1, P6 ;  /* 0x0000000209197211 */ /* 0x000fe400030f0eff */
[----:B------:R-:W3:Y:S01]  /*27250*/  LDL.LU R9, [R1+0xf24] ;  /* 0x000f240001097983 */ /* 0x000ee20000300800 */
[----:B-1----:R-:W-:-:S04]  /*27260*/  IADD3 R14, P5, R13, R0, RZ ;  /* 0x000000000d0e7210 */ /* 0x002fc80007fbe0ff */
[----:B------:R-:W-:Y:S01]  /*27270*/  LEA.HI.X.SX32 R15, R13, R2, 0x1, P5 ;  /* 0x000000020d0f7211 */ /* 0x000fe200028f0eff */
[----:B------:R4:W-:Y:S01]  /*27280*/  STL.64 [R1+0x1f0], R24 ;  /* 0x0001f01801007387 */ /* 0x0009e20000100a00 */
[----:B------:R-:W-:-:S03]  /*27290*/  IMAD R11, R23, 0x4, R17 ;  /* 0x00000004170b7824 */ /* 0x000fc600078e0211 */
[----:B------:R0:W-:Y:S01]  /*272a0*/  STL.64 [R1+0x1e8], R14 ;  /* 0x0001e80e01007387 */ /* 0x0001e20000100a00 */
[CC--:B----4-:R-:W-:Y:S02]  /*272b0*/  IADD3 R24, P6, R12.reuse, R0.reuse, RZ ;  /* 0x000000000c187210 */ /* 0x0d0fe40007fde0ff */
[C---:B0-----:R-:W-:Y:S02]  /*272c0*/  IADD3 R14, P5, R5.reuse, R0, RZ ;  /* 0x00000000050e7210 */ /* 0x041fe40007fbe0ff */
[-C--:B------:R-:W-:Y:S01]  /*272d0*/  LEA.HI.X.SX32 R25, R12, R2.reuse, 0x1, P6 ;  /* 0x000000020c197211 */ /* 0x080fe200030f0eff */
[----:B------:R0:W-:Y:S01]  /*272e0*/  STL.64 [R1+0xef8], R10 ;  /* 0x000ef80a01007387 */ /* 0x0001e20000100a00 */
[----:B------:R-:W-:Y:S01]  /*272f0*/  LEA.HI.X.SX32 R15, R5, R2, 0x1, P5 ;  /* 0x00000002050f7211 */ /* 0x000fe200028f0eff */
[----:B------:R-:W-:Y:S02]  /*27300*/  IMAD R13, R23, 0x4, R11 ;  /* 0x00000004170d7824 */ /* 0x000fe400078e020b */
[----:B------:R-:W4:Y:S04]  /*27310*/  LDL.LU R12, [R1+0xf20] ;  /* 0x000f2000010c7983 */ /* 0x000f280000300800 */
[----:B------:R1:W-:Y:S01]  /*27320*/  STL.64 [R1+0x1e0], R24 ;  /* 0x0001e01801007387 */ /* 0x0003e20000100a00 */
[----:B0-----:R-:W-:-:S04]  /*27330*/  IADD3 R10, P6, R16, R0, RZ ;  /* 0x00000000100a7210 */ /* 0x001fc80007fde0ff */
[----:B------:R-:W-:Y:S01]  /*27340*/  LEA.HI.X.SX32 R11, R16, R2, 0x1, P6 ;  /* 0x00000002100b7211 */ /* 0x000fe200030f0eff */
[----:B-1----:R-:W4:Y:S04]  /*27350*/  LDL.LU.64 R24, [R1+0xf18] ;  /* 0x000f180001187983 */ /* 0x002f280000300a00 */
[----:B------:R-:W-:Y:S04]  /*27360*/  STL.64 [R1+0x1d8], R14 ;  /* 0x0001d80e01007387 */ /* 0x000fe80000100a00 */
[----:B------:R-:W4:Y:S04]  /*27370*/  LDL.LU R16, [R1+0xf10] ;  /* 0x000f100001107983 */ /* 0x000f280000300800 */
[----:B------:R2:W-:Y:S02]  /*27380*/  STL.64 [R1+0x1d0], R10 ;  /* 0x0001d00a01007387 */ /* 0x0005e40000100a00 */
[----:B--2---:R-:W-:-:S04]  /*27390*/  IADD3 R10, P6, R28, R0, RZ ;  /* 0x000000001c0a7210 */ /* 0x004fc80007fde0ff */
[----:B------:R-:W-:Y:S02]  /*273a0*/  LEA.HI.X.SX32 R11, R28, R2, 0x1, P6 ;  /* 0x000000021c0b7211 */ /* 0x000fe400030f0eff */
[----:B---3--:R-:W-:-:S04]  /*273b0*/  IADD3 R14, P5, R9, R0, RZ ;  /* 0x00000000090e7210 */ /* 0x008fc80007fbe0ff */
[----:B------:R-:W-:-:S05]  /*273c0*/  LEA.HI.X.SX32 R15, R9, R2, 0x1, P5 ;  /* 0x00000002090f7211 */ /* 0x000fca00028f0eff */
[----:B------:R0:W-:Y:S04]  /*273d0*/  STL.64 [R1+0x1c8], R14 ;  /* 0x0001c80e01007387 */ /* 0x0001e80000100a00 */
[----:B------:R-:W2:Y:S04]  /*273e0*/  LDL.LU R28, [R1+0xf0c] ;  /* 0x000f0c00011c7983 */ /* 0x000ea80000300800 */
[----:B------:R1:W-:Y:S01]  /*273f0*/  STL.64 [R1+0x1c0], R10 ;  /* 0x0001c00a01007387 */ /* 0x0003e20000100a00 */
[----:B0-----:R-:W-:-:S04]  /*27400*/  IADD3 R14, P5, R19, R0, RZ ;  /* 0x00000000130e7210 */ /* 0x001fc80007fbe0ff */
[----:B------:R-:W-:Y:S02]  /*27410*/  LEA.HI.X.SX32 R15, R19, R2, 0x1, P5 ;  /* 0x00000002130f7211 */ /* 0x000fe400028f0eff */
[----:B-1----:R-:W-:-:S03]  /*27420*/  IADD3 R10, P6, R29, R0, RZ ;  /* 0x000000001d0a7210 */ /* 0x002fc60007fde0ff */
[----:B------:R0:W-:Y:S01]  /*27430*/  STL.64 [R1+0x1b8], R14 ;  /* 0x0001b80e01007387 */ /* 0x0001e20000100a00 */
[----:B------:R-:W-:-:S03]  /*27440*/  LEA.HI.X.SX32 R11, R29, R2, 0x1, P6 ;  /* 0x000000021d0b7211 */ /* 0x000fc600030f0eff */
[----:B------:R-:W3:Y:S04]  /*27450*/  LDL.LU R29, [R1+0xf08] ;  /* 0x000f0800011d7983 */ /* 0x000ee80000300800 */
[----:B------:R1:W-:Y:S01]  /*27460*/  STL.64 [R1+0x1b0], R10 ;  /* 0x0001b00a01007387 */ /* 0x0003e20000100a00 */
[----:B0-----:R-:W-:-:S04]  /*27470*/  IADD3 R14, P5, R27, R0, RZ ;  /* 0x000000001b0e7210 */ /* 0x001fc80007fbe0ff */
[----:B------:R-:W-:Y:S02]  /*27480*/  LEA.HI.X.SX32 R15, R27, R2, 0x1, P5 ;  /* 0x000000021b0f7211 */ /* 0x000fe400028f0eff */
[----:B-1----:R-:W-:-:S03]  /*27490*/  IADD3 R10, P6, R6, R0, RZ ;  /* 0x00000000060a7210 */ /* 0x002fc60007fde0ff */
[----:B------:R0:W-:Y:S01]  /*274a0*/  STL.64 [R1+0x1a8], R14 ;  /* 0x0001a80e01007387 */ /* 0x0001e20000100a00 */
[----:B------:R-:W-:-:S05]  /*274b0*/  LEA.HI.X.SX32 R11, R6, R2, 0x1, P6 ;  /* 0x00000002060b7211 */ /* 0x000fca00030f0eff */
[----:B------:R5:W-:Y:S01]  /*274c0*/  STL.64 [R1+0x1a0], R10 ;  /* 0x0001a00a01007387 */ /* 0x000be20000100a00 */
[----:B0-----:R-:W-:-:S04]  /*274d0*/  IADD3 R14, P5, R18, R0, RZ ;  /* 0x00000000120e7210 */ /* 0x001fc80007fbe0ff */
[----:B------:R-:W-:Y:S02]  /*274e0*/  LEA.HI.X.SX32 R15, R18, R2, 0x1, P5 ;  /* 0x00000002120f7211 */ /* 0x000fe400028f0eff */
[----:B-----5:R-:W-:-:S03]  /*274f0*/  IADD3 R10, P6, R26, R0, RZ ;  /* 0x000000001a0a7210 */ /* 0x020fc60007fde0ff */
[----:B------:R-:W-:Y:S01]  /*27500*/  STL.64 [R1+0x198], R14 ;  /* 0x0001980e01007387 */ /* 0x000fe20000100a00 */
[----:B------:R-:W-:-:S05]  /*27510*/  LEA.HI.X.SX32 R11, R26, R2, 0x1, P6 ;  /* 0x000000021a0b7211 */ /* 0x000fca00030f0eff */
        /* <DEDUP_REMOVED lines=8> */
[----:B----4-:R-:W-:-:S04]  /*275a0*/  IADD3 R14, P5, R16, R0, RZ ;  /* 0x00000000100e7210 */ /* 0x010fc80007fbe0ff */
[----:B------:R-:W-:Y:S02]  /*275b0*/  LEA.HI.X.SX32 R15, R16, R2, 0x1, P5 ;  /* 0x00000002100f7211 */ /* 0x000fe400028f0eff */
[-C--:B0-----:R-:W-:Y:S02]  /*275c0*/  IADD3 R10, P6, R12, R0.reuse, RZ ;  /* 0x000000000c0a7210 */ /* 0x081fe40007fde0ff */
[----:B------:R-:W-:Y:S02]  /*275d0*/  IADD3 R6, P5, R8, R0, RZ ;  /* 0x0000000008067210 */ /* 0x000fe40007fbe0ff */
[-C--:B------:R-:W-:Y:S01]  /*275e0*/  LEA.HI.X.SX32 R11, R12, R2.reuse, 0x1, P6 ;  /* 0x000000020c0b7211 */ /* 0x080fe200030f0eff */
[----:B------:R0:W-:Y:S01]  /*275f0*/  STL.64 [R1+0x178], R14 ;  /* 0x0001780e01007387 */ /* 0x0001e20000100a00 */
[----:B------:R-:W-:Y:S01]  /*27600*/  IMAD.MOV.U32 R16, RZ, RZ, R7 ;  /* 0x000000ffff107224 */ /* 0x000fe200078e0007 */
[----:B------:R-:W-:Y:S02]  /*27610*/  LEA.HI.X.SX32 R7, R8, R2, 0x1, P5 ;  /* 0x0000000208077211 */ /* 0x000fe400028f0eff */
[----:B0-----:R-:W3:Y:S04]  /*27620*/  LDL.LU R14, [R1+0xf04] ;  /* 0x000f0400010e7983 */ /* 0x001ee80000300800 */
[----:B------:R0:W-:Y:S04]  /*27630*/  STL.64 [R1+0x170], R10 ;  /* 0x0001700a01007387 */ /* 0x0001e80000100a00 */
[----:B------:R1:W-:Y:S01]  /*27640*/  STL.64 [R1+0x168], R6 ;  /* 0x0001680601007387 */ /* 0x0003e20000100a00 */
[----:B0-----:R-:W-:-:S03]  /*27650*/  IADD3 R10, P6, R4, R0, RZ ;  /* 0x00000000040a7210 */ /* 0x001fc60007fde0ff */
[----:B-1----:R-:W4:Y:S01]  /*27660*/  LDL.LU R6, [R1+0xf00] ;  /* 0x000f000001067983 */ /* 0x002f220000300800 */
[----:B------:R-:W-:-:S05]  /*27670*/  LEA.HI.X.SX32 R11, R4, R2, 0x1, P6 ;  /* 0x00000002040b7211 */ /* 0x000fca00030f0eff */
[----:B------:R0:W-:Y:S04]  /*27680*/  STL.64 [R1+0x160], R10 ;  /* 0x0001600a01007387 */ /* 0x0001e80000100a00 */
[----:B0-----:R-:W5:Y:S01]  /*27690*/  LDL.LU.64 R10, [R1+0xef8] ;  /* 0x000ef800010a7983 */ /* 0x001f620000300a00 */
[----:B------:R-:W-:Y:S02]  /*276a0*/  IMAD.MOV.U32 R12, RZ, RZ, R22 ;  /* 0x000000ffff0c7224 */ /* 0x000fe400078e0016 */
[----:B------:R-:W-:-:S04]  /*276b0*/  IMAD R5, R23, 0x4, R13 ;  /* 0x0000000417057824 */ /* 0x000fc800078e020d */
[----:B------:R-:W-:-:S04]  /*276c0*/  IMAD R9, R23, 0x4, R5 ;  /* 0x0000000417097824 */ /* 0x000fc800078e0205 */
[----:B------:R-:W-:-:S04]  /*276d0*/  IMAD R19, R23, 0x4, R9 ;  /* 0x0000000417137824 */ /* 0x000fc800078e0209 */
[----:B------:R-:W-:-:S04]  /*276e0*/  IMAD R27, R23, 0x4, R19 ;  /* 0x00000004171b7824 */ /* 0x000fc800078e0213 */
[----:B------:R-:W-:-:S04]  /*276f0*/  IMAD R18, R23, 0x4, R27 ;  /* 0x0000000417127824 */ /* 0x000fc800078e021b */
[----:B------:R-:W-:-:S04]  /*27700*/  IMAD R26, R23, 0x4, R18 ;  /* 0x00000004171a7824 */ /* 0x000fc800078e0212 */
[----:B------:R-:W-:-:S04]  /*27710*/  IMAD R15, R23, 0x4, R26 ;  /* 0x00000004170f7824 */ /* 0x000fc800078e021a */
[----:B------:R-:W-:Y:S02]  /*27720*/  IMAD R22, R23, 0x4, R15 ;  /* 0x0000000417167824 */ /* 0x000fe400078e020f */
[----:B---3--:R-:W-:-:S04]  /*27730*/  IMAD R29, R14, 0x4, R3 ;  /* 0x000000040e1d7824 */ /* 0x008fc800078e0203 */
[----:B------:R-:W-:Y:S02]  /*27740*/  IMAD R29, R23, 0x4, R29 ;  /* 0x00000004171d7824 */ /* 0x000fe400078e021d */
[----:B----4-:R-:W-:Y:S01]  /*27750*/  IMAD.MOV.U32 R8, RZ, RZ, R6 ;  /* 0x000000ffff087224 */ /* 0x010fe200078e0006 */
[----:B------:R-:W-:-:S04]  /*27760*/  IADD3 R6, P5, R3, R0, RZ ;  /* 0x0000000003067210 */ /* 0x000fc80007fbe0ff */
[----:B------:R-:W-:-:S05]  /*27770*/  LEA.HI.X.SX32 R7, R3, R2, 0x1, P5 ;  /* 0x0000000203077211 */ /* 0x000fca00028f0eff */
[----:B------:R0:W-:Y:S01]  /*27780*/  STL.64 [R1+0x158], R6 ;  /* 0x0001580601007387 */ /* 0x0001e20000100a00 */
[----:B-----5:R-:W-:Y:S01]  /*27790*/  IMAD.MOV.U32 R4, RZ, RZ, R11 ;  /* 0x000000ffff047224 */ /* 0x020fe200078e000b */
[-C--:B------:R-:W-:Y:S01]  /*277a0*/  IADD3 R10, P6, R10, R0.reuse, RZ ;  /* 0x000000000a0a7210 */ /* 0x080fe20007fde0ff */
[----:B------:R-:W-:Y:S01]  /*277b0*/  IMAD R11, R14, 0x4, R3 ;  /* 0x000000040e0b7824 */ /* 0x000fe200078e0203 */
[----:B0-----:R-:W-:-:S04]  /*277c0*/  IADD3 R6, P5, R29, R0, RZ ;  /* 0x000000001d067210 */ /* 0x001fc80007fbe0ff */
[-C--:B------:R-:W-:Y:S02]  /*277d0*/  LEA.HI.X.SX32 R11, R11, R2.reuse, 0x1, P6 ;  /* 0x000000020b0b7211 */ /* 0x080fe400030f0eff */
[----:B------:R-:W-:-:S03]  /*277e0*/  LEA.HI.X.SX32 R7, R29, R2, 0x1, P5 ;  /* 0x000000021d077211 */ /* 0x000fc600028f0eff */
[----:B------:R2:W-:Y:S04]  /*277f0*/  STL.64 [R1+0x150], R10 ;  /* 0x0001500a01007387 */ /* 0x0005e80000100a00 */
[----:B------:R0:W-:Y:S01]  /*27800*/  STL.64 [R1+0x148], R6 ;  /* 0x0001480601007387 */ /* 0x0001e20000100a00 */
[-C--:B--2---:R-:W-:Y:S02]  /*27810*/  IADD3 R10, P6, R28, R0.reuse, RZ ;  /* 0x000000001c0a7210 */ /* 0x084fe40007fde0ff */
[----:B0-----:R-:W-:Y:S02]  /*27820*/  IADD3 R6, P5, R24, R0, RZ ;  /* 0x0000000018067210 */ /* 0x001fe40007fbe0ff */
[-C--:B------:R-:W-:Y:S02]  /*27830*/  LEA.HI.X.SX32 R11, R28, R2.reuse, 0x1, P6 ;  /* 0x000000021c0b7211 */ /* 0x080fe400030f0eff */
[----:B------:R-:W-:-:S03]  /*27840*/  LEA.HI.X.SX32 R7, R24, R2, 0x1, P5 ;  /* 0x0000000218077211 */ /* 0x000fc600028f0eff */
[----:B------:R0:W-:Y:S04]  /*27850*/  STL.64 [R1+0x140], R10 ;  /* 0x0001400a01007387 */ /* 0x0001e80000100a00 */
[----:B------:R-:W2:Y:S04]  /*27860*/  LDL.LU R24, [R1+0xef4] ;  /* 0x000ef40001187983 */ /* 0x000ea80000300800 */
[----:B------:R1:W-:Y:S01]  /*27870*/  STL.64 [R1+0x138], R6 ;  /* 0x0001380601007387 */ /* 0x0003e20000100a00 */
[----:B0-----:R-:W-:-:S04]  /*27880*/  IADD3 R10, P6, R20, R0, RZ ;  /* 0x00000000140a7210 */ /* 0x001fc80007fde0ff */
[----:B------:R-:W-:Y:S02]  /*27890*/  LEA.HI.X.SX32 R11, R20, R2, 0x1, P6 ;  /* 0x00000002140b7211 */ /* 0x000fe400030f0eff */
[----:B------:R-:W3:Y:S01]  /*278a0*/  LDL.LU R20, [R1+0xef0] ;  /* 0x000ef00001147983 */ /* 0x000ee20000300800 */
[----:B-1----:R-:W-:-:S03]  /*278b0*/  IADD3 R6, P5, R16, R0, RZ ;  /* 0x0000000010067210 */ /* 0x002fc60007fbe0ff */
[----:B------:R0:W-:Y:S01]  /*278c0*/  STL.64 [R1+0x130], R10 ;  /* 0x0001300a01007387 */ /* 0x0001e20000100a00 */
[----:B------:R-:W-:-:S05]  /*278d0*/  LEA.HI.X.SX32 R7, R16, R2, 0x1, P5 ;  /* 0x0000000210077211 */ /* 0x000fca00028f0eff */
[----:B------:R1:W-:Y:S01]  /*278e0*/  STL.64 [R1+0x128], R6 ;  /* 0x0001280601007387 */ /* 0x0003e20000100a00 */
[----:B0-----:R-:W-:-:S04]  /*278f0*/  IADD3 R10, P6, R25, R0, RZ ;  /* 0x00000000190a7210 */ /* 0x001fc80007fde0ff */
[----:B------:R-:W-:Y:S02]  /*27900*/  LEA.HI.X.SX32 R11, R25, R2, 0x1, P6 ;  /* 0x00000002190b7211 */ /* 0x000fe400030f0eff */
[----:B------:R-:W4:Y:S01]  /*27910*/  LDL.LU R25, [R1+0xeec] ;  /* 0x000eec0001197983 */ /* 0x000f220000300800 */
[----:B-1----:R-:W-:-:S04]  /*27920*/  IADD3 R6, P5, R12, R0, RZ ;  /* 0x000000000c067210 */ /* 0x002fc80007fbe0ff */
[----:B------:R-:W-:Y:S01]  /*27930*/  LEA.HI.X.SX32 R7, R12, R2, 0x1, P5 ;  /* 0x000000020c077211 */ /* 0x000fe200028f0eff */
[----:B------:R0:W-:Y:S04]  /*27940*/  STL.64 [R1+0x120], R10 ;  /* 0x0001200a01007387 */ /* 0x0001e80000100a00 */
[----:B------:R1:W-:Y:S01]  /*27950*/  STL.64 [R1+0x118], R6 ;  /* 0x0001180601007387 */ /* 0x0003e20000100a00 */
[CC--:B0-----:R-:W-:Y:S02]  /*27960*/  IADD3 R10, P6, R21.reuse, R0.reuse, RZ ;  /* 0x00000000150a7210 */ /* 0x0c1fe40007fde0ff */
[----:B-1----:R-:W-:Y:S02]  /*27970*/  IADD3 R6, P5, R8, R0, RZ ;  /* 0x0000000008067210 */ /* 0x002fe40007fbe0ff */
[----:B------:R-:W-:-:S02]  /*27980*/  LEA.HI.X.SX32 R11, R21, R2, 0x1, P6 ;  /* 0x00000002150b7211 */ /* 0x000fc400030f0eff */
[----:B------:R-:W-:Y:S01]  /*27990*/  LEA.HI.X.SX32 R7, R8, R2, 0x1, P5 ;  /* 0x0000000208077211 */ /* 0x000fe200028f0eff */
[----:B------:R-:W5:Y:S04]  /*279a0*/  LDL.LU R21, [R1+0xee8] ;  /* 0x000ee80001157983 */ /* 0x000f680000300800 */
[----:B------:R0:W-:Y:S04]  /*279b0*/  STL.64 [R1+0x110], R10 ;  /* 0x0001100a01007387 */ /* 0x0001e80000100a00 */
[----:B------:R1:W-:Y:S01]  /*279c0*/  STL.64 [R1+0x108], R6 ;  /* 0x0001080601007387 */ /* 0x0003e20000100a00 */
[----:B0-----:R-:W-:-:S02]  /*279d0*/  IADD3 R10, P6, R17, R0, RZ ;  /* 0x00000000110a7210 */ /* 0x001fc40007fde0ff */
[C---:B-1----:R-:W-:Y:S02]  /*279e0*/  IADD3 R6, P5, R4.reuse, R0, RZ ;  /* 0x0000000004067210 */ /* 0x042fe40007fbe0ff */
[-C--:B------:R-:W-:Y:S02]  /*279f0*/  LEA.HI.X.SX32 R11, R17, R2.reuse, 0x1, P6 ;  /* 0x00000002110b7211 */ /* 0x080fe400030f0eff */
[----:B------:R-:W-:Y:S01]  /*27a00*/  LEA.HI.X.SX32 R7, R4, R2, 0x1, P5 ;  /* 0x0000000204077211 */ /* 0x000fe200028f0eff */
[----:B------:R-:W4:Y:S04]  /*27a10*/  LDL.LU R17, [R1+0xee4] ;  /* 0x000ee40001117983 */ /* 0x000f280000300800 */
[----:B------:R0:W-:Y:S04]  /*27a20*/  STL.64 [R1+0x100], R10 ;  /* 0x0001000a01007387 */ /* 0x0001e80000100a00 */
[----:B------:R1:W-:Y:S01]  /*27a30*/  STL.64 [R1+0xf8], R6 ;  /* 0x0000f80601007387 */ /* 0x0003e20000100a00 */
[----:B0-----:R-:W-:-:S02]  /*27a40*/  IADD3 R10, P6, R13, R0, RZ ;  /* 0x000000000d0a7210 */ /* 0x001fc40007fde0ff */
[----:B-1----:R-:W-:Y:S02]  /*27a50*/  IADD3 R6, P5, R5, R0, RZ ;  /* 0x0000000005067210 */ /* 0x002fe40007fbe0ff */
[-C--:B------:R-:W-:Y:S02]  /*27a60*/  LEA.HI.X.SX32 R11, R13, R2.reuse, 0x1, P6 ;  /* 0x000000020d0b7211 */ /* 0x080fe400030f0eff */
[----:B------:R-:W-:Y:S01]  /*27a70*/  LEA.HI.X.SX32 R7, R5, R2, 0x1, P5 ;  /* 0x0000000205077211 */ /* 0x000fe200028f0eff */
[----:B------:R-:W5:Y:S04]  /*27a80*/  LDL.LU R13, [R1+0xee0] ;  /* 0x000ee000010d7983 */ /* 0x000f680000300800 */
[----:B------:R0:W-:Y:S04]  /*27a90*/  STL.64 [R1+0xf0], R10 ;  /* 0x0000f00a01007387 */ /* 0x0001e80000100a00 */
[----:B------:R-:W4:Y:S04]  /*27aa0*/  LDL.LU R5, [R1+0xedc] ;  /* 0x000edc0001057983 */ /* 0x000f280000300800 */
[----:B------:R1:W-:Y:S01]  /*27ab0*/  STL.64 [R1+0xe8], R6 ;  /* 0x0000e80601007387 */ /* 0x0003e20000100a00 */
[----:B0-----:R-:W-:-:S04]  /*27ac0*/  IADD3 R10, P6, R9, R0, RZ ;  /* 0x00000000090a7210 */ /* 0x001fc80007fde0ff */
[----:B------:R-:W-:Y:S02]  /*27ad0*/  LEA.HI.X.SX32 R11, R9, R2, 0x1, P6 ;  /* 0x00000002090b7211 */ /* 0x000fe400030f0eff */
[----:B------:R-:W5:Y:S01]  /*27ae0*/  LDL.LU R9, [R1+0xed8] ;  /* 0x000ed80001097983 */ /* 0x000f620000300800 */
[----:B-1----:R-:W-:-:S03]  /*27af0*/  IADD3 R6, P5, R19, R0, RZ ;  /* 0x0000000013067210 */ /* 0x002fc60007fbe0ff */
[----:B------:R0:W-:Y:S01]  /*27b00*/  STL.64 [R1+0xe0], R10 ;  /* 0x0000e00a01007387 */ /* 0x0001e20000100a00 */
[----:B------:R-:W-:-:S05]  /*27b10*/  LEA.HI.X.SX32 R7, R19, R2, 0x1, P5 ;  /* 0x0000000213077211 */ /* 0x000fca00028f0eff */
        /* <DEDUP_REMOVED lines=9> */
[----:B-1----:R-:W-:Y:S01]  /*27bb0*/  IADD3 R6, P5, R15, R0, RZ ;  /* 0x000000000f067210 */ /* 0x002fe20007fbe0ff */
[----:B------:R-:W-:Y:S02]  /*27bc0*/  IMAD R14, R23, 0x4, R22 ;  /* 0x00000004170e7824 */ /* 0x000fe400078e0216 */
[----:B------:R0:W-:Y:S01]  /*27bd0*/  STL.64 [R1+0xc0], R10 ;  /* 0x0000c00a01007387 */ /* 0x0001e20000100a00 */
[----:B------:R-:W-:Y:S01]  /*27be0*/  LEA.HI.X.SX32 R7, R15, R2, 0x1, P5 ;  /* 0x000000020f077211 */ /* 0x000fe200028f0eff */
[----:B------:R-:W-:-:S04]  /*27bf0*/  IMAD R29, R23, 0x4, R14 ;  /* 0x00000004171d7824 */ /* 0x000fc800078e020e */
[----:B------:R1:W-:Y:S01]  /*27c00*/  STL.64 [R1+0xb8], R6 ;  /* 0x0000b80601007387 */ /* 0x0003e20000100a00 */
[----:B0-----:R-:W-:-:S04]  /*27c10*/  IADD3 R10, P6, R22, R0, RZ ;  /* 0x00000000160a7210 */ /* 0x001fc80007fde0ff */
[----:B------:R-:W-:Y:S02]  /*27c20*/  LEA.HI.X.SX32 R11, R22, R2, 0x1, P6 ;  /* 0x00000002160b7211 */ /* 0x000fe400030f0eff */
[C---:B-1----:R-:W-:Y:S01]  /*27c30*/  IADD3 R6, P5, R14.reuse, R0, RZ ;  /* 0x000000000e067210 */ /* 0x042fe20007fbe0ff */
[C---:B------:R-:W-:Y:S02]  /*27c40*/  IMAD R28, R23.reuse, 0x4, R29 ;  /* 0x00000004171c7824 */ /* 0x040fe400078e021d */
        /* <DEDUP_REMOVED lines=44> */
[C---:B0-----:R-:W-:Y:S01]  /*27f10*/  IADD3 R10, P6, R14.reuse, R0, RZ ;  /* 0x000000000e0a7210 */ /* 0x041fe20007fde0ff */
[----:B------:R-:W-:Y:S02]  /*27f20*/  IMAD R12, R23, 0x4, R16 ;  /* 0x00000004170c7824 */ /* 0x000fe400078e0210 */
[----:B------:R-:W4:Y:S01]  /*27f30*/  LDL.LU.64 R26, [R1+0x320] ;  /* 0x00032000011a7983 */ /* 0x000f220000300a00 */
[----:B------:R-:W-:Y:S02]  /*27f40*/  LEA.HI.X.SX32 R11, R14, R2, 0x1, P6 ;  /* 0x000000020e0b7211 */ /* 0x000fe400030f0eff */
[----:B-1----:R-:W-:-:S03]  /*27f50*/  IADD3 R6, P5, R28, R0, RZ ;  /* 0x000000001c067210 */ /* 0x002fc60007fbe0ff */
[----:B------:R0:W-:Y:S01]  /*27f60*/  STL.64 [R1+0x50], R10 ;  /* 0x0000500a01007387 */ /* 0x0001e20000100a00 */
[----:B------:R-:W-:-:S03]  /*27f70*/  LEA.HI.X.SX32 R7, R28, R2, 0x1, P5 ;  /* 0x000000021c077211 */ /* 0x000fc600028f0eff */
[----:B------:R-:W4:Y:S01]  /*27f80*/  LDL.LU.64 R18, [R1+0x318] ;  /* 0x0003180001127983 */ /* 0x000f220000300a00 */
[C---:B------:R-:W-:Y:S01]  /*27f90*/  IADD3 R14, P6, R16.reuse, R0, RZ ;  /* 0x00000000100e7210 */ /* 0x040fe20007fde0ff */
[----:B------:R-:W-:Y:S02]  /*27fa0*/  IMAD R8, R23, 0x4, R12 ;  /* 0x0000000417087824 */ /* 0x000fe400078e020c */
[----:B0-----:R-:W4:Y:S01]  /*27fb0*/  LDL.LU.64 R10, [R1+0x310] ;  /* 0x00031000010a7983 */ /* 0x001f220000300a00 */
[----:B------:R-:W-:-:S03]  /*27fc0*/  LEA.HI.X.SX32 R15, R16, R2, 0x1, P6 ;  /* 0x00000002100f7211 */ /* 0x000fc600030f0eff */
[----:B------:R0:W-:Y:S01]  /*27fd0*/  STL.64 [R1+0x48], R6 ;  /* 0x0000480601007387 */ /* 0x0001e20000100a00 */
[----:B------:R-:W-:-:S03]  /*27fe0*/  IMAD R3, R23, 0x4, R8 ;  /* 0x0000000417037824 */ /* 0x000fc600078e0208 */
[----:B------:R1:W-:Y:S01]  /*27ff0*/  STL.64 [R1+0x40], R14 ;  /* 0x0000400e01007387 */ /* 0x0003e20000100a00 */
[----:B0-----:R-:W-:-:S04]  /*28000*/  IADD3 R6, P5, R12, R0, RZ ;  /* 0x000000000c067210 */ /* 0x001fc80007fbe0ff */
[----:B------:R-:W-:Y:S02]  /*28010*/  LEA.HI.X.SX32 R7, R12, R2, 0x1, P5 ;  /* 0x000000020c077211 */ /* 0x000fe400028f0eff */
[C---:B-1----:R-:W-:Y:S01]  /*28020*/  IADD3 R14, P6, R8.reuse, R0, RZ ;  /* 0x00000000080e7210 */ /* 0x042fe20007fde0ff */
[C---:B------:R-:W-:Y:S02]  /*28030*/  IMAD R4, R23.reuse, 0x4, R3 ;  /* 0x0000000417047824 */ /* 0x040fe400078e0203 */
[----:B------:R0:W-:Y:S01]  /*28040*/  STL.64 [R1+0x38], R6 ;  /* 0x0000380601007387 */ /* 0x0001e20000100a00 */
[----:B------:R-:W-:Y:S01]  /*28050*/  LEA.HI.X.SX32 R15, R8, R2, 0x1, P6 ;  /* 0x00000002080f7211 */ /* 0x000fe200030f0eff */
[----:B------:R-:W-:Y:S02]  /*28060*/  IMAD R12, R23, 0x4, R4 ;  /* 0x00000004170c7824 */ /* 0x000fe400078e0204 */
[----:B------:R-:W4:Y:S01]  /*28070*/  LDL.LU R8, [R1+0x14] ;  /* 0x0000140001087983 */ /* 0x000f220000300800 */
[----:B0-----:R-:W-:-:S04]  /*28080*/  IADD3 R6, P5, R3, R0, RZ ;  /* 0x0000000003067210 */ /* 0x001fc80007fbe0ff */
[----:B------:R-:W-:Y:S02]  /*28090*/  LEA.HI.X.SX32 R7, R3, R2, 0x1, P5 ;  /* 0x0000000203077211 */ /* 0x000fe400028f0eff */
[----:B------:R-:W4:Y:S04]  /*280a0*/  LDL.LU R3, [R1+0x1c] ;  /* 0x00001c0001037983 */ /* 0x000f280000300800 */
[----:B------:R-:W-:Y:S04]  /*280b0*/  STL.64 [R1+0x30], R14 ;  /* 0x0000300e01007387 */ /* 0x000fe80000100a00 */
[----:B------:R-:W4:Y:S04]  /*280c0*/  LDL.LU.64 R22, [R1+0x308] ;  /* 0x0003080001167983 */ /* 0x000f280000300a00 */
[----:B------:R0:W-:Y:S01]  /*280d0*/  STL.64 [R1+0x28], R6 ;  /* 0x0000280601007387 */ /* 0x0001e20000100a00 */
[----:B------:R-:W-:-:S02]  /*280e0*/  IADD3 R28, P5, R4, R0, RZ ;  /* 0x00000000041c7210 */ /* 0x000fc40007fbe0ff */
[----:B0-----:R-:W-:-:S04]  /*280f0*/  IADD3 R6, P6, R12, R0, RZ ;  /* 0x000000000c067210 */ /* 0x001fc80007fde0ff */
[-C--:B------:R-:W-:Y:S02]  /*28100*/  LEA.HI.X.SX32 R7, R12, R2.reuse, 0x1, P6 ;  /* 0x000000020c077211 */ /* 0x080fe400030f0eff */
[----:B------:R-:W4:Y:S01]  /*28110*/  LDL.LU R12, [R1+0x18] ;  /* 0x00001800010c7983 */ /* 0x000f220000300800 */
[----:B------:R-:W-:-:S03]  /*28120*/  LEA.HI.X.SX32 R29, R4, R2, 0x1, P5 ;  /* 0x00000002041d7211 */ /* 0x000fc600028f0eff */
[----:B------:R0:W-:Y:S04]  /*28130*/  STL.64 [R1+0x20], R6 ;  /* 0x0000200601007387 */ /* 0x0001e80000100a00 */
[----:B0-----:R-:W4:Y:S04]  /*28140*/  LDL.LU.64 R6, [R1+0x300] ;  /* 0x0003000001067983 */ /* 0x001f280000300a00 */
[----:B------:R-:W4:Y:S04]  /*28150*/  LDL.LU.64 R14, [R1+0x2f8] ;  /* 0x0002f800010e7983 */ /* 0x000f280000300a00 */
[----:B------:R-:W4:Y:S04]  /*28160*/  LDL.LU R4, [R1+0x4] ;  /* 0x0000040001047983 */ /* 0x000f280000300800 */
[----:B------:R0:W-:Y:S04]  /*28170*/  STL.64 [R1+0xc40], R28 ;  /* 0x000c401c01007387 */ /* 0x0001e80000100a00 */
[----:B0-----:R-:W4:Y:S01]  /*28180*/  LDL.LU.64 R28, [R1+0x328] ;  /* 0x00032800011c7983 */ /* 0x001f220000300a00 */
[----:B---3--:R-:W-:-:S02]  /*28190*/  PRMT R20, R20, 0x7773, RZ ;  /* 0x0000777314147816 */ /* 0x008fc400000000ff */
[----:B--2---:R-:W-:Y:S02]  /*281a0*/  PRMT R24, R24, 0x7773, RZ ;  /* 0x0000777318187816 */ /* 0x004fe400000000ff */
[----:B-----5:R-:W-:Y:S02]  /*281b0*/  PRMT R0, R9, 0x7770, RZ ;  /* 0x0000777009007816 */ /* 0x020fe400000000ff */
[C---:B----4-:R-:W-:Y:S01]  /*281c0*/  PRMT R2, R8.reuse, 0x7770, RZ ;  /* 0x0000777008027816 */ /* 0x050fe200000000ff */
[----:B------:R0:W-:Y:S04]  /*281d0*/  STG.E.U8 desc[UR14][R28.64], R20 ;  /* 0x000000141c007986 */ /* 0x0001e8000c10110e */
[----:B------:R-:W-:Y:S04]  /*281e0*/  STG.E.U8 desc[UR14][R26.64], R24 ;  /* 0x000000181a007986 */ /* 0x000fe8000c10110e */
[----:B------:R-:W-:Y:S04]  /*281f0*/  STG.E.U8 desc[UR14][R18.64], R2 ;  /* 0x0000000212007986 */ /* 0x000fe8000c10110e */
[----:B------:R1:W-:Y:S04]  /*28200*/  STG.E.U8 desc[UR14][R10.64], R0 ;  /* 0x000000000a007986 */ /* 0x0003e8000c10110e */
[----:B0-----:R-:W2:Y:S04]  /*28210*/  LDL.LU R20, [R1+0x8] ;  /* 0x0000080001147983 */ /* 0x001ea80000300800 */
[----:B------:R-:W3:Y:S01]  /*28220*/  LDL.LU R28, [R1+0xc] ;  /* 0x00000c00011c7983 */ /* 0x000ee20000300800 */
[----:B-1----:R-:W-:-:S03]  /*28230*/  PRMT R0, R8, 0x7773, RZ ;  /* 0x0000777308007816 */ /* 0x002fc600000000ff */
[----:B------:R-:W4:Y:S04]  /*28240*/  LDL.LU.64 R26, [R1+0xed0] ;  /* 0x000ed000011a7983 */ /* 0x000f280000300a00 */
[----:B------:R-:W5:Y:S01]  /*28250*/  LDL.LU.64 R18, [R1+0xec8] ;  /* 0x000ec80001127983 */ /* 0x000f620000300a00 */
[----:B------:R-:W-:-:S03]  /*28260*/  PRMT R24, R12, 0x7772, RZ ;  /* 0x000077720c187816 */ /* 0x000fc600000000ff */
[----:B------:R-:W4:Y:S01]  /*28270*/  LDL.LU.64 R10, [R1+0x2e8] ;  /* 0x0002e800010a7983 */ /* 0x000f220000300a00 */
[----:B------:R-:W-:-:S03]  /*28280*/  PRMT R2, R12, 0x7771, RZ ;  /* 0x000077710c027816 */ /* 0x000fc600000000ff */
[----:B------:R0:W-:Y:S02]  /*28290*/  STL [R1+0x344], R0 ;  /* 0x0003440001007387 */ /* 0x0001e40000100800 */
[----:B0-----:R-:W-:-:S05]  /*282a0*/  PRMT R0, R12, 0x7773, RZ ;  /* 0x000077730c007816 */ /* 0x001fca00000000ff */
[----:B------:R0:W-:Y:S04]  /*282b0*/  STL [R1+0x340], R0 ;  /* 0x0003400001007387 */ /* 0x0001e80000100800 */
[----:B------:R-:W-:Y:S04]  /*282c0*/  STL [R1+0x33c], R24 ;  /* 0x00033c1801007387 */ /* 0x000fe80000100800 */
[----:B------:R1:W-:Y:S01]  /*282d0*/  STL [R1+0x338], R2 ;  /* 0x0003380201007387 */ /* 0x0003e20000100800 */
[----:B0-----:R-:W-:Y:S02]  /*282e0*/  PRMT R0, R12, 0x7770, RZ ;  /* 0x000077700c007816 */ /* 0x001fe400000000ff */
[----:B------:R-:W-:-:S03]  /*282f0*/  PRMT R12, R3, 0x7773, RZ ;  /* 0x00007773030c7816 */ /* 0x000fc600000000ff */
[----:B------:R0:W-:Y:S01]  /*28300*/  STL [R1+0x328], R0 ;  /* 0x0003280001007387 */ /* 0x0001e20000100800 */
[----:B-1----:R-:W-:-:S03]  /*28310*/  PRMT R2, R3, 0x7772, RZ ;  /* 0x0000777203027816 */ /* 0x002fc600000000ff */
[----:B------:R-:W-:Y:S04]  /*28320*/  STL [R1+0x334], R12 ;  /* 0x0003340c01007387 */ /* 0x000fe80000100800 */
[----:B------:R1:W-:Y:S01]  /*28330*/  STL [R1+0x330], R2 ;  /* 0x0003300201007387 */ /* 0x0003e20000100800 */
[C---:B------:R-:W-:Y:S02]  /*28340*/  PRMT R29, R3.reuse, 0x7771, RZ ;  /* 0x00007771031d7816 */ /* 0x040fe400000000ff */
[----:B0-----:R-:W-:Y:S02]  /*28350*/  PRMT R0, R4, 0x7770, RZ ;  /* 0x0000777004007816 */ /* 0x001fe400000000ff */
[----:B-1----:R-:W-:Y:S02]  /*28360*/  PRMT R2, R3, 0x7770, RZ ;  /* 0x0000777003027816 */ /* 0x002fe400000000ff */
[----:B------:R-:W-:-:S03]  /*28370*/  PRMT R3, R5, 0x7770, RZ ;  /* 0x0000777005037816 */ /* 0x000fc600000000ff */
[----:B------:R0:W-:Y:S04]  /*28380*/  STL [R1+0x324], R2 ;  /* 0x0003240201007387 */ /* 0x0001e80000100800 */
[----:B------:R1:W-:Y:S01]  /*28390*/  STG.E.U8 desc[UR14][R22.64], R0 ;  /* 0x0000000016007986 */ /* 0x0003e2000c10110e */
[----:B0-----:R-:W-:-:S03]  /*283a0*/  PRMT R2, R13, 0x7770, RZ ;  /* 0x000077700d027816 */ /* 0x001fc600000000ff */
[----:B------:R0:W-:Y:S04]  /*283b0*/  STG.E.U8 desc[UR14][R6.64], R3 ;  /* 0x0000000306007986 */ /* 0x0001e8000c10110e */
[----:B------:R0:W-:Y:S04]  /*283c0*/  STG.E.U8 desc[UR14][R14.64], R2 ;  /* 0x000000020e007986 */ /* 0x0001e8000c10110e */
[----:B-1----:R-:W5:Y:S04]  /*283d0*/  LDL.LU.64 R22, [R1+0xec0] ;  /* 0x000ec00001167983 */ /* 0x002f680000300a00 */
[----:B0-----:R-:W5:Y:S04]  /*283e0*/  LDL.LU.64 R6, [R1+0xeb8] ;  /* 0x000eb80001067983 */ /* 0x001f680000300a00 */
[----:B------:R-:W5:Y:S04]  /*283f0*/  LDL.LU.64 R14, [R1+0xeb0] ;  /* 0x000eb000010e7983 */ /* 0x000f680000300a00 */
[----:B------:R-:W2:Y:S01]  /*28400*/  LDL.LU.64 R2, [R1+0x2f0] ;  /* 0x0002f00001027983 */ /* 0x000ea20000300a00 */
[----:B------:R-:W-:-:S05]  /*28410*/  PRMT R0, R17, 0x7770, RZ ;  /* 0x0000777011007816 */ /* 0x000fca00000000ff */
[----:B--2---:R0:W-:Y:S02]  /*28420*/  STG.E.U8 desc[UR14][R2.64], R0 ;  /* 0x0000000002007986 */ /* 0x0041e4000c10110e */
[----:B0-----:R-:W-:Y:S02]  /*28430*/  PRMT R0, R4, 0x7773, RZ ;  /* 0x0000777304007816 */ /* 0x001fe400000000ff */
[C---:B------:R-:W-:Y:S02]  /*28440*/  PRMT R2, R20.reuse, 0x7773, RZ ;  /* 0x0000777314027816 */ /* 0x040fe400000000ff */
[C---:B------:R-:W-:Y:S01]  /*28450*/  PRMT R3, R20.reuse, 0x7772, RZ ;  /* 0x0000777214037816 */ /* 0x040fe200000000ff */
[----:B------:R0:W-:Y:S04]  /*28460*/  STL [R1+0x320], R0 ;  /* 0x0003200001007387 */ /* 0x0001e80000100800 */
[----:B------:R1:W-:Y:S01]  /*28470*/  STL [R1+0x31c], R2 ;  /* 0x00031c0201007387 */ /* 0x0003e20000100800 */
[----:B0-----:R-:W-:-:S03]  /*28480*/  PRMT R0, R20, 0x7771, RZ ;  /* 0x0000777114007816 */ /* 0x001fc600000000ff */
[----:B------:R0:W-:Y:S01]  /*28490*/  STL [R1+0x318], R3 ;  /* 0x0003180301007387 */ /* 0x0001e20000100800 */
[----:B-1----:R-:W-:-:S03]  /*284a0*/  PRMT R2, R20, 0x7770, RZ ;  /* 0x0000777014027816 */ /* 0x002fc600000000ff */
[----:B------:R1:W-:Y:S01]  /*284b0*/  STL [R1+0x314], R0 ;  /* 0x0003140001007387 */ /* 0x0003e20000100800 */
[----:B---3--:R-:W-:-:S03]  /*284c0*/  PRMT R20, R28, 0x7771, RZ ;  /* 0x000077711c147816 */ /* 0x008fc600000000ff */
[----:B------:R2:W-:Y:S01]  /*284d0*/  STL [R1+0x304], R2 ;  /* 0x0003040201007387 */ /* 0x0005e20000100800 */
[C---:B0-----:R-:W-:Y:S02]  /*284e0*/  PRMT R3, R28.reuse, 0x7773, RZ ;  /* 0x000077731c037816 */ /* 0x041fe400000000ff */
[----:B-1----:R-:W-:-:S03]  /*284f0*/  PRMT R0, R28, 0x7772, RZ ;  /* 0x000077721c007816 */ /* 0x002fc600000000ff */
[----:B------:R-:W-:Y:S01]  /*28500*/  STL [R1+0x310], R3 ;  /* 0x0003100301007387 */ /* 0x000fe20000100800 */
[----:B--2---:R-:W-:-:S03]  /*28510*/  PRMT R2, R21, 0x7770, RZ ;  /* 0x0000777015027816 */ /* 0x004fc600000000ff */
[----:B------:R-:W-:Y:S04]  /*28520*/  STL [R1+0x30c], R0 ;  /* 0x00030c0001007387 */ /* 0x000fe80000100800 */
[----:B------:R-:W-:Y:S04]  /*28530*/  STL [R1+0x308], R20 ;  /* 0x0003081401007387 */ /* 0x000fe80000100800 */
[----:B----4-:R0:W-:Y:S04]  /*28540*/  STG.E.U8 desc[UR14][R10.64], R2 ;  /* 0x000000020a007986 */ /* 0x0101e8000c10110e */
[----:B0-----:R-:W2:Y:S01]  /*28550*/  LDL.LU.64 R10, [R1+0xea8] ;  /* 0x000ea800010a7983 */ /* 0x001ea20000300a00 */
[----:B------:R-:W-:-:S02]  /*28560*/  PRMT R3, R28, 0x7770, RZ ;  /* 0x000077701c037816 */ /* 0x000fc400000000ff */
[----:B------:R-:W-:-:S03]  /*28570*/  PRMT R0, R25, 0x7770, RZ ;  /* 0x0000777019007816 */ /* 0x000fc600000000ff */
[----:B------:R0:W-:Y:S04]  /*28580*/  STL [R1+0x300], R3 ;  /* 0x0003000301007387 */ /* 0x0001e80000100800 */
[----:B0-----:R-:W3:Y:S04]  /*28590*/  LDL.LU.64 R2, [R1+0x2d8] ;  /* 0x0002d80001027983 */ /* 0x001ee80000300a00 */
[----:B--2---:R0:W-:Y:S04]  /*285a0*/  STG.E.U8 desc[UR14][R10.64], R0 ;  /* 0x000000000a007986 */ /* 0x0041e8000c10110e */
[----:B0-----:R-:W2:Y:S01]  /*285b0*/  LDL.LU.64 R10, [R1+0xea0] ;  /* 0x000ea000010a7983 */ /* 0x001ea20000300a00 */
[----:B------:R-:W-:-:S02]  /*285c0*/  PRMT R16, R8, 0x7772, RZ ;  /* 0x0000777208107816 */ /* 0x000fc400000000ff */
[----:B------:R-:W-:Y:S02]  /*285d0*/  PRMT R8, R8, 0x7771, RZ ;  /* 0x0000777108087816 */ /* 0x000fe400000000ff */
[----:B------:R-:W-:-:S03]  /*285e0*/  PRMT R0, R9, 0x7773, RZ ;  /* 0x0000777309007816 */ /* 0x000fc600000000ff */
[----:B---3--:R0:W-:Y:S04]  /*285f0*/  STG.E.U8 desc[UR14][R2.64], R8 ;  /* 0x0000000802007986 */ /* 0x0081e8000c10110e */
[----:B------:R1:W-:Y:S01]  /*28600*/  STL [R1+0x2fc], R0 ;  /* 0x0002fc0001007387 */ /* 0x0003e20000100800 */
[C---:B0-----:R-:W-:Y:S02]  /*28610*/  PRMT R3, R9.reuse, 0x7772, RZ ;  /* 0x0000777209037816 */ /* 0x041fe400000000ff */
[----:B------:R-:W-:-:S05]  /*28620*/  PRMT R9, R9, 0x7771, RZ ;  /* 0x0000777109097816 */ /* 0x000fca00000000ff */
[----:B-----5:R-:W-:Y:S01]  /*28630*/  STG.E.U8 desc[UR14][R14.64], R9 ;  /* 0x000000090e007986 */ /* 0x020fe2000c10110e */
[C---:B--2---:R-:W-:Y:S02]  /*28640*/  PRMT R8, R10.reuse, 0x7773, RZ ;  /* 0x000077730a087816 */ /* 0x044fe400000000ff */
[C---:B------:R-:W-:Y:S02]  /*28650*/  PRMT R2, R10.reuse, 0x7772, RZ ;  /* 0x000077720a027816 */ /* 0x040fe400000000ff */
[----:B-1----:R-:W-:Y:S01]  /*28660*/  PRMT R0, R10, 0x7771, RZ ;  /* 0x000077710a007816 */ /* 0x002fe200000000ff */
[----:B------:R0:W-:Y:S01]  /*28670*/  STL [R1+0x2f8], R8 ;  /* 0x0002f80801007387 */ /* 0x0001e20000100800 */
[----:B------:R-:W-:-:S03]  /*28680*/  PRMT R28, R11, 0x7771, RZ ;  /* 0x000077710b1c7816 */ /* 0x000fc600000000ff */
[----:B------:R1:W-:Y:S04]  /*28690*/  STL [R1+0x2f4], R2 ;  /* 0x0002f40201007387 */ /* 0x0003e80000100800 */
[----:B------:R2:W-:Y:S01]  /*286a0*/  STL [R1+0x2f0], R0 ;  /* 0x0002f00001007387 */ /* 0x0005e20000100800 */
[----:B0-----:R-:W-:Y:S02]  /*286b0*/  PRMT R8, R10, 0x7770, RZ ;  /* 0x000077700a087816 */ /* 0x001fe400000000ff */
[----:B-1----:R-:W-:-:S03]  /*286c0*/  PRMT R2, R11, 0x7773, RZ ;  /* 0x000077730b027816 */ /* 0x002fc600000000ff */
[----:B------:R-:W-:Y:S01]  /*286d0*/  STL [R1+0x2e0], R8 ;  /* 0x0002e00801007387 */ /* 0x000fe20000100800 */
[----:B--2---:R-:W-:-:S03]  /*286e0*/  PRMT R0, R11, 0x7772, RZ ;  /* 0x000077720b007816 */ /* 0x004fc600000000ff */
[----:B------:R-:W-:Y:S04]  /*286f0*/  STL [R1+0x2ec], R2 ;  /* 0x0002ec0201007387 */ /* 0x000fe80000100800 */
[----:B------:R0:W-:Y:S04]  /*28700*/  STL.64 [R1+0xcd0], R28 ;  /* 0x000cd01c01007387 */ /* 0x0001e80000100a00 */
[----:B------:R1:W-:Y:S04]  /*28710*/  STL [R1+0x2e8], R0 ;  /* 0x0002e80001007387 */ /* 0x0003e80000100800 */
[----:B0-----:R-:W2:Y:S01]  /*28720*/  LDL.LU.64 R28, [R1+0x2c8] ;  /* 0x0002c800011c7983 */ /* 0x001ea20000300a00 */
[----:B-1----:R-:W-:-:S03]  /*28730*/  PRMT R0, R11, 0x7770, RZ ;  /* 0x000077700b007816 */ /* 0x002fc600000000ff */
[----:B------:R-:W3:Y:S04]  /*28740*/  LDL.LU.64 R10, [R1+0x2b0] ;  /* 0x0002b000010a7983 */ /* 0x000ee80000300a00 */
[----:B------:R0:W-:Y:S04]  /*28750*/  STL [R1+0x2dc], R0 ;  /* 0x0002dc0001007387 */ /* 0x0001e80000100800 */
[----:B------:R-:W4:Y:S04]  /*28760*/  LDL.LU.64 R14, [R1+0xe98] ;  /* 0x000e9800010e7983 */ /* 0x000f280000300a00 */
[----:B------:R-:W5:Y:S01]  /*28770*/  LDL.LU.64 R8, [R1+0x2c0] ;  /* 0x0002c00001087983 */ /* 0x000f620000300a00 */
[----:B------:R-:W-:-:S02]  /*28780*/  PRMT R12, R4, 0x7772, RZ ;  /* 0x00007772040c7816 */ /* 0x000fc400000000ff */
[----:B------:R-:W-:Y:S02]  /*28790*/  PRMT R4, R4, 0x7771, RZ ;  /* 0x0000777104047816 */ /* 0x000fe400000000ff */
[----:B0-----:R-:W-:Y:S02]  /*287a0*/  PRMT R0, R5, 0x7771, RZ ;  /* 0x0000777105007816 */ /* 0x001fe400000000ff */
[----:B------:R-:W-:Y:S01]  /*287b0*/  PRMT R2, R13, 0x7771, RZ ;  /* 0x000077710d027816 */ /* 0x000fe200000000ff */
[----:B--2---:R0:W-:Y:S04]  /*287c0*/  STG.E.U8 desc[UR14][R28.64], R4 ;  /* 0x000000041c007986 */ /* 0x0041e8000c10110e */
[----:B0-----:R-:W2:Y:S04]  /*287d0*/  LDL.LU.64 R28, [R1+0x298] ;  /* 0x00029800011c7983 */ /* 0x001ea80000300a00 */
[----:B-----5:R4:W-:Y:S04]  /*287e0*/  STG.E.U8 desc[UR14][R8.64], R0 ;  /* 0x0000000008007986 */ /* 0x0209e8000c10110e */
[----:B------:R0:W-:Y:S01]  /*287f0*/  STG.E.U8 desc[UR14][R6.64], R2 ;  /* 0x0000000206007986 */ /* 0x0001e2000c10110e */
[----:B----4-:R-:W-:-:S02]  /*28800*/  PRMT R0, R14, 0x7773, RZ ;  /* 0x000077730e007816 */ /* 0x010fc400000000ff */
[----:B0-----:R-:W-:Y:S01]  /*28810*/  PRMT R2, R13, 0x7773, RZ ;  /* 0x000077730d027816 */ /* 0x001fe200000000ff */
[----:B------:R-:W4:Y:S01]  /*28820*/  LDL.LU.64 R6, [R1+0xe90] ;  /* 0x000e900001067983 */ /* 0x000f220000300a00 */
[----:B------:R-:W-:-:S03]  /*28830*/  PRMT R8, R14, 0x7772, RZ ;  /* 0x000077720e087816 */ /* 0x000fc600000000ff */
[----:B------:R0:W-:Y:S04]  /*28840*/  STL [R1+0x2d4], R2 ;  /* 0x0002d40201007387 */ /* 0x0001e80000100800 */
[----:B------:R1:W-:Y:S01]  /*28850*/  STL [R1+0x2d0], R0 ;  /* 0x0002d00001007387 */ /* 0x0003e20000100800 */
[----:B0-----:R-:W-:-:S03]  /*28860*/  PRMT R2, R14, 0x7771, RZ ;  /* 0x000077710e027816 */ /* 0x001fc600000000ff */
[----:B------:R0:W-:Y:S01]  /*28870*/  STL [R1+0x2cc], R8 ;  /* 0x0002cc0801007387 */ /* 0x0001e20000100800 */
[----:B-1----:R-:W-:-:S03]  /*28880*/  PRMT R0, R14, 0x7770, RZ ;  /* 0x000077700e007816 */ /* 0x002fc600000000ff */
[----:B------:R1:W-:Y:S01]  /*28890*/  STL [R1+0x2c8], R2 ;  /* 0x0002c80201007387 */ /* 0x0003e20000100800 */
[C---:B------:R-:W-:Y:S02]  /*288a0*/  PRMT R9, R15.reuse, 0x7771, RZ ;  /* 0x000077710f097816 */ /* 0x040fe400000000ff */
[C---:B0-----:R-:W-:Y:S01]  /*288b0*/  PRMT R8, R15.reuse, 0x7773, RZ ;  /* 0x000077730f087816 */ /* 0x041fe200000000ff */
[----:B------:R-:W-:Y:S01]  /*288c0*/  STL [R1+0x2bc], R0 ;  /* 0x0002bc0001007387 */ /* 0x000fe20000100800 */
[----:B-1----:R-:W-:-:S03]  /*288d0*/  PRMT R2, R15, 0x7772, RZ ;  /* 0x000077720f027816 */ /* 0x002fc600000000ff */
[----:B------:R0:W-:Y:S04]  /*288e0*/  STL [R1+0x2d8], R8 ;  /* 0x0002d80801007387 */ /* 0x0001e80000100800 */
[----:B------:R1:W-:Y:S04]  /*288f0*/  STL [R1+0x2c4], R2 ;  /* 0x0002c40201007387 */ /* 0x0003e80000100800 */
[----:B------:R-:W-:Y:S01]  /*28900*/  STL [R1+0x2c0], R9 ;  /* 0x0002c00901007387 */ /* 0x000fe20000100800 */
[----:B0-----:R-:W-:-:S03]  /*28910*/  PRMT R8, R15, 0x7770, RZ ;  /* 0x000077700f087816 */ /* 0x001fc600000000ff */
[----:B------:R-:W5:Y:S01]  /*28920*/  LDL.LU.64 R14, [R1+0x2a0] ;  /* 0x0002a000010e7983 */ /* 0x000f620000300a00 */
[----:B------:R-:W-:Y:S02]  /*28930*/  PRMT R0, R17, 0x7771, RZ ;  /* 0x0000777111007816 */ /* 0x000fe400000000ff */
[----:B-1----:R-:W-:Y:S01]  /*28940*/  PRMT R2, R21, 0x7771, RZ ;  /* 0x0000777115027816 */ /* 0x002fe200000000ff */
[----:B------:R-:W-:Y:S01]  /*28950*/  STL [R1+0x2b8], R8 ;  /* 0x0002b80801007387 */ /* 0x000fe20000100800 */
[----:B------:R-:W-:-:S03]  /*28960*/  PRMT R4, R13, 0x7772, RZ ;  /* 0x000077720d047816 */ /* 0x000fc600000000ff */
[----:B---3--:R0:W-:Y:S04]  /*28970*/  STG.E.U8 desc[UR14][R10.64], R0 ;  /* 0x000000000a007986 */ /* 0x0081e8000c10110e */
[----:B------:R1:W-:Y:S01]  /*28980*/  STG.E.U8 desc[UR14][R22.64], R2 ;  /* 0x0000000216007986 */ /* 0x0003e2000c10110e */
[----:B0-----:R-:W-:-:S03]  /*28990*/  PRMT R0, R5, 0x7773, RZ ;  /* 0x0000777305007816 */ /* 0x001fc600000000ff */
[----:B-1----:R-:W3:Y:S04]  /*289a0*/  LDL.LU.64 R22, [R1+0xe88] ;  /* 0x000e880001167983 */ /* 0x002ee80000300a00 */
[----:B------:R-:W3:Y:S04]  /*289b0*/  LDL.LU.64 R8, [R1+0x288] ;  /* 0x0002880001087983 */ /* 0x000ee80000300a00 */
[----:B------:R-:W3:Y:S04]  /*289c0*/  LDL.LU.64 R10, [R1+0x280] ;  /* 0x00028000010a7983 */ /* 0x000ee80000300a00 */
[----:B------:R0:W-:Y:S01]  /*289d0*/  STL [R1+0x2ac], R0 ;  /* 0x0002ac0001007387 */ /* 0x0001e20000100800 */
[----:B----4-:R-:W-:-:S02]  /*289e0*/  PRMT R13, R6, 0x7773, RZ ;  /* 0x00007773060d7816 */ /* 0x010fc400000000ff */
[C---:B------:R-:W-:Y:S02]  /*289f0*/  PRMT R2, R6.reuse, 0x7772, RZ ;  /* 0x0000777206027816 */ /* 0x040fe400000000ff */
[C---:B0-----:R-:W-:Y:S01]  /*28a00*/  PRMT R0, R6.reuse, 0x7771, RZ ;  /* 0x0000777106007816 */ /* 0x041fe200000000ff */
[----:B------:R0:W-:Y:S01]  /*28a10*/  STL [R1+0x2a8], R13 ;  /* 0x0002a80d01007387 */ /* 0x0001e20000100800 */
[----:B------:R-:W-:-:S03]  /*28a20*/  PRMT R6, R6, 0x7770, RZ ;  /* 0x0000777006067816 */ /* 0x000fc600000000ff */
[----:B------:R1:W-:Y:S04]  /*28a30*/  STL [R1+0x230], R2 ;  /* 0x0002300201007387 */ /* 0x0003e80000100800 */
[----:B------:R4:W-:Y:S01]  /*28a40*/  STL [R1+0x1c], R0 ;  /* 0x00001c0001007387 */ /* 0x0009e20000100800 */
[C---:B0-----:R-:W-:Y:S02]  /*28a50*/  PRMT R13, R7.reuse, 0x7772, RZ ;  /* 0x00007772070d7816 */ /* 0x041fe400000000ff */
[----:B-1----:R-:W-:Y:S01]  /*28a60*/  PRMT R2, R7, 0x7773, RZ ;  /* 0x0000777307027816 */ /* 0x002fe200000000ff */
[----:B------:R0:W-:Y:S01]  /*28a70*/  STL [R1+0x10], R6 ;  /* 0x0000100601007387 */ /* 0x0001e20000100800 */
[----:B----4-:R-:W-:-:S03]  /*28a80*/  PRMT R0, R25, 0x7771, RZ ;  /* 0x0000777119007816 */ /* 0x010fc600000000ff */
[----:B------:R1:W-:Y:S01]  /*28a90*/  STL [R1+0x2b0], R2 ;  /* 0x0002b00201007387 */ /* 0x0003e20000100800 */
[----:B0-----:R-:W-:-:S03]  /*28aa0*/  PRMT R6, R7, 0x7771, RZ ;  /* 0x0000777107067816 */ /* 0x001fc600000000ff */
[----:B------:R-:W-:Y:S01]  /*28ab0*/  STL [R1+0x18], R13 ;  /* 0x0000180d01007387 */ /* 0x000fe20000100800 */
[----:B-1----:R-:W-:-:S03]  /*28ac0*/  PRMT R2, R7, 0x7770, RZ ;  /* 0x0000777007027816 */ /* 0x002fc600000000ff */
[----:B------:R-:W-:Y:S04]  /*28ad0*/  STL [R1+0x14], R6 ;  /* 0x0000140601007387 */ /* 0x000fe80000100800 */
[----:B------:R0:W-:Y:S04]  /*28ae0*/  STL [R1+0xc], R2 ;  /* 0x00000c0201007387 */ /* 0x0001e80000100800 */
[----:B-----5:R-:W-:Y:S04]  /*28af0*/  STG.E.U8 desc[UR14][R14.64], R0 ;  /* 0x000000000e007986 */ /* 0x020fe8000c10110e */
[----:B--2---:R-:W-:Y:S04]  /*28b00*/  STG.E.U8 desc[UR14][R28.64], R16 ;  /* 0x000000101c007986 */ /* 0x004fe8000c10110e */
[----:B------:R1:W-:Y:S01]  /*28b10*/  STG.E.U8 desc[UR14][R18.64], R3 ;  /* 0x0000000312007986 */ /* 0x0003e2000c10110e */
[----:B0-----:R-:W-:-:S03]  /*28b20*/  PRMT R2, R21, 0x7773, RZ ;  /* 0x0000777315027816 */ /* 0x001fc600000000ff */
[----:B-1----:R-:W2:Y:S04]  /*28b30*/  LDL.LU.64 R18, [R1+0xe80] ;  /* 0x000e800001127983 */ /* 0x002ea80000300a00 */
[----:B------:R-:W-:Y:S04]  /*28b40*/  STL [R1+0x4], R2 ;  /* 0x0000040201007387 */ /* 0x000fe80000100800 */
[----:B------:R-:W4:Y:S01]  /*28b50*/  LDL.LU.64 R28, [R1+0x278] ;  /* 0x00027800011c7983 */ /* 0x000f220000300a00 */
[----:B---3--:R-:W-:Y:S02]  /*28b60*/  PRMT R0, R22, 0x7773, RZ ;  /* 0x0000777316007816 */ /* 0x008fe400000000ff */
[----:B------:R-:W-:-:S03]  /*28b70*/  PRMT R16, R23, 0x7772, RZ ;  /* 0x0000777217107816 */ /* 0x000fc600000000ff */
[----:B------:R0:W-:Y:S01]  /*28b80*/  STL [R1], R0 ;  /* 0x0000000001007387 */ /* 0x0001e20000100800 */
[----:B------:R-:W-:Y:S02]  /*28b90*/  PRMT R5, R5, 0x7772, RZ ;  /* 0x0000777205057816 */ /* 0x000fe400000000ff */
[C---:B------:R-:W-:Y:S02]  /*28ba0*/  PRMT R15, R23.reuse, 0x7771, RZ ;  /* 0x00007771170f7816 */ /* 0x040fe400000000ff */
[C---:B------:R-:W-:Y:S02]  /*28bb0*/  PRMT R24, R22.reuse, 0x7772, RZ ;  /* 0x0000777216187816 */ /* 0x040fe400000000ff */
[C---:B------:R-:W-:Y:S02]  /*28bc0*/  PRMT R20, R22.reuse, 0x7771, RZ ;  /* 0x0000777116147816 */ /* 0x040fe400000000ff */
[C---:B0-----:R-:W-:Y:S02]  /*28bd0*/  PRMT R0, R23.reuse, 0x7773, RZ ;  /* 0x0000777317007816 */ /* 0x041fe400000000ff */
[----:B------:R-:W-:Y:S01]  /*28be0*/  PRMT R23, R23, 0x7770, RZ ;  /* 0x0000777017177816 */ /* 0x000fe200000000ff */
[----:B------:R-:W-:Y:S01]  /*28bf0*/  STL [R1+0xd08], R16 ;  /* 0x000d081001007387 */ /* 0x000fe20000100800 */
[----:B------:R-:W-:-:S02]  /*28c00*/  PRMT R22, R22, 0x7770, RZ ;  /* 0x0000777016167816 */ /* 0x000fc400000000ff */
[C---:B------:R-:W-:Y:S01]  /*28c10*/  PRMT R14, R17.reuse, 0x7773, RZ ;  /* 0x00007773110e7816 */ /* 0x040fe200000000ff */
[----:B------:R-:W-:Y:S04]  /*28c20*/  STL [R1+0x8], R0 ;  /* 0x0000080001007387 */ /* 0x000fe80000100800 */
[----:B------:R0:W-:Y:S04]  /*28c30*/  STG.E.U8 desc[UR14][R8.64], R12 ;  /* 0x0000000c08007986 */ /* 0x0001e8000c10110e */
[----:B------:R-:W-:Y:S04]  /*28c40*/  STL [R1+0xd18], R15 ;  /* 0x000d180f01007387 */ /* 0x000fe80000100800 */
[----:B------:R1:W-:Y:S01]  /*28c50*/  STG.E.U8 desc[UR14][R10.64], R5 ;  /* 0x000000050a007986 */ /* 0x0003e2000c10110e */
[----:B------:R-:W-:-:S03]  /*28c60*/  PRMT R17, R17, 0x7772, RZ ;  /* 0x0000777211117816 */ /* 0x000fc600000000ff */
[----:B------:R-:W-:Y:S04]  /*28c70*/  STL [R1+0xd28], R23 ;  /* 0x000d281701007387 */ /* 0x000fe80000100800 */
[----:B------:R-:W-:Y:S04]  /*28c80*/  STL [R1+0xdd8], R22 ;  /* 0x000dd81601007387 */ /* 0x000fe80000100800 */
[----:B------:R-:W-:Y:S01]  /*28c90*/  STL [R1+0xe18], R14 ;  /* 0x000e180e01007387 */ /* 0x000fe20000100800 */
[C---:B--2---:R-:W-:Y:S02]  /*28ca0*/  PRMT R13, R18.reuse, 0x7773, RZ ;  /* 0x00007773120d7816 */ /* 0x044fe400000000ff */
[----:B0-----:R-:W-:-:S02]  /*28cb0*/  PRMT R12, R18, 0x7772, RZ ;  /* 0x00007772120c7816 */ /* 0x001fc400000000ff */
[----:B-1----:R-:W-:Y:S02]  /*28cc0*/  PRMT R11, R18, 0x7771, RZ ;  /* 0x00007771120b7816 */ /* 0x002fe400000000ff */
[C---:B------:R-:W-:Y:S01]  /*28cd0*/  PRMT R10, R19.reuse, 0x7773, RZ ;  /* 0x00007773130a7816 */ /* 0x040fe200000000ff */
[----:B------:R-:W-:Y:S01]  /*28ce0*/  STL [R1+0xd38], R13 ;  /* 0x000d380d01007387 */ /* 0x000fe20000100800 */
[C---:B------:R-:W-:Y:S02]  /*28cf0*/  PRMT R9, R19.reuse, 0x7772, RZ ;  /* 0x0000777213097816 */ /* 0x040fe400000000ff */
[C---:B------:R-:W-:Y:S01]  /*28d00*/  PRMT R8, R19.reuse, 0x7771, RZ ;  /* 0x0000777113087816 */ /* 0x040fe200000000ff */
[----:B------:R-:W-:Y:S01]  /*28d10*/  STL [R1+0xd68], R12 ;  /* 0x000d680c01007387 */ /* 0x000fe20000100800 */
[----:B------:R-:W-:-:S03]  /*28d20*/  PRMT R19, R19, 0x7770, RZ ;  /* 0x0000777013137816 */ /* 0x000fc600000000ff */
[----:B------:R-:W-:Y:S04]  /*28d30*/  STL [R1+0xdbc], R11 ;  /* 0x000dbc0b01007387 */ /* 0x000fe80000100800 */
[----:B------:R-:W-:Y:S04]  /*28d40*/  STL [R1+0xd78], R10 ;  /* 0x000d780a01007387 */ /* 0x000fe80000100800 */
[----:B------:R-:W-:Y:S04]  /*28d50*/  STL.64 [R1+0xcb8], R8 ;  /* 0x000cb80801007387 */ /* 0x000fe80000100a00 */
[----:B----4-:R-:W-:Y:S04]  /*28d60*/  STG.E.U8 desc[UR14][R28.64], R4 ;  /* 0x000000041c007986 */ /* 0x010fe8000c10110e */
[----:B------:R-:W-:Y:S04]  /*28d70*/  STL [R1+0xd88], R19 ;  /* 0x000d881301007387 */ /* 0x000fe80000100800 */
[----:B------:R0:W-:Y:S04]  /*28d80*/  STG.E.U8 desc[UR14][R26.64], R17 ;  /* 0x000000111a007986 */ /* 0x0001e8000c10110e */
[----:B0-----:R-:W2:Y:S04]  /*28d90*/  LDL.LU.64 R26, [R1+0xe78] ;  /* 0x000e7800011a7983 */ /* 0x001ea80000300a00 */
[----:B------:R-:W3:Y:S04]  /*28da0*/  LDL.LU R14, [R1+0x2d4] ;  /* 0x0002d400010e7983 */ /* 0x000ee80000300800 */
[----:B---3--:R0:W-:Y:S04]  /*28db0*/  STL [R1+0xe28], R14 ;  /* 0x000e280e01007387 */ /* 0x0081e80000100800 */
[----:B0-----:R-:W3:Y:S04]  /*28dc0*/  LDL.LU R14, [R1+0x2ac] ;  /* 0x0002ac00010e7983 */ /* 0x001ee80000300800 */
[----:B---3--:R0:W-:Y:S04]  /*28dd0*/  STL [R1+0xe38], R14 ;  /* 0x000e380e01007387 */ /* 0x0081e80000100800 */
[----:B0-----:R-:W3:Y:S04]  /*28de0*/  LDL.LU R14, [R1+0x320] ;  /* 0x00032000010e7983 */ /* 0x001ee80000300800 */
[----:B---3--:R0:W-:Y:S04]  /*28df0*/  STL [R1+0xe48], R14 ;  /* 0x000e480e01007387 */ /* 0x0081e80000100800 */
[----:B0-----:R-:W3:Y:S01]  /*28e00*/  LDL.LU R14, [R1+0x2fc] ;  /* 0x0002fc00010e7983 */ /* 0x001ee20000300800 */
[----:B------:R-:W-:-:S03]  /*28e10*/  PRMT R18, R18, 0x7770, RZ ;  /* 0x0000777012127816 */ /* 0x000fc600000000ff */
[----:B---3--:R0:W-:Y:S04]  /*28e20*/  STL [R1+0xe58], R14 ;  /* 0x000e580e01007387 */ /* 0x0081e80000100800 */
[----:B0-----:R-:W3:Y:S04]  /*28e30*/  LDL.LU R14, [R1+0x344] ;  /* 0x00034400010e7983 */ /* 0x001ee80000300800 */
[----:B------:R-:W4:Y:S04]  /*28e40*/  LDL.LU R17, [R1+0x304] ;  /* 0x0003040001117983 */ /* 0x000f280000300800 */
[----:B------:R-:W5:Y:S04]  /*28e50*/  LDL.LU R19, [R1+0x10] ;  /* 0x0000100001137983 */ /* 0x000f680000300800 */
[----:B-----5:R0:W-:Y:S04]  /*28e60*/  STL.64 [R1+0xde8], R18 ;  /* 0x000de81201007387 */ /* 0x0201e80000100a00 */
[----:B0-----:R-:W5:Y:S04]  /*28e70*/  LDL.LU.64 R18, [R1+0x200] ;  /* 0x0002000001127983 */ /* 0x001f680000300a00 */
        /* <DEDUP_REMOVED lines=24> */
[----:B------:R-:W3:Y:S01]  /*29000*/  LDL.LU.64 R22, [R1+0x1f0] ;  /* 0x0001f00001167983 */ /* 0x000ee20000300a00 */
[----:B--2---:R-:W-:-:S02]  /*29010*/  PRMT R5, R26, 0x7772, RZ ;  /* 0x000077721a057816 */ /* 0x004fc400000000ff */
[C---:B------:R-:W-:Y:S02]  /*29020*/  PRMT R3, R27.reuse, 0x7773, RZ ;  /* 0x000077731b037816 */ /* 0x040fe400000000ff */
[C---:B------:R-:W-:Y:S02]  /*29030*/  PRMT R2, R27.reuse, 0x7772, RZ ;  /* 0x000077721b027816 */ /* 0x040fe400000000ff */
[----:B------:R-:W-:Y:S02]  /*29040*/  PRMT R0, R27, 0x7771, RZ ;  /* 0x000077711b007816 */ /* 0x000fe400000000ff */
[----:B------:R-:W-:Y:S01]  /*29050*/  PRMT R21, R21, 0x7772, RZ ;  /* 0x0000777215157816 */ /* 0x000fe200000000ff */
[----:B---3--:R0:W-:Y:S04]  /*29060*/  STL.64 [R1+0xde0], R22 ;  /* 0x000de01601007387 */ /* 0x0081e80000100a00 */
[----:B0-----:R-:W2:Y:S04]  /*29070*/  LDL.LU.64 R22, [R1+0x1f8] ;  /* 0x0001f80001167983 */ /* 0x001ea80000300a00 */
[----:B------:R-:W3:Y:S04]  /*29080*/  LDL.LU R15, [R1+0x2bc] ;  /* 0x0002bc00010f7983 */ /* 0x000ee80000300800 */
[----:B------:R-:W3:Y:S04]  /*29090*/  LDL.LU.64 R8, [R1+0x1d0] ;  /* 0x0001d00001087983 */ /* 0x000ee80000300a00 */
[----:B------:R-:W3:Y:S04]  /*290a0*/  LDL.LU R16, [R1+0x338] ;  /* 0x0003380001107983 */ /* 0x000ee80000300800 */
[----:B------:R-:W3:Y:S04]  /*290b0*/  LDL.LU.64 R10, [R1+0x1c8] ;  /* 0x0001c800010a7983 */ /* 0x000ee80000300a00 */
[----:B------:R-:W3:Y:S04]  /*290c0*/  LDL.LU R28, [R1+0x2f0] ;  /* 0x0002f000011c7983 */ /* 0x000ee80000300800 */
[----:B------:R-:W3:Y:S04]  /*290d0*/  LDL.LU.64 R12, [R1+0x1c0] ;  /* 0x0001c000010c7983 */ /* 0x000ee80000300a00 */
[----:B------:R-:W3:Y:S04]  /*290e0*/  LDL.LU R29, [R1+0x314] ;  /* 0x00031400011d7983 */ /* 0x000ee80000300800 */
[----:B------:R0:W-:Y:S04]  /*290f0*/  STL [R1+0xd98], R5 ;  /* 0x000d980501007387 */ /* 0x0001e80000100800 */
[----:B-----5:R-:W-:Y:S04]  /*29100*/  STG.E.U8 desc[UR14][R18.64], R21 ;  /* 0x0000001512007986 */ /* 0x020fe8000c10110e */
[----:B0-----:R-:W5:Y:S04]  /*29110*/  LDL.LU R5, [R1+0x2e0] ;  /* 0x0002e00001057983 */ /* 0x001f680000300800 */
[----:B------:R0:W-:Y:S04]  /*29120*/  STL.64 [R1+0xc68], R2 ;  /* 0x000c680201007387 */ /* 0x0001e80000100a00 */
[----:B0-----:R-:W3:Y:S04]  /*29130*/  LDL.LU.64 R2, [R1+0x1d8] ;  /* 0x0001d80001027983 */ /* 0x001ee80000300a00 */
[----:B------:R0:W-:Y:S04]  /*29140*/  STL [R1+0xdc8], R0 ;  /* 0x000dc80001007387 */ /* 0x0001e80000100800 */
[----:B0-----:R-:W4:Y:S04]  /*29150*/  LDL.LU R0, [R1+0x328] ;  /* 0x0003280001007983 */ /* 0x001f280000300800 */
[----:B------:R-:W2:Y:S01]  /*29160*/  LDL.LU.64 R18, [R1+0xe70] ;  /* 0x000e700001127983 */ /* 0x000ea20000300a00 */
[----:B------:R-:W-:-:S02]  /*29170*/  PRMT R7, R25, 0x7773, RZ ;  /* 0x0000777319077816 */ /* 0x000fc400000000ff */
[----:B------:R-:W-:Y:S01]  /*29180*/  PRMT R25, R25, 0x7772, RZ ;  /* 0x0000777219197816 */ /* 0x000fe200000000ff */
[----:B------:R0:W-:Y:S04]  /*29190*/  STL [R1+0xdb8], R20 ;  /* 0x000db81401007387 */ /* 0x0001e80000100800 */
[----:B0-----:R-:W3:Y:S04]  /*291a0*/  LDL.LU.64 R20, [R1+0x1e0] ;  /* 0x0001e00001147983 */ /* 0x001ee80000300a00 */
[----:B--2---:R0:W-:Y:S04]  /*291b0*/  STG.E.U8 desc[UR14][R18.64], R25 ;  /* 0x0000001912007986 */ /* 0x0041e8000c10110e */
[----:B0-----:R-:W2:Y:S04]  /*291c0*/  LDL.LU.64 R18, [R1+0xe68] ;  /* 0x000e680001127983 */ /* 0x001ea80000300a00 */
[----:B------:R0:W-:Y:S04]  /*291d0*/  STL [R1+0xd58], R24 ;  /* 0x000d581801007387 */ /* 0x0001e80000100800 */
[----:B0-----:R-:W3:Y:S04]  /*291e0*/  LDL.LU.64 R24, [R1+0x1e8] ;  /* 0x0001e80001187983 */ /* 0x001ee80000300a00 */
[----:B--2---:R0:W-:Y:S04]  /*291f0*/  STG.E.U8 desc[UR14][R18.64], R14 ;  /* 0x0000000e12007986 */ /* 0x0041e8000c10110e */
[----:B0-----:R-:W2:Y:S04]  /*29200*/  LDL.LU.64 R18, [R1+0xe60] ;  /* 0x000e600001127983 */ /* 0x001ea80000300a00 */
[----:B------:R-:W2:Y:S04]  /*29210*/  LDL.LU R14, [R1+0xe58] ;  /* 0x000e5800010e7983 */ /* 0x000ea80000300800 */
        /* <DEDUP_REMOVED lines=17> */
[----:B--2---:R0:W-:Y:S04]  /*29330*/  STG.E.U8 desc[UR14][R18.64], R7 ;  /* 0x0000000712007986 */ /* 0x0041e8000c10110e */
[----:B0-----:R-:W4:Y:S04]  /*29340*/  LDL.LU.64 R18, [R1+0xe00] ;  /* 0x000e000001127983 */ /* 0x001f280000300a00 */
[----:B----4-:R0:W-:Y:S04]  /*29350*/  STG.E.U8 desc[UR14][R18.64], R0 ;  /* 0x0000000012007986 */ /* 0x0101e8000c10110e */
[----:B0-----:R-:W5:Y:S04]  /*29360*/  LDL.LU.64 R18, [R1+0xdf8] ;  /* 0x000df80001127983 */ /* 0x001f680000300a00 */
[----:B-----5:R0:W-:Y:S04]  /*29370*/  STG.E.U8 desc[UR14][R18.64], R5 ;  /* 0x0000000512007986 */ /* 0x0201e8000c10110e */
[----:B0-----:R-:W2:Y:S04]  /*29380*/  LDL.LU.64 R18, [R1+0xdf0] ;  /* 0x000df00001127983 */ /* 0x001ea80000300a00 */
[----:B--2---:R0:W-:Y:S04]  /*29390*/  STG.E.U8 desc[UR14][R18.64], R17 ;  /* 0x0000001112007986 */ /* 0x0041e8000c10110e */
[----:B0-----:R-:W2:Y:S04]  /*293a0*/  LDL.LU.64 R18, [R1+0xde8] ;  /* 0x000de80001127983 */ /* 0x001ea80000300a00 */
[----:B--2---:R0:W-:Y:S04]  /*293b0*/  STG.E.U8 desc[UR14][R22.64], R19 ;  /* 0x0000001316007986 */ /* 0x0041e8000c10110e */
[----:B0-----:R-:W3:Y:S01]  /*293c0*/  LDL.LU.64 R22, [R1+0xde0] ;  /* 0x000de00001167983 */ /* 0x001ee20000300a00 */
[----:B------:R-:W-:-:S02]  /*293d0*/  PRMT R6, R26, 0x7773, RZ ;  /* 0x000077731a067816 */ /* 0x000fc400000000ff */
[C---:B------:R-:W-:Y:S01]  /*293e0*/  PRMT R4, R26.reuse, 0x7771, RZ ;  /* 0x000077711a047816 */ /* 0x040fe200000000ff */
[----:B---3--:R0:W-:Y:S04]  /*293f0*/  STG.E.U8 desc[UR14][R22.64], R15 ;  /* 0x0000000f16007986 */ /* 0x0081e8000c10110e */
[----:B0-----:R-:W2:Y:S01]  /*29400*/  LDL.LU R22, [R1+0xdd8] ;  /* 0x000dd80001167983 */ /* 0x001ea20000300800 */
[----:B------:R-:W-:Y:S02]  /*29410*/  PRMT R26, R26, 0x7770, RZ ;  /* 0x000077701a1a7816 */ /* 0x000fe400000000ff */
[----:B------:R-:W-:Y:S01]  /*29420*/  PRMT R27, R27, 0x7770, RZ ;  /* 0x000077701b1b7816 */ /* 0x000fe200000000ff */
[----:B------:R-:W-:Y:S04]  /*29430*/  STG.E.U8 desc[UR14][R24.64], R18 ;  /* 0x0000001218007986 */ /* 0x000fe8000c10110e */
[----:B------:R-:W-:Y:S04]  /*29440*/  STL [R1+0xcd8], R27 ;  /* 0x000cd81b01007387 */ /* 0x000fe80000100800 */
[----:B------:R-:W3:Y:S04]  /*29450*/  LDL.LU R0, [R1+0x1c] ;  /* 0x00001c0001007983 */ /* 0x000ee80000300800 */
[----:B--2---:R-:W-:Y:S04]  /*29460*/  STG.E.U8 desc[UR14][R20.64], R22 ;  /* 0x0000001614007986 */ /* 0x004fe8000c10110e */
[----:B------:R-:W-:Y:S04]  /*29470*/  STG.E.U8 desc[UR14][R2.64], R26 ;  /* 0x0000001a02007986 */ /* 0x000fe8000c10110e */
[----:B------:R-:W-:Y:S04]  /*29480*/  STG.E.U8 desc[UR14][R8.64], R16 ;  /* 0x0000001008007986 */ /* 0x000fe8000c10110e */
[----:B------:R0:W-:Y:S04]  /*29490*/  STG.E.U8 desc[UR14][R10.64], R28 ;  /* 0x0000001c0a007986 */ /* 0x0001e8000c10110e */
[----:B0-----:R-:W2:Y:S04]  /*294a0*/  LDL.LU R11, [R1+0x2c8] ;  /* 0x0002c800010b7983 */ /* 0x001ea80000300800 */
[----:B------:R-:W4:Y:S04]  /*294b0*/  LDL.LU.64 R20, [R1+0x1a8] ;  /* 0x0001a80001147983 */ /* 0x000f280000300a00 */
[----:B----4-:R0:W-:Y:S04]  /*294c0*/  STL.64 [R1+0xdc0], R20 ;  /* 0x000dc01401007387 */ /* 0x0101e80000100a00 */
[----:B0-----:R-:W4:Y:S04]  /*294d0*/  LDL.LU.64 R20, [R1+0x1b0] ;  /* 0x0001b00001147983 */ /* 0x001f280000300a00 */
[----:B----4-:R0:W-:Y:S04]  /*294e0*/  STL.64 [R1+0xdd0], R20 ;  /* 0x000dd01401007387 */ /* 0x0101e80000100a00 */
[----:B0-----:R-:W3:Y:S04]  /*294f0*/  LDL.LU.64 R20, [R1+0x1b8] ;  /* 0x0001b80001147983 */ /* 0x001ee80000300a00 */
[----:B------:R-:W4:Y:S04]  /*29500*/  LDL.LU R5, [R1+0x33c] ;  /* 0x00033c0001057983 */ /* 0x000f280000300800 */
[----:B------:R-:W-:Y:S04]  /*29510*/  STG.E.U8 desc[UR14][R12.64], R29 ;  /* 0x0000001d0c007986 */ /* 0x000fe8000c10110e */
[----:B----4-:R0:W-:Y:S04]  /*29520*/  STL.64 [R1+0xdb0], R4 ;  /* 0x000db00401007387 */ /* 0x0101e80000100a00 */
[----:B0-----:R-:W4:Y:S04]  /*29530*/  LDL.LU.64 R4, [R1+0x1a0] ;  /* 0x0001a00001047983 */ /* 0x001f280000300a00 */
[----:B------:R-:W5:Y:S04]  /*29540*/  LDL.LU R19, [R1+0x2f4] ;  /* 0x0002f40001137983 */ /* 0x000f680000300800 */
[----:B------:R-:W5:Y:S04]  /*29550*/  LDL.LU R10, [R1+0x318] ;  /* 0x00031800010a7983 */ /* 0x000f680000300800 */
[----:B------:R-:W5:Y:S04]  /*29560*/  LDL.LU R12, [R1+0x230] ;  /* 0x00023000010c7983 */ /* 0x000f680000300800 */
[----:B------:R-:W2:Y:S04]  /*29570*/  LDL.LU.64 R24, [R1+0x168] ;  /* 0x0001680001187983 */ /* 0x000ea80000300a00 */
[----:B--2---:R0:W-:Y:S04]  /*29580*/  STL.64 [R1+0xd60], R24 ;  /* 0x000d601801007387 */ /* 0x0041e80000100a00 */
[----:B0-----:R-:W2:Y:S04]  /*29590*/  LDL.LU.64 R24, [R1+0x170] ;  /* 0x0001700001187983 */ /* 0x001ea80000300a00 */
        /* <DEDUP_REMOVED lines=10> */
[----:B------:R-:W5:Y:S04]  /*29640*/  LDL.LU R13, [R1+0x340] ;  /* 0x00034000010d7983 */ /* 0x000f680000300800 */
[----:B------:R-:W5:Y:S04]  /*29650*/  LDL.LU R23, [R1+0x2f8] ;  /* 0x0002f80001177983 */ /* 0x000f680000300800 */
[----:B------:R-:W5:Y:S04]  /*29660*/  LDL.LU R15, [R1+0x31c] ;  /* 0x00031c00010f7983 */ /* 0x000f680000300800 */
[----:B------:R-:W5:Y:S04]  /*29670*/  LDL.LU R16, [R1+0x2a8] ;  /* 0x0002a80001107983 */ /* 0x000f680000300800 */
[----:B------:R-:W3:Y:S04]  /*29680*/  LDL.LU R7, [R1] ;  /* 0x0000000001077983 */ /* 0x000ee80000300800 */
[----:B---3--:R0:W-:Y:S04]  /*29690*/  STL.64 [R1+0xcf8], R6 ;  /* 0x000cf80601007387 */ /* 0x0081e80000100a00 */
[----:B0-----:R-:W3:Y:S04]  /*296a0*/  LDL.LU.64 R6, [R1+0x128] ;  /* 0x0001280001067983 */ /* 0x001ee80000300a00 */
        /* <DEDUP_REMOVED lines=14> */
[----:B------:R-:W4:Y:S04]  /*29790*/  LDL.LU.64 R26, [R1+0x108] ;  /* 0x00010800011a7983 */ /* 0x000f280000300a00 */
[----:B----4-:R0:W-:Y:S04]  /*297a0*/  STL.64 [R1+0xce0], R26 ;  /* 0x000ce01a01007387 */ /* 0x0101e80000100a00 */
[----:B0-----:R-:W4:Y:S04]  /*297b0*/  LDL.LU.64 R26, [R1+0x110] ;  /* 0x00011000011a7983 */ /* 0x001f280000300a00 */
[----:B----4-:R0:W-:Y:S04]  /*297c0*/  STL.64 [R1+0xce8], R26 ;  /* 0x000ce81a01007387 */ /* 0x0101e80000100a00 */
[----:B0-----:R-:W4:Y:S04]  /*297d0*/  LDL.LU.64 R26, [R1+0x118] ;  /* 0x00011800011a7983 */ /* 0x001f280000300a00 */
[----:B------:R-:W-:Y:S04]  /*297e0*/  STG.E.U8 desc[UR14][R20.64], R0 ;  /* 0x0000000014007986 */ /* 0x000fe8000c10110e */
[----:B----4-:R0:W-:Y:S04]  /*297f0*/  STL.64 [R1+0xcf0], R26 ;  /* 0x000cf01a01007387 */ /* 0x0101e80000100a00 */
[----:B0-----:R-:W4:Y:S04]  /*29800*/  LDL.LU.64 R26, [R1+0x120] ;  /* 0x00012000011a7983 */ /* 0x001f280000300a00 */
[----:B------:R-:W4:Y:S04]  /*29810*/  LDL.LU R22, [R1+0x2dc] ;  /* 0x0002dc0001167983 */ /* 0x000f280000300800 */
[----:B------:R-:W4:Y:S04]  /*29820*/  LDL.LU.64 R28, [R1+0x100] ;  /* 0x00010000011c7983 */ /* 0x000f280000300a00 */
[----:B------:R-:W4:Y:S04]  /*29830*/  LDL.LU R18, [R1+0x300] ;  /* 0x0003000001127983 */ /* 0x000f280000300800 */
[----:B------:R-:W4:Y:S04]  /*29840*/  LDL.LU R14, [R1+0xc] ;  /* 0x00000c00010e7983 */ /* 0x000f280000300800 */
[----:B------:R-:W4:Y:S04]  /*29850*/  LDL.LU R17, [R1+0x2b8] ;  /* 0x0002b80001117983 */ /* 0x000f280000300800 */
[----:B------:R-:W4:Y:S04]  /*29860*/  LDL.LU.64 R2, [R1+0xd0] ;  /* 0x0000d00001027983 */ /* 0x000f280000300a00 */
[----:B------:R-:W4:Y:S04]  /*29870*/  LDL.LU.64 R8, [R1+0xc8] ;  /* 0x0000c80001087983 */ /* 0x000f280000300a00 */
[----:B------:R-:W2:Y:S04]  /*29880*/  LDL.LU.64 R20, [R1+0xdd0] ;  /* 0x000dd00001147983 */ /* 0x000ea80000300a00 */
[----:B------:R-:W4:Y:S04]  /*29890*/  LDL.LU R0, [R1+0xdc8] ;  /* 0x000dc80001007983 */ /* 0x000f280000300800 */
[----:B--2---:R0:W-:Y:S04]  /*298a0*/  STG.E.U8 desc[UR14][R20.64], R11 ;  /* 0x0000000b14007986 */ /* 0x0041e8000c10110e */
[----:B0-----:R-:W2:Y:S04]  /*298b0*/  LDL.LU.64 R20, [R1+0xdc0] ;  /* 0x000dc00001147983 */ /* 0x001ea80000300a00 */
[----:B------:R-:W2:Y:S04]  /*298c0*/  LDL.LU R11, [R1+0xdbc] ;  /* 0x000dbc00010b7983 */ /* 0x000ea80000300800 */
[----:B--2---:R0:W-:Y:S04]  /*298d0*/  STG.E.U8 desc[UR14][R20.64], R11 ;  /* 0x0000000b14007986 */ /* 0x0041e8000c10110e */
[----:B0-----:R-:W2:Y:S04]  /*298e0*/  LDL.LU R20, [R1+0xdb8] ;  /* 0x000db80001147983 */ /* 0x001ea80000300800 */
[----:B------:R-:W4:Y:S04]  /*298f0*/  LDL.LU R11, [R1+0x324] ;  /* 0x00032400010b7983 */ /* 0x000f280000300800 */
[----:B--2---:R0:W-:Y:S04]  /*29900*/  STG.E.U8 desc[UR14][R4.64], R20 ;  /* 0x0000001404007986 */ /* 0x0041e8000c10110e */
[----:B0-----:R-:W2:Y:S04]  /*29910*/  LDL.LU.64 R4, [R1+0xdb0] ;  /* 0x000db00001047983 */ /* 0x001ea80000300a00 */
[----:B------:R-:W4:Y:S04]  /*29920*/  LDL.LU.64 R20, [R1+0xd8] ;  /* 0x0000d80001147983 */ /* 0x000f280000300a00 */
[----:B--2---:R0:W-:Y:S04]  /*29930*/  STG.E.U8 desc[UR14][R24.64], R4 ;  /* 0x0000000418007986 */ /* 0x0041e8000c10110e */
[----:B0-----:R-:W2:Y:S04]  /*29940*/  LDL.LU.64 R24, [R1+0xda8] ;  /* 0x000da80001187983 */ /* 0x001ea80000300a00 */
[----:B------:R-:W3:Y:S04]  /*29950*/  LDL.LU R4, [R1+0x2cc] ;  /* 0x0002cc0001047983 */ /* 0x000ee80000300800 */
[----:B--2---:R0:W-:Y:S04]  /*29960*/  STG.E.U8 desc[UR14][R24.64], R5 ;  /* 0x0000000518007986 */ /* 0x0041e8000c10110e */
[----:B0-----:R-:W5:Y:S04]  /*29970*/  LDL.LU.64 R24, [R1+0xda0] ;  /* 0x000da00001187983 */ /* 0x001f680000300a00 */
[----:B------:R-:W2:Y:S04]  /*29980*/  LDL.LU R5, [R1+0xd98] ;  /* 0x000d980001057983 */ /* 0x000ea80000300800 */
[----:B-----5:R0:W-:Y:S04]  /*29990*/  STG.E.U8 desc[UR14][R24.64], R19 ;  /* 0x0000001318007986 */ /* 0x0201e8000c10110e */
[----:B0-----:R-:W5:Y:S04]  /*299a0*/  LDL.LU.64 R24, [R1+0xd90] ;  /* 0x000d900001187983 */ /* 0x001f680000300a00 */
[----:B------:R-:W4:Y:S04]  /*299b0*/  LDL.LU R19, [R1+0xd88] ;  /* 0x000d880001137983 */ /* 0x000f280000300800 */
[----:B-----5:R0:W-:Y:S04]  /*299c0*/  STG.E.U8 desc[UR14][R24.64], R10 ;  /* 0x0000000a18007986 */ /* 0x0201e8000c10110e */
[----:B0-----:R-:W5:Y:S04]  /*299d0*/  LDL.LU.64 R24, [R1+0xd80] ;  /* 0x000d800001187983 */ /* 0x001f680000300a00 */
[----:B------:R-:W4:Y:S04]  /*299e0*/  LDL.LU R10, [R1+0xd78] ;  /* 0x000d7800010a7983 */ /* 0x000f280000300800 */
[----:B-----5:R0:W-:Y:S04]  /*299f0*/  STG.E.U8 desc[UR14][R24.64], R12 ;  /* 0x0000000c18007986 */ /* 0x0201e8000c10110e */
[----:B0-----:R-:W3:Y:S04]  /*29a00*/  LDL.LU.64 R24, [R1+0xd70] ;  /* 0x000d700001187983 */ /* 0x001ee80000300a00 */
[----:B------:R-:W5:Y:S04]  /*29a10*/  LDL.LU R12, [R1+0xd68] ;  /* 0x000d6800010c7983 */ /* 0x000f680000300800 */
[----:B---3--:R0:W-:Y:S04]  /*29a20*/  STG.E.U8 desc[UR14][R24.64], R4 ;  /* 0x0000000418007986 */ /* 0x0081e8000c10110e */
[----:B0-----:R-:W5:Y:S04]  /*29a30*/  LDL.LU.64 R24, [R1+0xd60] ;  /* 0x000d600001187983 */ /* 0x001f680000300a00 */
[----:B-----5:R0:W-:Y:S04]  /*29a40*/  STG.E.U8 desc[UR14][R24.64], R12 ;  /* 0x0000000c18007986 */ /* 0x0201e8000c10110e */
[----:B0-----:R-:W3:Y:S04]  /*29a50*/  LDL.LU R24, [R1+0xd58] ;  /* 0x000d580001187983 */ /* 0x001ee80000300800 */
[----:B------:R-:W5:Y:S04]  /*29a60*/  LDL.LU R12, [R1+0x2d0] ;  /* 0x0002d000010c7983 */ /* 0x000f680000300800 */
[----:B---3--:R0:W-:Y:S04]  /*29a70*/  STG.E.U8 desc[UR14][R6.64], R24 ;  /* 0x0000001806007986 */ /* 0x0081e8000c10110e */
[----:B0-----:R-:W2:Y:S04]  /*29a80*/  LDL.LU.64 R6, [R1+0xd50] ;  /* 0x000d500001067983 */ /* 0x001ea80000300a00 */
[----:B------:R-:W3:Y:S04]  /*29a90*/  LDL.LU.64 R24, [R1+0xe0] ;  /* 0x0000e00001187983 */ /* 0x000ee80000300a00 */
[----:B--2---:R0:W-:Y:S04]  /*29aa0*/  STG.E.U8 desc[UR14][R6.64], R5 ;  /* 0x0000000506007986 */ /* 0x0041e8000c10110e */
[----:B0-----:R-:W2:Y:S04]  /*29ab0*/  LDL.LU.64 R6, [R1+0xd48] ;  /* 0x000d480001067983 */ /* 0x001ea80000300a00 */
[----:B------:R-:W3:Y:S04]  /*29ac0*/  LDL.LU.64 R4, [R1+0xe8] ;  /* 0x0000e80001047983 */ /* 0x000ee80000300a00 */
[----:B--2---:R0:W-:Y:S04]  /*29ad0*/  STG.E.U8 desc[UR14][R6.64], R13 ;  /* 0x0000000d06007986 */ /* 0x0041e8000c10110e */
[----:B0-----:R-:W2:Y:S04]  /*29ae0*/  LDL.LU.64 R6, [R1+0xd40] ;  /* 0x000d400001067983 */ /* 0x001ea80000300a00 */
[----:B------:R-:W4:Y:S04]  /*29af0*/  LDL.LU R13, [R1+0xd38] ;  /* 0x000d3800010d7983 */ /* 0x000f280000300800 */
[----:B--2---:R0:W-:Y:S04]  /*29b00*/  STG.E.U8 desc[UR14][R6.64], R23 ;  /* 0x0000001706007986 */ /* 0x0041e8000c10110e */
[----:B0-----:R-:W2:Y:S04]  /*29b10*/  LDL.LU.64 R6, [R1+0xd30] ;  /* 0x000d300001067983 */ /* 0x001ea80000300a00 */
[----:B------:R-:W3:Y:S04]  /*29b20*/  LDL.LU R23, [R1+0xd28] ;  /* 0x000d280001177983 */ /* 0x000ee80000300800 */
[----:B--2---:R0:W-:Y:S04]  /*29b30*/  STG.E.U8 desc[UR14][R6.64], R15 ;  /* 0x0000000f06007986 */ /* 0x0041e8000c10110e */
[----:B0-----:R-:W2:Y:S04]  /*29b40*/  LDL.LU.64 R6, [R1+0xd20] ;  /* 0x000d200001067983 */ /* 0x001ea80000300a00 */
[----:B------:R-:W3:Y:S04]  /*29b50*/  LDL.LU R15, [R1+0xd18] ;  /* 0x000d1800010f7983 */ /* 0x000ee80000300800 */
[----:B--2---:R0:W-:Y:S04]  /*29b60*/  STG.E.U8 desc[UR14][R6.64], R16 ;  /* 0x0000001006007986 */ /* 0x0041e8000c10110e */
[----:B0-----:R-:W5:Y:S04]  /*29b70*/  LDL.LU.64 R6, [R1+0xd10] ;  /* 0x000d100001067983 */ /* 0x001f680000300a00 */
[----:B------:R-:W2:Y:S04]  /*29b80*/  LDL.LU R16, [R1+0xd08] ;  /* 0x000d080001107983 */ /* 0x000ea80000300800 */
[----:B-----5:R0:W-:Y:S04]  /*29b90*/  STG.E.U8 desc[UR14][R6.64], R12 ;  /* 0x0000000c06007986 */ /* 0x0201e8000c10110e */
[----:B0-----:R-:W4:Y:S04]  /*29ba0*/  LDL.LU.64 R6, [R1+0xd00] ;  /* 0x000d000001067983 */ /* 0x001f280000300a00 */
[----:B----4-:R0:W-:Y:S04]  /*29bb0*/  STG.E.U8 desc[UR14][R6.64], R13 ;  /* 0x0000000d06007986 */ /* 0x0101e8000c10110e */
[----:B0-----:R-:W4:Y:S04]  /*29bc0*/  LDL.LU.64 R6, [R1+0xcf8] ;  /* 0x000cf80001067983 */ /* 0x001f280000300a00 */
[----:B------:R-:W5:Y:S04]  /*29bd0*/  LDL.LU.64 R12, [R1+0xf0] ;  /* 0x0000f000010c7983 */ /* 0x000f680000300a00 */
[----:B----4-:R0:W-:Y:S04]  /*29be0*/  STG.E.U8 desc[UR14][R26.64], R7 ;  /* 0x000000071a007986 */ /* 0x0101e8000c10110e */
[----:B0-----:R-:W4:Y:S04]  /*29bf0*/  LDL.LU.64 R26, [R1+0xcf0] ;  /* 0x000cf000011a7983 */ /* 0x001f280000300a00 */
[----:B----4-:R0:W-:Y:S04]  /*29c00*/  STG.E.U8 desc[UR14][R26.64], R6 ;  /* 0x000000061a007986 */ /* 0x0101e8000c10110e */
[----:B0-----:R-:W4:Y:S04]  /*29c10*/  LDL.LU.64 R26, [R1+0xce8] ;  /* 0x000ce800011a7983 */ /* 0x001f280000300a00 */
[----:B------:R-:W3:Y:S04]  /*29c20*/  LDL.LU.64 R6, [R1+0xf8] ;  /* 0x0000f80001067983 */ /* 0x000ee80000300a00 */
[----:B----4-:R0:W-:Y:S04]  /*29c30*/  STG.E.U8 desc[UR14][R26.64], R11 ;  /* 0x0000000b1a007986 */ /* 0x0101e8000c10110e */
[----:B0-----:R-:W4:Y:S04]  /*29c40*/  LDL.LU.64 R26, [R1+0xce0] ;  /* 0x000ce000011a7983 */ /* 0x001f280000300a00 */
[----:B----4-:R0:W-:Y:S04]  /*29c50*/  STG.E.U8 desc[UR14][R26.64], R22 ;  /* 0x000000161a007986 */ /* 0x0101e8000c10110e */
[----:B0-----:R-:W4:Y:S04]  /*29c60*/  LDL.LU R27, [R1+0xcd8] ;  /* 0x000cd800011b7983 */ /* 0x001f280000300800 */
[----:B------:R0:W-:Y:S04]  /*29c70*/  STG.E.U8 desc[UR14][R28.64], R18 ;  /* 0x000000121c007986 */ /* 0x0001e8000c10110e */
[----:B---3--:R-:W-:Y:S04]  /*29c80*/  STG.E.U8 desc[UR14][R6.64], R14 ;  /* 0x0000000e06007986 */ /* 0x008fe8000c10110e */
[----:B-----5:R-:W-:Y:S04]  /*29c90*/  STG.E.U8 desc[UR14][R12.64], R17 ;  /* 0x000000110c007986 */ /* 0x020fe8000c10110e */
[----:B------:R-:W-:Y:S04]  /*29ca0*/  STG.E.U8 desc[UR14][R4.64], R19 ;  /* 0x0000001304007986 */ /* 0x000fe8000c10110e */
[----:B------:R-:W-:Y:S04]  /*29cb0*/  STG.E.U8 desc[UR14][R24.64], R23 ;  /* 0x0000001718007986 */ /* 0x000fe8000c10110e */
[----:B0-----:R-:W3:Y:S04]  /*29cc0*/  LDL.LU.64 R28, [R1+0xcd0] ;  /* 0x000cd000011c7983 */ /* 0x001ee80000300a00 */
[----:B----4-:R0:W-:Y:S04]  /*29cd0*/  STG.E.U8 desc[UR14][R20.64], R27 ;  /* 0x0000001b14007986 */ /* 0x0101e8000c10110e */
[----:B0-----:R-:W4:Y:S04]  /*29ce0*/  LDL.LU R21, [R1+0x308] ;  /* 0x0003080001157983 */ /* 0x001f280000300800 */
[----:B------:R-:W5:Y:S04]  /*29cf0*/  LDL.LU R14, [R1+0x14] ;  /* 0x00001400010e7983 */ /* 0x000f680000300800 */
[----:B---3--:R-:W-:Y:S04]  /*29d00*/  STG.E.U8 desc[UR14][R2.64], R29 ;  /* 0x0000001d02007986 */ /* 0x008fe8000c10110e */
[----:B------:R-:W-:Y:S04]  /*29d10*/  STG.E.U8 desc[UR14][R8.64], R28 ;  /* 0x0000001c08007986 */ /* 0x000fe8000c10110e */
[----:B-----5:R0:W-:Y:S04]  /*29d20*/  STL.64 [R1+0xcc8], R14 ;  /* 0x000cc80e01007387 */ /* 0x0201e80000100a00 */
[----:B0-----:R-:W4:Y:S04]  /*29d30*/  LDL.LU.64 R14, [R1+0xc0] ;  /* 0x0000c000010e7983 */ /* 0x001f280000300a00 */
[----:B------:R-:W3:Y:S04]  /*29d40*/  LDL.LU.64 R8, [R1+0xb0] ;  /* 0x0000b00001087983 */ /* 0x000ee80000300a00 */
[----:B---3--:R0:W-:Y:S04]  /*29d50*/  STL.64 [R1+0xcc0], R8 ;  /* 0x000cc00801007387 */ /* 0x0081e80000100a00 */
[----:B0-----:R-:W3:Y:S04]  /*29d60*/  LDL.LU.64 R8, [R1+0xb8] ;  /* 0x0000b80001087983 */ /* 0x001ee80000300a00 */
[----:B------:R-:W5:Y:S04]  /*29d70*/  LDL.LU R17, [R1+0x2c0] ;  /* 0x0002c00001117983 */ /* 0x000f680000300800 */
[----:B------:R-:W2:Y:S04]  /*29d80*/  LDL.LU R25, [R1+0x330] ;  /* 0x0003300001197983 */ /* 0x000ea80000300800 */
[----:B--2---:R0:W-:Y:S04]  /*29d90*/  STL [R1+0xca0], R25 ;  /* 0x000ca01901007387 */ /* 0x0041e80000100800 */
[----:B0-----:R-:W2:Y:S04]  /*29da0*/  LDL.LU.64 R24, [R1+0x98] ;  /* 0x0000980001187983 */ /* 0x001ea80000300a00 */
[----:B--2---:R0:W-:Y:S04]  /*29db0*/  STL.64 [R1+0xca8], R24 ;  /* 0x000ca81801007387 */ /* 0x0041e80000100a00 */
[----:B0-----:R-:W2:Y:S04]  /*29dc0*/  LDL.LU.64 R24, [R1+0xa0] ;  /* 0x0000a00001187983 */ /* 0x001ea80000300a00 */
[----:B--2---:R0:W-:Y:S04]  /*29dd0*/  STL.64 [R1+0xcb0], R24 ;  /* 0x000cb01801007387 */ /* 0x0041e80000100a00 */
[----:B0-----:R-:W2:Y:S04]  /*29de0*/  LDL.LU.64 R24, [R1+0xa8] ;  /* 0x0000a80001187983 */ /* 0x001ea80000300a00 */
[----:B------:R-:W2:Y:S04]  /*29df0*/  LDL.LU R27, [R1+0x2c4] ;  /* 0x0002c400011b7983 */ /* 0x000ea80000300800 */
[----:B------:R-:W4:Y:S04]  /*29e00*/  LDL.LU.64 R2, [R1+0x60] ;  /* 0x0000600001027983 */ /* 0x000f280000300a00 */
[----:B----4-:R0:W-:Y:S04]  /*29e10*/  STL.64 [R1+0xc70], R2 ;  /* 0x000c700201007387 */ /* 0x0101e80000100a00 */
[----:B0-----:R-:W4:Y:S04]  /*29e20*/  LDL.LU.64 R2, [R1+0x68] ;  /* 0x0000680001027983 */ /* 0x001f280000300a00 */
        /* <DEDUP_REMOVED lines=10> */
[----:B------:R-:W4:Y:S04]  /*29ed0*/  LDL.LU R23, [R1+0x334] ;  /* 0x0003340001177983 */ /* 0x000f280000300800 */
[----:B------:R-:W4:Y:S04]  /*29ee0*/  LDL.LU R19, [R1+0x2ec] ;  /* 0x0002ec0001137983 */ /* 0x000f280000300800 */
[----:B------:R-:W4:Y:S04]  /*29ef0*/  LDL.LU R6, [R1+0x310] ;  /* 0x0003100001067983 */ /* 0x000f280000300800 */
[----:B------:R-:W4:Y:S04]  /*29f00*/  LDL.LU R13, [R1+0x2b0] ;  /* 0x0002b000010d7983 */ /* 0x000f280000300800 */
[----:B------:R-:W3:Y:S04]  /*29f10*/  LDL.LU.64 R28, [R1+0x30] ;  /* 0x00003000011c7983 */ /* 0x000ee80000300a00 */
[----:B---3--:R0:W-:Y:S04]  /*29f20*/  STL.64 [R1+0xc48], R28 ;  /* 0x000c481c01007387 */ /* 0x0081e80000100a00 */
[----:B0-----:R-:W3:Y:S04]  /*29f30*/  LDL.LU.64 R28, [R1+0x38] ;  /* 0x00003800011c7983 */ /* 0x001ee80000300a00 */
[----:B---3--:R0:W-:Y:S04]  /*29f40*/  STL.64 [R1+0xc50], R28 ;  /* 0x000c501c01007387 */ /* 0x0081e80000100a00 */
[----:B0-----:R-:W3:Y:S04]  /*29f50*/  LDL.LU.64 R28, [R1+0x48] ;  /* 0x00004800011c7983 */ /* 0x001ee80000300a00 */
[----:B---3--:R0:W-:Y:S04]  /*29f60*/  STL.64 [R1+0xc58], R28 ;  /* 0x000c581c01007387 */ /* 0x0081e80000100a00 */
[----:B0-----:R-:W3:Y:S04]  /*29f70*/  LDL.LU.64 R28, [R1+0x50] ;  /* 0x00005000011c7983 */ /* 0x001ee80000300a00 */
[----:B------:R-:W-:Y:S04]  /*29f80*/  STG.E.U8 desc[UR14][R14.64], R21 ;  /* 0x000000150e007986 */ /* 0x000fe8000c10110e */
[----:B---3--:R0:W-:Y:S04]  /*29f90*/  STL.64 [R1+0xc60], R28 ;  /* 0x000c601c01007387 */ /* 0x0081e80000100a00 */
[----:B0-----:R-:W3:Y:S04]  /*29fa0*/  LDL.LU.64 R28, [R1+0x58] ;  /* 0x00005800011c7983 */ /* 0x001ee80000300a00 */
[----:B------:R-:W3:Y:S04]  /*29fb0*/  LDL.LU R12, [R1+0x2d8] ;  /* 0x0002d800010c7983 */ /* 0x000ee80000300800 */
[----:B------:R-:W3:Y:S04]  /*29fc0*/  LDL.LU.64 R4, [R1+0x28] ;  /* 0x0000280001047983 */ /* 0x000ee80000300a00 */
[----:B------:R-:W3:Y:S04]  /*29fd0*/  LDL.LU R20, [R1+0x8] ;  /* 0x0000080001147983 */ /* 0x000ee80000300800 */
[----:B------:R-:W3:Y:S04]  /*29fe0*/  LDL.LU R11, [R1+0x354] ;  /* 0x00035400010b7983 */ /* 0x000ee80000300800 */
[----:B------:R-:W5:Y:S04]  /*29ff0*/  LDL.LU.64 R14, [R1+0xcc8] ;  /* 0x000cc800010e7983 */ /* 0x000f680000300a00 */
[----:B------:R-:W3:Y:S04]  /*2a000*/  LDL.LU R18, [R1+0x350] ;  /* 0x0003500001127983 */ /* 0x000ee80000300800 */
[----:B------:R-:W3:Y:S04]  /*2a010*/  LDL.LU R7, [R1+0x34c] ;  /* 0x00034c0001077983 */ /* 0x000ee80000300800 */
[----:B------:R-:W3:Y:S04]  /*2a020*/  LDL.LU R21, [R1+0x348] ;  /* 0x0003480001157983 */ /* 0x000ee80000300800 */
[----:B-----5:R0:W-:Y:S04]  /*2a030*/  STG.E.U8 desc[UR14][R8.64], R14 ;  /* 0x0000000e08007986 */ /* 0x0201e8000c10110e */
[----:B0-----:R-:W5:Y:S04]  /*2a040*/  LDL.LU.64 R8, [R1+0xcc0] ;  /* 0x000cc00001087983 */ /* 0x001f680000300a00 */
[----:B-----5:R0:W-:Y:S04]  /*2a050*/  STG.E.U8 desc[UR14][R8.64], R17 ;  /* 0x0000001108007986 */ /* 0x0201e8000c10110e */
[----:B0-----:R-:W2:Y:S04]  /*2a060*/  LDL.LU.64 R8, [R1+0xcb8] ;  /* 0x000cb80001087983 */ /* 0x001ea80000300a00 */
[----:B------:R-:W5:Y:S04]  /*2a070*/  LDL.LU R26, [R1+0x44c] ;  /* 0x00044c00011a7983 */ /* 0x000f680000300800 */
[----:B------:R-:W5:Y:S04]  /*2a080*/  LDL.LU R22, [R1+0x448] ;  /* 0x0004480001167983 */ /* 0x000f680000300800 */
[----:B------:R-:W5:Y:S04]  /*2a090*/  LDL.LU R14, [R1+0x444] ;  /* 0x00044400010e7983 */ /* 0x000f680000300800 */
[----:B------:R-:W5:Y:S04]  /*2a0a0*/  LDL.LU R17, [R1+0x234] ;  /* 0x0002340001117983 */ /* 0x000f680000300800 */
[----:B--2---:R0:W-:Y:S04]  /*2a0b0*/  STG.E.U8 desc[UR14][R24.64], R8 ;  /* 0x0000000818007986 */ /* 0x0041e8000c10110e */
[----:B0-----:R-:W2:Y:S04]  /*2a0c0*/  LDL.LU.64 R24, [R1+0xcb0] ;  /* 0x000cb00001187983 */ /* 0x001ea80000300a00 */
[----:B------:R-:W3:Y:S04]  /*2a0d0*/  LDL.LU R8, [R1+0x18] ;  /* 0x0000180001087983 */ /* 0x000ee80000300800 */
[----:B--2---:R0:W-:Y:S04]  /*2a0e0*/  STG.E.U8 desc[UR14][R24.64], R15 ;  /* 0x0000000f18007986 */ /* 0x0041e8000c10110e */
[----:B0-----:R-:W2:Y:S04]  /*2a0f0*/  LDL.LU.64 R24, [R1+0xca8] ;  /* 0x000ca80001187983 */ /* 0x001ea80000300a00 */
[----:B------:R-:W5:Y:S04]  /*2a100*/  LDL.LU R15, [R1+0x30c] ;  /* 0x00030c00010f7983 */ /* 0x000f680000300800 */
[----:B--2---:R0:W-:Y:S04]  /*2a110*/  STG.E.U8 desc[UR14][R24.64], R0 ;  /* 0x0000000018007986 */ /* 0x0041e8000c10110e */
[----:B0-----:R-:W4:Y:S04]  /*2a120*/  LDL.LU R25, [R1+0xca0] ;  /* 0x000ca00001197983 */ /* 0x001f280000300800 */
[----:B------:R-:W2:Y:S04]  /*2a130*/  LDL.LU R0, [R1+0x2e8] ;  /* 0x0002e80001007983 */ /* 0x000ea80000300800 */
[----:B----4-:R0:W-:Y:S04]  /*2a140*/  STG.E.U8 desc[UR14][R2.64], R25 ;  /* 0x0000001902007986 */ /* 0x0101e8000c10110e */
[----:B0-----:R-:W2:Y:S04]  /*2a150*/  LDL.LU.64 R2, [R1+0xc98] ;  /* 0x000c980001027983 */ /* 0x001ea80000300a00 */
[----:B------:R-:W4:Y:S04]  /*2a160*/  LDL.LU.64 R24, [R1+0x20] ;  /* 0x0000200001187983 */ /* 0x000f280000300a00 */
[----:B--2---:R0:W-:Y:S04]  /*2a170*/  STG.E.U8 desc[UR14][R2.64], R0 ;  /* 0x0000000002007986 */ /* 0x0041e8000c10110e */
[----:B0-----:R-:W5:Y:S04]  /*2a180*/  LDL.LU.64 R2, [R1+0xc90] ;  /* 0x000c900001027983 */ /* 0x001f680000300a00 */
[----:B-----5:R0:W-:Y:S04]  /*2a190*/  STG.E.U8 desc[UR14][R2.64], R15 ;  /* 0x0000000f02007986 */ /* 0x0201e8000c10110e */
[----:B0-----:R-:W3:Y:S04]  /*2a1a0*/  LDL.LU.64 R2, [R1+0xc88] ;  /* 0x000c880001027983 */ /* 0x001ee80000300a00 */
[----:B---3--:R0:W-:Y:S04]  /*2a1b0*/  STG.E.U8 desc[UR14][R2.64], R8 ;  /* 0x0000000802007986 */ /* 0x0081e8000c10110e */
[----:B0-----:R-:W2:Y:S04]  /*2a1c0*/  LDL.LU.64 R2, [R1+0xc80] ;  /* 0x000c800001027983 */ /* 0x001ea80000300a00 */
[----:B--2---:R0:W-:Y:S04]  /*2a1d0*/  STG.E.U8 desc[UR14][R2.64], R27 ;  /* 0x0000001b02007986 */ /* 0x0041e8000c10110e */
[----:B0-----:R-:W2:Y:S04]  /*2a1e0*/  LDL.LU.64 R2, [R1+0xc78] ;  /* 0x000c780001027983 */ /* 0x001ea80000300a00 */
[----:B--2---:R0:W-:Y:S04]  /*2a1f0*/  STG.E.U8 desc[UR14][R2.64], R9 ;  /* 0x0000000902007986 */ /* 0x0041e8000c10110e */
[----:B0-----:R-:W2:Y:S04]  /*2a200*/  LDL.LU.64 R2, [R1+0xc70] ;  /* 0x000c700001027983 */ /* 0x001ea80000300a00 */
[----:B------:R-:W3:Y:S04]  /*2a210*/  LDL.LU.64 R8, [R1+0x40] ;  /* 0x0000400001087983 */ /* 0x000ee80000300a00 */
[----:B--2---:R0:W-:Y:S04]  /*2a220*/  STG.E.U8 desc[UR14][R2.64], R16 ;  /* 0x0000001002007986 */ /* 0x0041e8000c10110e */
[----:B0-----:R-:W2:Y:S04]  /*2a230*/  LDL.LU.64 R2, [R1+0xc68] ;  /* 0x000c680001027983 */ /* 0x001ea80000300a00 */
[----:B--2---:R0:W-:Y:S04]  /*2a240*/  STG.E.U8 desc[UR14][R28.64], R2 ;  /* 0x000000021c007986 */ /* 0x0041e8000c10110e */
[----:B0-----:R-:W2:Y:S04]  /*2a250*/  LDL.LU.64 R28, [R1+0xc60] ;  /* 0x000c6000011c7983 */ /* 0x001ea80000300a00 */
[----:B--2---:R0:W-:Y:S04]  /*2a260*/  STG.E.U8 desc[UR14][R28.64], R23 ;  /* 0x000000171c007986 */ /* 0x0041e8000c10110e */
[----:B0-----:R-:W2:Y:S04]  /*2a270*/  LDL.LU.64 R28, [R1+0xc58] ;  /* 0x000c5800011c7983 */ /* 0x001ea80000300a00 */
[----:B--2---:R0:W-:Y:S04]  /*2a280*/  STG.E.U8 desc[UR14][R28.64], R19 ;  /* 0x000000131c007986 */ /* 0x0041e8000c10110e */
[----:B0-----:R-:W2:Y:S04]  /*2a290*/  LDL.LU.64 R28, [R1+0xc50] ;  /* 0x000c5000011c7983 */ /* 0x001ea80000300a00 */
[----:B---3--:R0:W-:Y:S02]  /*2a2a0*/  STG.E.U8 desc[UR14][R8.64], R6 ;  /* 0x0000000608007986 */ /* 0x0081e4000c10110e */
[----:B0-----:R-:W-:Y:S01]  /*2a2b0*/  FSEL R6, R7, -INF , P2 ;  /* 0xff80000007067808 */ /* 0x001fe20001000000 */
[----:B------:R-:W0:Y:S01]  /*2a2c0*/  LDC.64 R8, c[0x0][0x230] ;  /* 0x00008c00ff087b82 */ /* 0x000e220000000a00 */
[----:B--2---:R1:W-:Y:S04]  /*2a2d0*/  STG.E.U8 desc[UR14][R28.64], R13 ;  /* 0x0000000d1c007986 */ /* 0x0043e8000c10110e */
[----:B-1----:R-:W2:Y:S01]  /*2a2e0*/  LDL.LU.64 R28, [R1+0xc48] ;  /* 0x000c4800011c7983 */ /* 0x002ea20000300a00 */
[----:B------:R-:W-:-:S05]  /*2a2f0*/  FSEL R7, R21, -INF , P1 ;  /* 0xff80000015077808 */ /* 0x000fca0000800000 */
[----:B------:R-:W-:Y:S02]  /*2a300*/  FFMA R7, R7, 0.69314718246459960938, R17 ;  /* 0x3f31721807077823 */ /* 0x000fe40000000011 */
[----:B------:R-:W1:Y:S01]  /*2a310*/  S2R R17, SR_TID.X ;  /* 0x0000000000117919 */ /* 0x000e620000002100 */
[----:B--2---:R2:W-:Y:S04]  /*2a320*/  STG.E.U8 desc[UR14][R28.64], R12 ;  /* 0x0000000c1c007986 */ /* 0x0045e8000c10110e */
[----:B--2---:R-:W2:Y:S04]  /*2a330*/  LDL.LU.64 R28, [R1+0xc40] ;  /* 0x000c4000011c7983 */ /* 0x004ea80000300a00 */
[----:B------:R3:W-:Y:S01]  /*2a340*/  STG.E.U8 desc[UR14][R4.64], R10 ;  /* 0x0000000a04007986 */ /* 0x0007e2000c10110e */
[----:B------:R-:W5:Y:S01]  /*2a350*/  S2R R21, SR_CTAID.X ;  /* 0x0000000000157919 */ /* 0x000f620000002500 */
[----:B---3--:R-:W-:-:S02]  /*2a360*/  FSEL R5, R18, -INF , P3 ;  /* 0xff80000012057808 */ /* 0x008fc40001800000 */
[----:B------:R-:W3:Y:S01]  /*2a370*/  S2R R18, SR_TID.X ;  /* 0x0000000000127919 */ /* 0x000ee20000002100 */
[----:B------:R-:W-:Y:S02]  /*2a380*/  FSEL R4, R11, -INF , P4 ;  /* 0xff8000000b047808 */ /* 0x000fe40002000000 */
[----:B-1----:R-:W-:Y:S01]  /*2a390*/  LOP3.LUT R17, R17, 0x1c, RZ, 0xc0, !PT ;  /* 0x0000001c11117812 */ /* 0x002fe200078ec0ff */
[----:B------:R-:W-:Y:S01]  /*2a3a0*/  FFMA R5, R5, 0.69314718246459960938, R22 ;  /* 0x3f31721805057823 */ /* 0x000fe20000000016 */
[----:B------:R-:W-:Y:S01]  /*2a3b0*/  FFMA R6, R6, 0.69314718246459960938, R14 ;  /* 0x3f31721806067823 */ /* 0x000fe2000000000e */
[----:B------:R-:W-:Y:S02]  /*2a3c0*/  FFMA R4, R4, 0.69314718246459960938, R26 ;  /* 0x3f31721804047823 */ /* 0x000fe4000000001a */
[----:B------:R-:W-:Y:S01]  /*2a3d0*/  IMAD.SHL.U32 R17, R17, 0x4, RZ ;  /* 0x0000000411117824 */ /* 0x000fe200078e00ff */
[----:B------:R-:W-:Y:S01]  /*2a3e0*/  UIMAD UR4, UR10, UR4, URZ ;  /* 0x000000040a0472a4 */ /* 0x000fe2000f8e023f */
[----:B-----5:R-:W-:-:S03]  /*2a3f0*/  IMAD.SHL.U32 R21, R21, 0x20, RZ ;  /* 0x0000002015157824 */ /* 0x020fc600078e00ff */
[----:B------:R-:W-:Y:S02]  /*2a400*/  USHF.L.U32 UR6, UR4, 0x2, URZ ;  /* 0x0000000204067899 */ /* 0x000fe4000800063f */
[----:B------:R-:W-:Y:S01]  /*2a410*/  UIMAD.WIDE UR4, UR4, 0x4, URZ ;  /* 0x00000004040478a5 */ /* 0x000fe2000f8e023f */
[----:B---3--:R-:W-:-:S05]  /*2a420*/  LOP3.LUT R21, R21, 0x1f, R18, 0xf8, !PT ;  /* 0x0000001f15157812 */ /* 0x008fca00078ef812 */
[C---:B------:R-:W-:Y:S02]  /*2a430*/  IMAD.SHL.U32 R11, R21.reuse, 0x4, RZ ;  /* 0x00000004150b7824 */ /* 0x040fe400078e00ff */
[----:B------:R-:W-:-:S03]  /*2a440*/  IMAD.HI R0, R21, 0x4, RZ ;  /* 0x0000000415007827 */ /* 0x000fc600078e02ff */
[----:B0-----:R-:W-:-:S04]  /*2a450*/  IADD3 R8, P1, P2, R11, UR6, R8 ;  /* 0x000000060b087c10 */ /* 0x001fc8000fa3e008 */
[----:B------:R-:W-:Y:S01]  /*2a460*/  IADD3.X R9, R0, UR5, R9, P1, P2 ;  /* 0x0000000500097c10 */ /* 0x000fe20008fe4409 */
[----:B--2---:R0:W-:Y:S04]  /*2a470*/  STG.E.U8 desc[UR14][R28.64], R20 ;  /* 0x000000141c007986 */ /* 0x0041e8000c10110e */
[----:B----4-:R0:W-:Y:S01]  /*2a480*/  STG.E.U8 desc[UR14][R24.64], R3 ;  /* 0x0000000318007986 */ /* 0x0101e2000c10110e */
[----:B------:R-:W-:Y:S06]  /*2a490*/  BAR.SYNC.DEFER_BLOCKING 0x0 ;  /* 0x0000000000007b1d */ /* 0x000fec0000010000 */
[----:B------:R0:W-:Y:S02]  /*2a4a0*/  STS.128 [R17+UR11], R4 ;  /* 0x0000000411007988 */ /* 0x0001e40008000c0b */
[----:B------:R-:W-:Y:S06]  /*2a4b0*/  BAR.SYNC.DEFER_BLOCKING 0x0 ;  /* 0x0000000000007b1d */ /* 0x000fec0000010000 */
[----:B------:R-:W-:Y:S05]  /*2a4c0*/  @P0 EXIT ;  /* 0x000000000000094d */ /* 0x000fea0003800000 */
[----:B0-----:R-:W2:Y:S04]  /*2a4d0*/  LDL.LU R17, [R1+0x358] ;  /* 0x0003580001117983 */ /* 0x001ea80000300800 */
[----:B--2---:R-:W0:Y:S04]  /*2a4e0*/  LDS R3, [R17] ;  /* 0x0000000011037984 */ /* 0x004e280000000800 */
[----:B0-----:R-:W-:Y:S01]  /*2a4f0*/  STG.E desc[UR14][R8.64], R3 ;  /* 0x0000000308007986 */ /* 0x001fe2000c10190e */
[----:B------:R-:W-:Y:S05]  /*2a500*/  EXIT ;  /* 0x000000000000794d */ /* 0x000fea0003800000 */
.L_x_2:
[----:B------:R-:W-:-:S00]  /*2a510*/  BRA `(.L_x_2) ;  /* 0xfffffffc00fc7947 */ /* 0x000fc0000383ffff */
[----:B------:R-:W-:-:S00]  /*2a520*/  NOP ;  /* 0x0000000000007918 */ /* 0x000fc00000000000 */
        /* <DEDUP_REMOVED lines=13> */
.L_x_3:


//--------------------- .nv.global.init           --------------------------
	.section	.nv.global.init,"aw",@progbits
.nv.global.init:
	.type		_$_str,@object
	.size		_$_str,(.L_0 - _$_str)
_$_str:
        /*0000*/ 	.byte	0x5f, 0x5f, 0x43, 0x55, 0x44, 0x41, 0x5f, 0x46, 0x54, 0x5a, 0x00
.L_0:


//--------------------- .nv.shared.attn_fwd       --------------------------
	.section	.nv.shared.attn_fwd,"aw",@nobits
	.sectionflags	@""
	.align	16
	.zero		1024


//--------------------- .nv.shared.reserved.0     --------------------------
	.section	.nv.shared.reserved.0,"aw",@nobits
	.weak		__nv_reservedSMEM_offset_0_alias
	.size		__nv_reservedSMEM_offset_0_alias, 0, 0
	.other		__nv_reservedSMEM_offset_0_alias,@"STO_CUDA_RESERVED_SHARED STV_DEFAULT"
__nv_reservedSMEM_offset_0_alias:
	.zero		0


//--------------------- .nv.constant0.attn_fwd    --------------------------
	.section	.nv.constant0.attn_fwd,"a",@progbits
	.sectionflags	@""
	.align	4
.nv.constant0.attn_fwd:
	.zero		664


//--------------------- SYMBOLS --------------------------

	.type		.nv.reservedSmem.offset0,@object
	.size		.nv.reservedSmem.offset0,0x4
